def matmul_kernel(
    a_ptr,
    b_ptr,
    c_ptr,
    M,
    N,
    K,
    stride_am,
    stride_ak,
    stride_bk,
    stride_bn,
    stride_cm,
    stride_cn,
    BLOCK_M: tl.constexpr,
    BLOCK_N: tl.constexpr,
    BLOCK_K: tl.constexpr,
    GROUP_M: tl.constexpr,
):
    pid = tl.program_id(axis=0)
    num_pid_m = tl.cdiv(M, BLOCK_M)
    num_pid_n = tl.cdiv(N, BLOCK_N)
    num_pid_in_group = GROUP_M * num_pid_n
    group_id = pid // num_pid_in_group
    first_pid_m = group_id * GROUP_M
    group_size_m = min(num_pid_m - first_pid_m, GROUP_M)
    pid_m = first_pid_m + ((pid % num_pid_in_group) % group_size_m)
    pid_n = (pid % num_pid_in_group) // group_size_m

    offs_am = (pid_m * BLOCK_M + tl.arange(0, BLOCK_M)) % M
    offs_bn = (pid_n * BLOCK_N + tl.arange(0, BLOCK_N)) % N
    offs_k = tl.arange(0, BLOCK_K)
    a_ptrs = a_ptr + offs_am[:, None] * stride_am + offs_k[None, :] * stride_ak
    b_ptrs = b_ptr + offs_k[:, None] * stride_bk + offs_bn[None, :] * stride_bn

    acc = tl.zeros((BLOCK_M, BLOCK_N), dtype=tl.float32)
    for kk in range(0, tl.cdiv(K, BLOCK_K)):
        a = tl.load(a_ptrs, mask=offs_k[None, :] < K - kk * BLOCK_K, other=0.0)
        b = tl.load(b_ptrs, mask=offs_k[:, None] < K - kk * BLOCK_K, other=0.0)
        acc = tl.dot(a, b, acc)
        a_ptrs += BLOCK_K * stride_ak
        b_ptrs += BLOCK_K * stride_bk

    c = acc.to(c_ptr.dtype.element_ty)
    offs_cm = pid_m * BLOCK_M + tl.arange(0, BLOCK_M)
    offs_cn = pid_n * BLOCK_N + tl.arange(0, BLOCK_N)
    c_ptrs = c_ptr + offs_cm[:, None] * stride_cm + offs_cn[None, :] * stride_cn
    mask = (offs_cm[:, None] < M) & (offs_cn[None, :] < N)
    tl.store(c_ptrs, c, mask=mask)

# config = {"BLOCK_K": 32, "BLOCK_M": 64, "BLOCK_N": 256, "GROUP_M": 8, "arch": "sm_100", "dtype": "fp32", "num_ctas": 1, "num_stages": 6, "num_warps": 4}
# arch = sm_100


// ===== COMPILED SASS (sm_100a) =====

	.target	sm_100a

	.elftype	@"ET_EXEC"


//--------------------- .note.nv.tkinfo           --------------------------
	.section	.note.nv.tkinfo,"",@"SHT_NOTE"
	.sectionflags	@"SHF_NOTE_NV_TKINFO"
	.tkinfo
        /*0018*/ 	.word	0x00000081
        /*0030*/ 	.string	""
        /*0030*/ 	.string	"ptxas-blackwell"
        /*0030*/ 	.string	"Cuda compilation tools, release 12.9, V12.9.86"
        /*0030*/ 	.string	"Build cuda_12.9.r12.9/compiler.36037853_0"
        /*0030*/ 	.string	"-v  -suppress-debug-info  -lineinfo  -arch sm_100a "



//--------------------- .note.nv.cuver            --------------------------
	.section	.note.nv.cuver,"",@"SHT_NOTE"
	.sectionflags	@"SHF_NOTE_NV_CUVER"
        /*0018*/ 	.short	0x0001
        /*001a*/ 	.short	0x0064
        /*001c*/ 	.short	0x0001
        /*001e*/ 	.short	0x0000
        /*0020*/ 	.short	0x0001
        /*0022*/ 	.short	0x0000


//--------------------- .nv.info                  --------------------------
	.section	.nv.info,"",@"SHT_CUDA_INFO"
	.align	4


	//----- nvinfo : EIATTR_REGCOUNT
	.align		4
        /*0000*/ 	.byte	0x04, 0x2f
        /*0002*/ 	.short	(.L_4 - .L_3)
	.align		4
.L_3:
        /*0004*/ 	.word	index@(matmul_kernel)
        /*0008*/ 	.word	0x000000ff


	//----- nvinfo : EIATTR_FRAME_SIZE
	.align		4
.L_4:
        /*000c*/ 	.byte	0x04, 0x11
        /*000e*/ 	.short	(.L_6 - .L_5)
	.align		4
.L_5:
        /*0010*/ 	.word	index@($__internal_2_$__cuda_sm10x_tcgen05_guardrail_trap_unallocated_columns_being_dealloced)
        /*0014*/ 	.word	0x00000120


	//----- nvinfo : EIATTR_FRAME_SIZE
	.align		4
.L_6:
        /*0018*/ 	.byte	0x04, 0x11
        /*001a*/ 	.short	(.L_8 - .L_7)
	.align		4
.L_7:
        /*001c*/ 	.word	index@($__internal_1_$__cuda_sm10x_tcgen05_guardrail_trap_phase_invalid_during_alloc)
        /*0020*/ 	.word	0x00000120


	//----- nvinfo : EIATTR_FRAME_SIZE
	.align		4
.L_8:
        /*0024*/ 	.byte	0x04, 0x11
        /*0026*/ 	.short	(.L_10 - .L_9)
	.align		4
.L_9:
        /*0028*/ 	.word	index@($__internal_0_$__cuda_sm10x_tcgen05_guardrail_trap_col_being_dealloced_not_returned_by_alloc)
        /*002c*/ 	.word	0x00000120


	//----- nvinfo : EIATTR_FRAME_SIZE
	.align		4
.L_10:
        /*0030*/ 	.byte	0x04, 0x11
        /*0032*/ 	.short	(.L_12 - .L_11)
	.align		4
.L_11:
        /*0034*/ 	.word	index@(matmul_kernel)
        /*0038*/ 	.word	0x00000120


	//----- nvinfo : EIATTR_MIN_STACK_SIZE
	.align		4
.L_12:
        /*003c*/ 	.byte	0x04, 0x12
        /*003e*/ 	.short	(.L_14 - .L_13)
	.align		4
.L_13:
        /*0040*/ 	.word	index@(matmul_kernel)
        /*0044*/ 	.word	0x00000120
.L_14:


//--------------------- .nv.info.matmul_kernel    --------------------------
	.section	.nv.info.matmul_kernel,"",@"SHT_CUDA_INFO"
	.sectionflags	@""
	.align	4


	//----- nvinfo : EIATTR_CUDA_API_VERSION
	.align		4
        /*0000*/ 	.byte	0x04, 0x37
        /*0002*/ 	.short	(.L_16 - .L_15)
.L_15:
        /*0004*/ 	.word	0x00000081


	//----- nvinfo : EIATTR_KPARAM_INFO
	.align		4
.L_16:
        /*0008*/ 	.byte	0x04, 0x17
        /*000a*/ 	.short	(.L_18 - .L_17)
.L_17:
        /*000c*/ 	.word	0x00000000
        /*0010*/ 	.short	0x000d
        /*0012*/ 	.short	0x0048
        /*0014*/ 	.byte	0x00, 0xf4, 0x21, 0x00


	//----- nvinfo : EIATTR_KPARAM_INFO
	.align		4
.L_18:
        /*0018*/ 	.byte	0x04, 0x17
        /*001a*/ 	.short	(.L_20 - .L_19)
.L_19:
        /*001c*/ 	.word	0x00000000
        /*0020*/ 	.short	0x000c
        /*0022*/ 	.short	0x0040
        /*0024*/ 	.byte	0x00, 0xf4, 0x21, 0x00


	//----- nvinfo : EIATTR_KPARAM_INFO
	.align		4
.L_20:
        /*0028*/ 	.byte	0x04, 0x17
        /*002a*/ 	.short	(.L_22 - .L_21)
.L_21:
        /*002c*/ 	.word	0x00000000
        /*0030*/ 	.short	0x000b
        /*0032*/ 	.short	0x0038
        /*0034*/ 	.byte	0x00, 0xf0, 0x11, 0x00


	//----- nvinfo : EIATTR_KPARAM_INFO
	.align		4
.L_22:
        /*0038*/ 	.byte	0x04, 0x17
        /*003a*/ 	.short	(.L_24 - .L_23)
.L_23:
        /*003c*/ 	.word	0x00000000
        /*0040*/ 	.short	0x000a
        /*0042*/ 	.short	0x0034
        /*0044*/ 	.byte	0x00, 0xf0, 0x11, 0x00


	//----- nvinfo : EIATTR_KPARAM_INFO
	.align		4
.L_24:
        /*0048*/ 	.byte	0x04, 0x17
        /*004a*/ 	.short	(.L_26 - .L_25)
.L_25:
        /*004c*/ 	.word	0x00000000
        /*0050*/ 	.short	0x0009
        /*0052*/ 	.short	0x0030
        /*0054*/ 	.byte	0x00, 0xf0, 0x11, 0x00


	//----- nvinfo : EIATTR_KPARAM_INFO
	.align		4
.L_26:
        /*0058*/ 	.byte	0x04, 0x17
        /*005a*/ 	.short	(.L_28 - .L_27)
.L_27:
        /*005c*/ 	.word	0x00000000
        /*0060*/ 	.short	0x0008
        /*0062*/ 	.short	0x002c
        /*0064*/ 	.byte	0x00, 0xf0, 0x11, 0x00


	//----- nvinfo : EIATTR_KPARAM_INFO
	.align		4
.L_28:
        /*0068*/ 	.byte	0x04, 0x17
        /*006a*/ 	.short	(.L_30 - .L_29)
.L_29:
        /*006c*/ 	.word	0x00000000
        /*0070*/ 	.short	0x0007
        /*0072*/ 	.short	0x0028
        /*0074*/ 	.byte	0x00, 0xf0, 0x11, 0x00


	//----- nvinfo : EIATTR_KPARAM_INFO
	.align		4
.L_30:
        /*0078*/ 	.byte	0x04, 0x17
        /*007a*/ 	.short	(.L_32 - .L_31)
.L_31:
        /*007c*/ 	.word	0x00000000
        /*0080*/ 	.short	0x0006
        /*0082*/ 	.short	0x0024
        /*0084*/ 	.byte	0x00, 0xf0, 0x11, 0x00


	//----- nvinfo : EIATTR_KPARAM_INFO
	.align		4
.L_32:
        /*0088*/ 	.byte	0x04, 0x17
        /*008a*/ 	.short	(.L_34 - .L_33)
.L_33:
        /*008c*/ 	.word	0x00000000
        /*0090*/ 	.short	0x0005
        /*0092*/ 	.short	0x0020
        /*0094*/ 	.byte	0x00, 0xf0, 0x11, 0x00


	//----- nvinfo : EIATTR_KPARAM_INFO
	.align		4
.L_34:
        /*0098*/ 	.byte	0x04, 0x17
        /*009a*/ 	.short	(.L_36 - .L_35)
.L_35:
        /*009c*/ 	.word	0x00000000
        /*00a0*/ 	.short	0x0004
        /*00a2*/ 	.short	0x001c
        /*00a4*/ 	.byte	0x00, 0xf0, 0x11, 0x00


	//----- nvinfo : EIATTR_KPARAM_INFO
	.align		4
.L_36:
        /*00a8*/ 	.byte	0x04, 0x17
        /*00aa*/ 	.short	(.L_38 - .L_37)
.L_37:
        /*00ac*/ 	.word	0x00000000
        /*00b0*/ 	.short	0x0003
        /*00b2*/ 	.short	0x0018
        /*00b4*/ 	.byte	0x00, 0xf0, 0x11, 0x00


	//----- nvinfo : EIATTR_KPARAM_INFO
	.align		4
.L_38:
        /*00b8*/ 	.byte	0x04, 0x17
        /*00ba*/ 	.short	(.L_40 - .L_39)
.L_39:
        /*00bc*/ 	.word	0x00000000
        /*00c0*/ 	.short	0x0002
        /*00c2*/ 	.short	0x0010
        /*00c4*/ 	.byte	0x00, 0xf4, 0x21, 0x00


	//----- nvinfo : EIATTR_KPARAM_INFO
	.align		4
.L_40:
        /*00c8*/ 	.byte	0x04, 0x17
        /*00ca*/ 	.short	(.L_42 - .L_41)
.L_41:
        /*00cc*/ 	.word	0x00000000
        /*00d0*/ 	.short	0x0001
        /*00d2*/ 	.short	0x0008
        /*00d4*/ 	.byte	0x00, 0xf4, 0x21, 0x00


	//----- nvinfo : EIATTR_KPARAM_INFO
	.align		4
.L_42:
        /*00d8*/ 	.byte	0x04, 0x17
        /*00da*/ 	.short	(.L_44 - .L_43)
.L_43:
        /*00dc*/ 	.word	0x00000000
        /*00e0*/ 	.short	0x0000
        /*00e2*/ 	.short	0x0000
        /*00e4*/ 	.byte	0x00, 0xf4, 0x21, 0x00


	//----- nvinfo : EIATTR_AT_ENTRY_FRAGMENTS
	.align		4
.L_44:
        /*00e8*/ 	.byte	0x04, 0x4f
        /*00ea*/ 	.short	(.L_46 - .L_45)


	//   ....[0]....
.L_45:
        /*00ec*/ 	.word	0x00000004


	//----- nvinfo : EIATTR_RESERVED_SMEM_USED
	.align		4
.L_46:
        /*00f0*/ 	.byte	0x01, 0x41
	.zero		2


	//----- nvinfo : EIATTR_SPARSE_MMA_MASK
	.align		4
        /*00f4*/ 	.byte	0x03, 0x50
        /*00f6*/ 	.short	0x0000


	//----- nvinfo : EIATTR_TCGEN05_1CTA_USED
	.align		4
        /*00f8*/ 	.byte	0x01, 0x51
	.zero		2


	//----- nvinfo : EIATTR_MAXREG_COUNT
	.align		4
        /*00fc*/ 	.byte	0x03, 0x1b
        /*00fe*/ 	.short	0x00ff


	//----- nvinfo : EIATTR_NUM_BARRIERS
	.align		4
        /*0100*/ 	.byte	0x02, 0x4c
        /*0102*/ 	.byte	0x01
	.zero		1


	//----- nvinfo : EIATTR_ANNOTATIONS
	.align		4
        /*0104*/ 	.byte	0x04, 0x55
        /*0106*/ 	.short	(.L_48 - .L_47)


	//   ....[0]....
.L_47:
        /*0108*/ 	.word	0x00000001
        /*010c*/ 	.byte	0xa0, 0x09, 0x00, 0x00, 0x01, 0x00, 0x00, 0x00, 0x70, 0x39, 0x00, 0x00, 0x01, 0x00, 0x00, 0x00
        /* <DEDUP_REMOVED lines=69> */
        /*056c*/ 	.byte	0xc0, 0xbd, 0x00, 0x00, 0x01, 0x00, 0x00, 0x00, 0xb0, 0xe5, 0x00, 0x00


	//----- nvinfo : EIATTR_INT_WARP_WIDE_INSTR_OFFSETS
	.align		4
.L_48:
        /*0578*/ 	.byte	0x04, 0x31
        /*057a*/ 	.short	(.L_50 - .L_49)


	//   ....[0]....
.L_49:
        /*057c*/ 	.word	0x00006390


	//   ....[1]....
        /*0580*/ 	.word	0x000063a0


	//   ....[2]....
        /*0584*/ 	.word	0x00006410


	//   ....[3]....
        /*0588*/ 	.word	0x00012e20


	//   ....[4]....
        /*058c*/ 	.word	0x00012e70


	//----- nvinfo : EIATTR_COOP_GROUP_MASK_REGIDS
	.align		4
.L_50:
        /*0590*/ 	.byte	0x04, 0x29
        /*0592*/ 	.short	(.L_52 - .L_51)


	//   ....[0]....
.L_51:
        /*0594*/ 	.word	0xffffffff


	//   ....[1]....
        /*0598*/ 	.word	0xffffffff


	//   ....[2]....
        /*059c*/ 	.word	0xffffffff


	//   ....[3]....
        /*05a0*/ 	.word	0xffffffff


	//----- nvinfo : EIATTR_COOP_GROUP_INSTR_OFFSETS
	.align		4
.L_52:
        /*05a4*/ 	.byte	0x04, 0x28
        /*05a6*/ 	.short	(.L_54 - .L_53)


	//   ....[0]....
.L_53:
        /*05a8*/ 	.word	0x00000070


	//   ....[1]....
        /*05ac*/ 	.word	0x00000330


	//   ....[2]....
        /*05b0*/ 	.word	0x00012cb0


	//   ....[3]....
        /*05b4*/ 	.word	0x00012f20


	//----- nvinfo : EIATTR_VRC_CTA_INIT_COUNT
	.align		4
.L_54:
        /*05b8*/ 	.byte	0x02, 0x4a
        /*05ba*/ 	.byte	0x80
	.zero		1


	//----- nvinfo : EIATTR_MBARRIER_INSTR_OFFSETS
	.align		4
        /*05bc*/ 	.byte	0x04, 0x39
        /*05be*/ 	.short	(.L_56 - .L_55)


	//   ....[0]....
.L_55:
        /*05c0*/ 	.word	0x00006430
        /*05c4*/ 	.word	0x000000ff
        /*05c8*/ 	.word	0x00000000
        /*05cc*/ 	.short	0x0100
        /*05ce*/ 	.byte	0x0c
	.zero		1


	//   ....[1]....
        /*05d0*/ 	.word	0x00006450
        /*05d4*/ 	.word	0x000000ff
        /*05d8*/ 	.word	0x0003c008
        /*05dc*/ 	.short	0x0100
        /*05de*/ 	.byte	0x0a
	.zero		1


	//   ....[2]....
        /*05e0*/ 	.word	0x0000ceb0
        /*05e4*/ 	.word	0x000000ff
        /*05e8*/ 	.word	0x00000000
        /*05ec*/ 	.short	0x010a
        /*05ee*/ 	.byte	0x12
	.zero		1


	//   ....[3]....
        /*05f0*/ 	.word	0x0000e830
        /*05f4*/ 	.word	0x000000ff
        /*05f8*/ 	.word	0x00000000
        /*05fc*/ 	.short	0x010a
        /*05fe*/ 	.byte	0x0c
	.zero		1


	//   ....[4]....
        /*0600*/ 	.word	0x0000e9e0
        /*0604*/ 	.word	0x000000ff
        /*0608*/ 	.word	0x0003c000
        /*060c*/ 	.short	0x0108
        /*060e*/ 	.byte	0x0a
	.zero		1


	//   ....[5]....
        /*0610*/ 	.word	0x0000ea90
        /*0614*/ 	.word	0x000000ff
        /*0618*/ 	.word	0x0003c008
        /*061c*/ 	.short	0x0108
        /*061e*/ 	.byte	0x0a
	.zero		1


	//   ....[6]....
        /*0620*/ 	.word	0x00012f40
        /*0624*/ 	.word	0x000000ff
        /*0628*/ 	.word	0x00000000
        /*062c*/ 	.short	0x010a
        /*062e*/ 	.byte	0x12
	.zero		1


	//   ....[7]....
        /*0630*/ 	.word	0x00012f70
        /*0634*/ 	.word	0x000000ff
        /*0638*/ 	.word	0x00000000
        /*063c*/ 	.short	0x010a
        /*063e*/ 	.byte	0x0c
	.zero		1


	//----- nvinfo : EIATTR_NUM_MBARRIERS
	.align		4
.L_56:
        /*0640*/ 	.byte	0x03, 0x38
        /*0642*/ 	.short	0x0002


	//----- nvinfo : EIATTR_EXIT_INSTR_OFFSETS
	.align		4
        /*0644*/ 	.byte	0x04, 0x1c
        /*0646*/ 	.short	(.L_58 - .L_57)


	//   ....[0]....
.L_57:
        /*0648*/ 	.word	0x00012f30


	//----- nvinfo : EIATTR_REQNTID
	.align		4
.L_58:
        /*064c*/ 	.byte	0x04, 0x10
        /*064e*/ 	.short	(.L_60 - .L_59)
.L_59:
        /*0650*/ 	.word	0x00000080
        /*0654*/ 	.word	0x00000001
        /*0658*/ 	.word	0x00000001


	//----- nvinfo : EIATTR_CRS_STACK_SIZE
	.align		4
.L_60:
        /*065c*/ 	.byte	0x04, 0x1e
        /*065e*/ 	.short	(.L_62 - .L_61)
.L_61:
        /*0660*/ 	.word	0x00000000


	//----- nvinfo : EIATTR_CBANK_PARAM_SIZE
	.align		4
.L_62:
        /*0664*/ 	.byte	0x03, 0x19
        /*0666*/ 	.short	0x0050


	//----- nvinfo : EIATTR_PARAM_CBANK
	.align		4
        /*0668*/ 	.byte	0x04, 0x0a
        /*066a*/ 	.short	(.L_64 - .L_63)
	.align		4
.L_63:
        /*066c*/ 	.word	index@(.nv.constant0.matmul_kernel)
        /*0670*/ 	.short	0x0380
        /*0672*/ 	.short	0x0050


	//----- nvinfo : EIATTR_SW_WAR
	.align		4
.L_64:
        /*0674*/ 	.byte	0x04, 0x36
        /*0676*/ 	.short	(.L_66 - .L_65)
.L_65:
        /*0678*/ 	.word	0x00000008
.L_66:


//--------------------- .nv.compat                --------------------------
	.section	.nv.compat,"",@"SHT_CUDA_COMPAT_INFO"
	.align	4
        /*0000*/ 	.byte	0x02, 0x02, 0x02, 0x00, 0x02, 0x05, 0x05, 0x00, 0x02, 0x03, 0x00, 0x00, 0x02, 0x06, 0x01, 0x00


//--------------------- .nv.callgraph             --------------------------
	.section	.nv.callgraph,"",@"SHT_CUDA_CALLGRAPH"
	.align	4
	.sectionentsize	8
	.align		4
        /*0000*/ 	.word	0x00000000
	.align		4
        /*0004*/ 	.word	0xffffffff
	.align		4
        /*0008*/ 	.word	0x00000000
	.align		4
        /*000c*/ 	.word	0xfffffffe
	.align		4
        /*0010*/ 	.word	0x00000000
	.align		4
        /*0014*/ 	.word	0xfffffffd
	.align		4
        /*0018*/ 	.word	0x00000000
	.align		4
        /*001c*/ 	.word	0xfffffffc


//--------------------- .text.matmul_kernel       --------------------------
	.section	.text.matmul_kernel,"ax",@progbits
	.align	128
        .global         matmul_kernel
        .type           matmul_kernel,@function
        .size           matmul_kernel,(.L_x_20 - matmul_kernel)
        .other          matmul_kernel,@"STO_CUDA_ENTRY STV_DEFAULT"
matmul_kernel:
.text.matmul_kernel:
[----:B------:R-:W1:Y:S01]  /*0000*/  LDC R1, c[0x0][0x37c] ;  /* 0x0000df00ff017b82 */ /* 0x000e620000000800 */
[----:B------:R-:W2:Y:S01]  /*0010*/  S2R R0, SR_TID.X ;  /* 0x0000000000007919 */ /* 0x000ea20000002100 */
[----:B-1----:R-:W-:Y:S01]  /*0020*/  VIADD R1, R1, 0xfffffee0 ;  /* 0xfffffee001017836 */ /* 0x002fe20000000000 */
[----:B--2---:R-:W-:-:S13]  /*0030*/  ISETP.GE.U32.AND P0, PT, R0, 0x20, PT ;  /* 0x000000200000780c */ /* 0x004fda0003f06070 */
[----:B------:R-:W-:Y:S02]  /*0040*/  VOTEU.ANY UP0, P0 ;  /* 0x0000000000ff7886 */ /* 0x000fe40000000100 */
[----:B------:R-:W-:Y:S05]  /*0050*/  BRA.U UP0, `(.L_x_0) ;  /* 0x0000000100b87547 */ /* 0x000fea000b800000 */
[----:B------:R-:W1:Y:S01]  /*0060*/  S2UR UR6, SR_CgaCtaId ;  /* 0x00000000000679c3 */ /* 0x000e620000008800 */
[----:B------:R-:W-:Y:S01]  /*0070*/  NOP ;  /* 0x0000000000007918 */ /* 0x000fe20000000000 */
[----:B------:R-:W-:Y:S02]  /*0080*/  UMOV UR4, 0x40 ;  /* 0x0000004000047882 */ /* 0x000fe40000000000 */
[----:B-1----:R-:W-:-:S09]  /*0090*/  ULEA UR4, UR6, UR4, 0x18 ;  /* 0x0000000406047291 */ /* 0x002fd2000f8ec0ff */
[----:B------:R-:W1:Y:S01]  /*00a0*/  LDS.U8 R0, [UR4] ;  /* 0x00000004ff007984 */ /* 0x000e620008000000 */
[----:B------:R-:W-:Y:S02]  /*00b0*/  UMOV UR4, 0x400 ;  /* 0x0000040000047882 */ /* 0x000fe40000000000 */
[----:B------:R-:W-:Y:S01]  /*00c0*/  ULEA UR4, UR6, UR4, 0x18 ;  /* 0x0000000406047291 */ /* 0x000fe2000f8ec0ff */
[----:B-1----:R-:W-:-:S13]  /*00d0*/  ISETP.NE.AND P0, PT, R0, RZ, PT ;  /* 0x000000ff0000720c */ /* 0x002fda0003f05270 */
[----:B------:R-:W-:Y:S05]  /*00e0*/  @P0 BRA `(.L_x_1) ;  /* 0x00000000007c0947 */ /* 0x000fea0003800000 */
[----:B------:R-:W-:-:S13]  /*00f0*/  ELECT P0, URZ, PT ;  /* 0x0000000000ff782f */ /* 0x000fda0003800000 */
[----:B------:R-:W-:Y:S05]  /*0100*/  @!P0 BRA `(.L_x_2) ;  /* 0x0000000000848947 */ /* 0x000fea0003800000 */
[----:B------:R-:W-:Y:S01]  /*0110*/  UMOV UR5, 0x8 ;  /* 0x0000000800057882 */ /* 0x000fe20000000000 */
[----:B------:R-:W-:Y:S02]  /*0120*/  IMAD.MOV.U32 R4, RZ, RZ, 0x1 ;  /* 0x00000001ff047424 */ /* 0x000fe400078e00ff */
[----:B------:R-:W-:Y:S02]  /*0130*/  IMAD.MOV.U32 R5, RZ, RZ, 0xff ;  /* 0x000000ffff057424 */ /* 0x000fe400078e00ff */
[----:B------:R-:W-:Y:S04]  /*0140*/  DEPBAR.LE SB1, 0x36 ;  /* 0x00009d800000791a */ /* 0x000fe80000000000 */
[----:B------:R-:W1:Y:S02]  /*0150*/  UTCATOMSWS.FIND_AND_SET.ALIGN UP1, UR5, UR5 ;  /* 0x00000005000575e3 */ /* 0x000e640008020800 */
[----:B-1----:R-:W-:-:S04]  /*0160*/  PLOP3.LUT P0, PT, PT, PT, UP1, 0x80, 0x8 ;  /* 0x000000000008781c */ /* 0x002fc80003f0f018 */
[----:B------:R-:W-:-:S04]  /*0170*/  SEL R0, RZ, 0xffffffff, !P0 ;  /* 0xffffffffff007807 */ /* 0x000fc80004000000 */
[----:B------:R-:W-:Y:S01]  /*0180*/  ISETP.NE.AND P0, PT, R0, RZ, PT ;  /* 0x000000ff0000720c */ /* 0x000fe20003f05270 */
[----:B------:R-:W-:-:S12]  /*0190*/  IMAD.U32 R0, RZ, RZ, UR5 ;  /* 0x00000005ff007e24 */ /* 0x000fd8000f8e00ff */
[----:B------:R-:W-:Y:S05]  /*01a0*/  @P0 BRA `(.L_x_3) ;  /* 0x0000000000240947 */ /* 0x000fea0003800000 */
.L_x_4:
[----:B------:R-:W-:Y:S05]  /*01b0*/  NANOSLEEP 0x64 ;  /* 0x000000640000795d */ /* 0x000fea0003800000 */
[----:B------:R-:W-:-:S05]  /*01c0*/  UMOV UR5, 0x8 ;  /* 0x0000000800057882 */ /* 0x000fca0000000000 */
[----:B------:R-:W-:Y:S04]  /*01d0*/  DEPBAR.LE SB1, 0x36 ;  /* 0x00009d800000791a */ /* 0x000fe80000000000 */
[----:B------:R-:W1:Y:S02]  /*01e0*/  UTCATOMSWS.FIND_AND_SET.ALIGN UP1, UR5, UR5 ;  /* 0x00000005000575e3 */ /* 0x000e640008020800 */
[----:B-1----:R-:W-:-:S04]  /*01f0*/  PLOP3.LUT P0, PT, PT, PT, UP1, 0x80, 0x8 ;  /* 0x000000000008781c */ /* 0x002fc80003f0f018 */
[----:B------:R-:W-:-:S04]  /*0200*/  SEL R0, RZ, 0xffffffff, !P0 ;  /* 0xffffffffff007807 */ /* 0x000fc80004000000 */
[----:B------:R-:W-:Y:S01]  /*0210*/  ISETP.NE.AND P0, PT, R0, RZ, PT ;  /* 0x000000ff0000720c */ /* 0x000fe20003f05270 */
[----:B------:R-:W-:-:S12]  /*0220*/  IMAD.U32 R0, RZ, RZ, UR5 ;  /* 0x00000005ff007e24 */ /* 0x000fd8000f8e00ff */
[----:B------:R-:W-:Y:S05]  /*0230*/  @!P0 BRA `(.L_x_4) ;  /* 0xfffffffc00dc8947 */ /* 0x000fea000383ffff */
.L_x_3:
[C---:B------:R-:W-:Y:S01]  /*0240*/  VIADD R3, R0.reuse, 0x10 ;  /* 0x0000001000037836 */ /* 0x040fe20000000000 */
[----:B------:R-:W-:Y:S01]  /*0250*/  UMOV UR5, 0x50 ;  /* 0x0000005000057882 */ /* 0x000fe20000000000 */
[----:B------:R-:W-:Y:S01]  /*0260*/  SHF.L.U32 R2, R5, R0, RZ ;  /* 0x0000000005027219 */ /* 0x000fe200000006ff */
[----:B------:R-:W-:Y:S01]  /*0270*/  ULEA UR5, UR6, UR5, 0x18 ;  /* 0x0000000506057291 */ /* 0x000fe2000f8ec0ff */
[----:B------:R-:W-:Y:S01]  /*0280*/  IMAD.SHL.U32 R0, R0, 0x20, RZ ;  /* 0x0000002000007824 */ /* 0x000fe200078e00ff */
[----:B------:R-:W-:-:S04]  /*0290*/  SHF.L.U32 R3, R4, R3, RZ ;  /* 0x0000000304037219 */ /* 0x000fc800000006ff */
[----:B------:R-:W-:-:S05]  /*02a0*/  LOP3.LUT R2, R3, R2, RZ, 0xfc, !PT ;  /* 0x0000000203027212 */ /* 0x000fca00078efcff */
[----:B------:R1:W-:Y:S04]  /*02b0*/  ATOMS.OR RZ, [UR5], R2 ;  /* 0x00000002ffff798c */ /* 0x0003e8000b000005 */
[----:B------:R1:W-:Y:S01]  /*02c0*/  STS [UR4], R0 ;  /* 0x00000000ff007988 */ /* 0x0003e20008000804 */
[----:B------:R-:W-:Y:S05]  /*02d0*/  BRA `(.L_x_2) ;  /* 0x0000000000107947 */ /* 0x000fea0003800000 */
.L_x_1:
[----:B------:R-:W-:Y:S01]  /*02e0*/  IMAD.MOV.U32 R0, RZ, RZ, -0x1 ;  /* 0xffffffffff007424 */ /* 0x000fe200078e00ff */
[----:B------:R-:W-:-:S04]  /*02f0*/  MOV R2, 0x320 ;  /* 0x0000032000027802 */ /* 0x000fc80000000f00 */
[----:B------:R1:W-:Y:S03]  /*0300*/  STS [UR4], R0 ;  /* 0x00000000ff007988 */ /* 0x0003e60008000804 */
[----:B-1----:R-:W-:Y:S05]  /*0310*/  CALL.REL.NOINC `($__internal_1_$__cuda_sm10x_tcgen05_guardrail_trap_phase_invalid_during_alloc) ;  /* 0x0000012c002c7944 */ /* 0x002fea0003c00000 */
.L_x_2:
[----:B------:R-:W-:Y:S05]  /*0320*/  WARPSYNC.ALL ;  /* 0x0000000000007948 */ /* 0x000fea0003800000 */
[----:B------:R-:W-:Y:S01]  /*0330*/  NOP ;  /* 0x0000000000007918 */ /* 0x000fe20000000000 */
.L_x_0:
[----:B------:R-:W2:Y:S01]  /*0340*/  LDC.64 R48, c[0x0][0x398] ;  /* 0x0000e600ff307b82 */ /* 0x000ea20000000a00 */
[----:B------:R-:W3:Y:S01]  /*0350*/  S2R R5, SR_CTAID.X ;  /* 0x0000000000057919 */ /* 0x000ee20000002500 */
[----:B------:R-:W-:Y:S01]  /*0360*/  UMOV UR10, 0x400 ;  /* 0x00000400000a7882 */ /* 0x000fe20000000000 */
[----:B------:R-:W4:Y:S01]  /*0370*/  LDCU.128 UR16, c[0x0][0x380] ;  /* 0x00007000ff1077ac */ /* 0x000f220008000c00 */
[----:B------:R-:W5:Y:S01]  /*0380*/  S2R R180, SR_TID.X ;  /* 0x0000000000b47919 */ /* 0x000f620000002100 */
[----:B------:R-:W1:Y:S03]  /*0390*/  LDCU UR8, c[0x0][0x3b0] ;  /* 0x00007600ff0877ac */ /* 0x000e660008000800 */
[----:B------:R-:W1:Y:S01]  /*03a0*/  S2UR UR5, SR_CgaCtaId ;  /* 0x00000000000579c3 */ /* 0x000e620000008800 */
[----:B------:R-:W1:Y:S01]  /*03b0*/  LDCU UR4, c[0x0][0x3a0] ;  /* 0x00007400ff0477ac */ /* 0x000e620008000800 */
[----:B------:R-:W1:Y:S02]  /*03c0*/  LDCU UR13, c[0x0][0x3a0] ;  /* 0x00007400ff0d77ac */ /* 0x000e640008000800 */
[----:B-12---:R-:W-:-:S05]  /*03d0*/  VIADD R0, R49, 0xff ;  /* 0x000000ff31007836 */ /* 0x006fca0000000000 */
[----:B------:R-:W-:Y:S01]  /*03e0*/  SHF.R.S32.HI R3, RZ, 0x1f, R0 ;  /* 0x0000001fff037819 */ /* 0x000fe20000011400 */
[----:B------:R-:W-:Y:S02]  /*03f0*/  UIADD3 UR4, UPT, UPT, UR4, -0x60, URZ ;  /* 0xffffffa004047890 */ /* 0x000fe4000fffe0ff */
[----:B------:R-:W-:Y:S01]  /*0400*/  ULEA UR10, UR5, UR10, 0x18 ;  /* 0x0000000a050a7291 */ /* 0x000fe2000f8ec0ff */
[----:B------:R-:W-:Y:S01]  /*0410*/  LEA.HI R3, R3, R0, RZ, 0x8 ;  /* 0x0000000003037211 */ /* 0x000fe200078f40ff */
[----:B------:R-:W-:Y:S01]  /*0420*/  UIADD3 UR7, UPT, UPT, UR13, -0x80, URZ ;  /* 0xffffff800d077890 */ /* 0x000fe2000fffe0ff */
[----:B---3--:R-:W-:Y:S02]  /*0430*/  IABS R8, R5 ;  /* 0x0000000500087213 */ /* 0x008fe40000000000 */
[----:B------:R-:W-:Y:S02]  /*0440*/  SHF.R.S32.HI R3, RZ, 0x8, R3 ;  /* 0x00000008ff037819 */ /* 0x000fe40000011403 */
[----:B-----5:R-:W-:-:S02]  /*0450*/  LOP3.LUT R176, R180, 0x3f, RZ, 0xc0, !PT ;  /* 0x0000003fb4b07812 */ /* 0x020fc400078ec0ff */
[----:B------:R-:W-:Y:S01]  /*0460*/  LOP3.LUT R178, R180, 0x1f, RZ, 0xc0, !PT ;  /* 0x0000001fb4b27812 */ /* 0x000fe200078ec0ff */
[----:B------:R-:W-:-:S05]  /*0470*/  IMAD.SHL.U32 R4, R3, 0x8, RZ ;  /* 0x0000000803047824 */ /* 0x000fca00078e00ff */
[-C--:B------:R-:W-:Y:S02]  /*0480*/  IABS R7, R4.reuse ;  /* 0x0000000400077213 */ /* 0x080fe40000000000 */
[----:B------:R-:W-:Y:S02]  /*0490*/  IABS R10, R4 ;  /* 0x00000004000a7213 */ /* 0x000fe40000000000 */
[----:B------:R-:W1:Y:S08]  /*04a0*/  I2F.RP R0, R7 ;  /* 0x0000000700007306 */ /* 0x000e700000209400 */
[----:B-1----:R-:W1:Y:S02]  /*04b0*/  MUFU.RCP R0, R0 ;  /* 0x0000000000007308 */ /* 0x002e640000001000 */
[----:B-1----:R-:W-:-:S02]  /*04c0*/  VIADD R2, R0, 0xffffffe ;  /* 0x0ffffffe00027836 */ /* 0x002fc40000000000 */
[----:B------:R-:W-:Y:S01]  /*04d0*/  IMAD.MOV R0, RZ, RZ, -R10 ;  /* 0x000000ffff007224 */ /* 0x000fe200078e0a0a */
[----:B------:R-:W-:-:S03]  /*04e0*/  IABS R10, R48 ;  /* 0x00000030000a7213 */ /* 0x000fc60000000000 */
[----:B------:R1:W2:Y:S02]  /*04f0*/  F2I.FTZ.U32.TRUNC.NTZ R3, R2 ;  /* 0x0000000200037305 */ /* 0x0002a4000021f000 */
[----:B-1----:R-:W-:Y:S02]  /*0500*/  IMAD.MOV.U32 R2, RZ, RZ, RZ ;  /* 0x000000ffff027224 */ /* 0x002fe400078e00ff */
[----:B--2---:R-:W-:-:S04]  /*0510*/  IMAD.MOV R6, RZ, RZ, -R3 ;  /* 0x000000ffff067224 */ /* 0x004fc800078e0a03 */
[----:B------:R-:W-:Y:S02]  /*0520*/  IMAD R9, R6, R7, RZ ;  /* 0x0000000706097224 */ /* 0x000fe400078e02ff */
[----:B------:R-:W-:Y:S02]  /*0530*/  IMAD.MOV.U32 R6, RZ, RZ, R8 ;  /* 0x000000ffff067224 */ /* 0x000fe400078e0008 */
[----:B------:R-:W-:-:S06]  /*0540*/  IMAD.HI.U32 R3, R3, R9, R2 ;  /* 0x0000000903037227 */ /* 0x000fcc00078e0002 */
[----:B------:R-:W-:-:S04]  /*0550*/  IMAD.HI.U32 R3, R3, R6, RZ ;  /* 0x0000000603037227 */ /* 0x000fc800078e00ff */
[----:B------:R-:W-:Y:S01]  /*0560*/  IMAD R0, R3, R0, R6 ;  /* 0x0000000003007224 */ /* 0x000fe200078e0206 */
[----:B------:R-:W-:Y:S04]  /*0570*/  BAR.SYNC.DEFER_BLOCKING 0x0 ;  /* 0x0000000000007b1d */ /* 0x000fe80000010000 */
[----:B------:R-:W-:-:S13]  /*0580*/  ISETP.GT.U32.AND P1, PT, R7, R0, PT ;  /* 0x000000000700720c */ /* 0x000fda0003f24070 */
[----:B------:R-:W-:Y:S02]  /*0590*/  @!P1 IMAD.IADD R0, R0, 0x1, -R7 ;  /* 0x0000000100009824 */ /* 0x000fe400078e0a07 */
[----:B------:R-:W-:Y:S01]  /*05a0*/  @!P1 VIADD R3, R3, 0x1 ;  /* 0x0000000103039836 */ /* 0x000fe20000000000 */
[----:B------:R-:W-:Y:S02]  /*05b0*/  ISETP.NE.AND P1, PT, R4, RZ, PT ;  /* 0x000000ff0400720c */ /* 0x000fe40003f25270 */
[----:B------:R-:W-:Y:S02]  /*05c0*/  ISETP.GE.U32.AND P0, PT, R0, R7, PT ;  /* 0x000000070000720c */ /* 0x000fe40003f06070 */
[----:B------:R-:W-:-:S04]  /*05d0*/  LOP3.LUT R0, R5, R4, RZ, 0x3c, !PT ;  /* 0x0000000405007212 */ /* 0x000fc800078e3cff */
[----:B------:R-:W-:Y:S01]  /*05e0*/  ISETP.GE.AND P2, PT, R0, RZ, PT ;  /* 0x000000ff0000720c */ /* 0x000fe20003f46270 */
[----:B------:R-:W-:-:S06]  /*05f0*/  VIADD R0, R48, 0x3f ;  /* 0x0000003f30007836 */ /* 0x000fcc0000000000 */
[----:B------:R-:W-:-:S04]  /*0600*/  @P0 VIADD R3, R3, 0x1 ;  /* 0x0000000103030836 */ /* 0x000fc80000000000 */
[----:B------:R-:W-:Y:S01]  /*0610*/  IMAD.MOV.U32 R2, RZ, RZ, R3 ;  /* 0x000000ffff027224 */ /* 0x000fe200078e0003 */
[----:B------:R-:W-:-:S03]  /*0620*/  SHF.R.S32.HI R3, RZ, 0x1f, R0 ;  /* 0x0000001fff037819 */ /* 0x000fc60000011400 */
[----:B------:R-:W-:Y:S01]  /*0630*/  @!P2 IMAD.MOV R2, RZ, RZ, -R2 ;  /* 0x000000ffff02a224 */ /* 0x000fe200078e0a02 */
[----:B------:R-:W-:Y:S02]  /*0640*/  @!P1 LOP3.LUT R2, RZ, R4, RZ, 0x33, !PT ;  /* 0x00000004ff029212 */ /* 0x000fe400078e33ff */
[----:B------:R-:W-:-:S03]  /*0650*/  LEA.HI R3, R3, R0, RZ, 0x6 ;  /* 0x0000000003037211 */ /* 0x000fc600078f30ff */
[----:B------:R-:W-:Y:S02]  /*0660*/  IMAD.SHL.U32 R9, R2, 0x8, RZ ;  /* 0x0000000802097824 */ /* 0x000fe400078e00ff */
[----:B------:R-:W-:-:S03]  /*0670*/  IMAD.MOV R2, RZ, RZ, -R2 ;  /* 0x000000ffff027224 */ /* 0x000fc600078e0a02 */
[----:B------:R-:W-:Y:S01]  /*0680*/  LEA.HI.SX32 R3, R3, -R9, 0x1a ;  /* 0x8000000903037211 */ /* 0x000fe200078fd2ff */
[----:B------:R-:W-:Y:S02]  /*0690*/  IMAD R12, R4, R2, R5 ;  /* 0x00000002040c7224 */ /* 0x000fe400078e0205 */
[----:B------:R-:W-:Y:S01]  /*06a0*/  IMAD.MOV.U32 R2, RZ, RZ, RZ ;  /* 0x000000ffff027224 */ /* 0x000fe200078e00ff */
[----:B------:R-:W-:Y:S02]  /*06b0*/  VIMNMX R11, PT, PT, R3, 0x8, PT ;  /* 0x00000008030b7848 */ /* 0x000fe40003fe0100 */
[----:B------:R-:W-:Y:S02]  /*06c0*/  IABS R7, R12 ;  /* 0x0000000c00077213 */ /* 0x000fe40000000000 */
[-C--:B------:R-:W-:Y:S02]  /*06d0*/  IABS R8, R11.reuse ;  /* 0x0000000b00087213 */ /* 0x080fe40000000000 */
[----:B------:R-:W-:-:S02]  /*06e0*/  IABS R4, R11 ;  /* 0x0000000b00047213 */ /* 0x000fc40000000000 */
[----:B------:R-:W1:Y:S08]  /*06f0*/  I2F.RP R0, R8 ;  /* 0x0000000800007306 */ /* 0x000e700000209400 */
[----:B-1----:R-:W1:Y:S02]  /*0700*/  MUFU.RCP R0, R0 ;  /* 0x0000000000007308 */ /* 0x002e640000001000 */
[----:B-1----:R-:W-:Y:S01]  /*0710*/  VIADD R3, R0, 0xffffffe ;  /* 0x0ffffffe00037836 */ /* 0x002fe20000000000 */
[----:B------:R-:W-:-:S05]  /*0720*/  IABS R0, R49 ;  /* 0x0000003100007213 */ /* 0x000fca0000000000 */
[----:B------:R-:W1:Y:S02]  /*0730*/  F2I.FTZ.U32.TRUNC.NTZ R3, R3 ;  /* 0x0000000300037305 */ /* 0x000e64000021f000 */
[----:B-1----:R-:W-:-:S04]  /*0740*/  IMAD.MOV R6, RZ, RZ, -R3 ;  /* 0x000000ffff067224 */ /* 0x002fc800078e0a03 */
[----:B------:R-:W-:Y:S02]  /*0750*/  IMAD.MOV.U32 R5, RZ, RZ, R6 ;  /* 0x000000ffff057224 */ /* 0x000fe400078e0006 */
[----:B------:R-:W1:Y:S02]  /*0760*/  I2F.RP R6, R0 ;  /* 0x0000000000067306 */ /* 0x000e640000209400 */
[----:B------:R-:W-:-:S04]  /*0770*/  IMAD R5, R5, R8, RZ ;  /* 0x0000000805057224 */ /* 0x000fc800078e02ff */
[----:B------:R-:W-:-:S04]  /*0780*/  IMAD.HI.U32 R2, R3, R5, R2 ;  /* 0x0000000503027227 */ /* 0x000fc800078e0002 */
[----:B------:R-:W-:Y:S02]  /*0790*/  IMAD.MOV R3, RZ, RZ, -R4 ;  /* 0x000000ffff037224 */ /* 0x000fe400078e0a04 */
[----:B------:R-:W-:Y:S01]  /*07a0*/  IMAD.HI.U32 R2, R2, R7, RZ ;  /* 0x0000000702027227 */ /* 0x000fe200078e00ff */
[----:B------:R-:W2:Y:S03]  /*07b0*/  I2F.RP R4, R10 ;  /* 0x0000000a00047306 */ /* 0x000ea60000209400 */
[----:B------:R-:W-:-:S05]  /*07c0*/  IMAD R3, R2, R3, R7 ;  /* 0x0000000302037224 */ /* 0x000fca00078e0207 */
[----:B------:R-:W-:Y:S01]  /*07d0*/  ISETP.GT.U32.AND P1, PT, R8, R3, PT ;  /* 0x000000030800720c */ /* 0x000fe20003f24070 */
[----:B-1----:R-:W-:Y:S08]  /*07e0*/  MUFU.RCP R6, R6 ;  /* 0x0000000600067308 */ /* 0x002ff00000001000 */
[----:B--2---:R-:W1:Y:S04]  /*07f0*/  MUFU.RCP R4, R4 ;  /* 0x0000000400047308 */ /* 0x004e680000001000 */
[----:B------:R-:W-:-:S02]  /*0800*/  @!P1 IMAD.IADD R3, R3, 0x1, -R8 ;  /* 0x0000000103039824 */ /* 0x000fc400078e0a08 */
[----:B------:R-:W-:Y:S01]  /*0810*/  @!P1 VIADD R2, R2, 0x1 ;  /* 0x0000000102029836 */ /* 0x000fe20000000000 */
[----:B------:R-:W-:Y:S02]  /*0820*/  ISETP.NE.AND P1, PT, R11, RZ, PT ;  /* 0x000000ff0b00720c */ /* 0x000fe40003f25270 */
[----:B------:R-:W-:Y:S02]  /*0830*/  ISETP.GE.U32.AND P0, PT, R3, R8, PT ;  /* 0x000000080300720c */ /* 0x000fe40003f06070 */
[----:B------:R-:W-:-:S04]  /*0840*/  LOP3.LUT R3, R12, R11, RZ, 0x3c, !PT ;  /* 0x0000000b0c037212 */ /* 0x000fc800078e3cff */
[----:B------:R-:W-:Y:S01]  /*0850*/  ISETP.GE.AND P2, PT, R3, RZ, PT ;  /* 0x000000ff0300720c */ /* 0x000fe20003f46270 */
[----:B-1----:R-:W-:Y:S02]  /*0860*/  VIADD R3, R4, 0xffffffe ;  /* 0x0ffffffe04037836 */ /* 0x002fe40000000000 */
[----:B------:R-:W-:-:S04]  /*0870*/  VIADD R4, R6, 0xffffffe ;  /* 0x0ffffffe06047836 */ /* 0x000fc80000000000 */
[----:B------:R-:W-:Y:S01]  /*0880*/  @P0 VIADD R2, R2, 0x1 ;  /* 0x0000000102020836 */ /* 0x000fe20000000000 */
[----:B------:R-:W1:Y:S03]  /*0890*/  F2I.FTZ.U32.TRUNC.NTZ R3, R3 ;  /* 0x0000000300037305 */ /* 0x000e66000021f000 */
[----:B------:R-:W-:-:S04]  /*08a0*/  IMAD.MOV.U32 R8, RZ, RZ, R2 ;  /* 0x000000ffff087224 */ /* 0x000fc800078e0002 */
[----:B------:R-:W-:Y:S01]  /*08b0*/  @!P2 IMAD.MOV R8, RZ, RZ, -R8 ;  /* 0x000000ffff08a224 */ /* 0x000fe200078e0a08 */
[----:B------:R-:W-:Y:S01]  /*08c0*/  @!P1 LOP3.LUT R8, RZ, R11, RZ, 0x33, !PT ;  /* 0x0000000bff089212 */ /* 0x000fe200078e33ff */
[----:B------:R-:W2:Y:S04]  /*08d0*/  F2I.FTZ.U32.TRUNC.NTZ R5, R4 ;  /* 0x0000000400057305 */ /* 0x000ea8000021f000 */
[----:B------:R-:W-:-:S04]  /*08e0*/  IMAD.MOV R2, RZ, RZ, -R8 ;  /* 0x000000ffff027224 */ /* 0x000fc800078e0a08 */
[----:B------:R-:W-:Y:S02]  /*08f0*/  IMAD R2, R11, R2, R12 ;  /* 0x000000020b027224 */ /* 0x000fe400078e020c */
[----:B-1----:R-:W-:Y:S02]  /*0900*/  IMAD.MOV R11, RZ, RZ, -R3 ;  /* 0x000000ffff0b7224 */ /* 0x002fe400078e0a03 */
[----:B------:R-:W-:Y:S01]  /*0910*/  IMAD.IADD R7, R9, 0x1, R2 ;  /* 0x0000000109077824 */ /* 0x000fe200078e0202 */
[----:B------:R-:W-:Y:S01]  /*0920*/  SHF.R.U32.HI R9, RZ, 0x5, R180 ;  /* 0x00000005ff097819 */ /* 0x000fe200000116b4 */
[----:B------:R-:W-:Y:S02]  /*0930*/  IMAD.MOV.U32 R2, RZ, RZ, RZ ;  /* 0x000000ffff027224 */ /* 0x000fe400078e00ff */
[----:B------:R-:W-:Y:S01]  /*0940*/  IMAD R76, R7, 0x40, R176 ;  /* 0x00000040074c7824 */ /* 0x000fe200078e02b0 */
[----:B------:R-:W-:Y:S01]  /*0950*/  SGXT.U32 R9, R9, 0x2 ;  /* 0x000000020909781a */ /* 0x000fe20000000000 */
[----:B------:R-:W-:-:S02]  /*0960*/  IMAD R7, R11, R10, RZ ;  /* 0x0000000a0b077224 */ /* 0x000fc400078e02ff */
[----:B------:R-:W-:Y:S01]  /*0970*/  IMAD.SHL.U32 R12, R8, 0x100, RZ ;  /* 0x00000100080c7824 */ /* 0x000fe200078e00ff */
[----:B------:R-:W-:Y:S01]  /*0980*/  IABS R27, R76 ;  /* 0x0000004c001b7213 */ /* 0x000fe20000000000 */
[----:B------:R-:W-:Y:S01]  /*0990*/  IMAD.HI.U32 R2, R3, R7, R2 ;  /* 0x0000000703027227 */ /* 0x000fe200078e0002 */
[----:B------:R-:W-:Y:S02]  /*09a0*/  STL [R1+0x98], R76 ;  /* 0x0000984c01007387 */ /* 0x000fe40000100800 */
[----:B------:R-:W-:Y:S01]  /*09b0*/  LOP3.LUT R3, R12, R9, RZ, 0xfc, !PT ;  /* 0x000000090c037212 */ /* 0x000fe200078efcff */
[--C-:B--2---:R-:W-:Y:S02]  /*09c0*/  IMAD.MOV R7, RZ, RZ, -R5.reuse ;  /* 0x000000ffff077224 */ /* 0x104fe400078e0a05 */
[----:B------:R-:W-:Y:S01]  /*09d0*/  IMAD.HI.U32 R2, R2, R27, RZ ;  /* 0x0000001b02027227 */ /* 0x000fe200078e00ff */
[----:B------:R-:W-:Y:S02]  /*09e0*/  LOP3.LUT R13, R3, 0xfc, RZ, 0xfc, !PT ;  /* 0x000000fc030d7812 */ /* 0x000fe400078efcff */
[----:B------:R-:W-:Y:S01]  /*09f0*/  IABS R6, R3 ;  /* 0x0000000300067213 */ /* 0x000fe20000000000 */
[----:B------:R-:W-:Y:S01]  /*0a00*/  IMAD.MOV.U32 R4, RZ, RZ, RZ ;  /* 0x000000ffff047224 */ /* 0x000fe200078e00ff */
[----:B------:R-:W-:Y:S01]  /*0a10*/  IABS R11, R13 ;  /* 0x0000000d000b7213 */ /* 0x000fe20000000000 */
[----:B------:R-:W-:Y:S01]  /*0a20*/  IMAD R7, R7, R0, RZ ;  /* 0x0000000007077224 */ /* 0x000fe200078e02ff */
[C---:B------:R-:W-:Y:S01]  /*0a30*/  LOP3.LUT R8, R3.reuse, 0xc, RZ, 0xfc, !PT ;  /* 0x0000000c03087812 */ /* 0x040fe200078efcff */
[----:B------:R-:W-:Y:S01]  /*0a40*/  IMAD.MOV R2, RZ, RZ, -R2 ;  /* 0x000000ffff027224 */ /* 0x000fe200078e0a02 */
[----:B------:R-:W-:Y:S01]  /*0a50*/  LOP3.LUT R20, R3, 0x18, RZ, 0xfc, !PT ;  /* 0x0000001803147812 */ /* 0x000fe200078efcff */
[----:B------:R-:W-:Y:S01]  /*0a60*/  IMAD.HI.U32 R4, R5, R7, R4 ;  /* 0x0000000705047227 */ /* 0x000fe200078e0004 */
[----:B------:R-:W-:-:S02]  /*0a70*/  ISETP.GE.AND P3, PT, R8, RZ, PT ;  /* 0x000000ff0800720c */ /* 0x000fc40003f66270 */
[C---:B------:R-:W-:Y:S01]  /*0a80*/  LOP3.LUT R22, R3.reuse, 0x1c, RZ, 0xfc, !PT ;  /* 0x0000001c03167812 */ /* 0x040fe200078efcff */
[----:B------:R-:W-:Y:S01]  /*0a90*/  IMAD R27, R10, R2, R27 ;  /* 0x000000020a1b7224 */ /* 0x000fe200078e021b */
[----:B------:R-:W-:Y:S01]  /*0aa0*/  IABS R15, R20 ;  /* 0x00000014000f7213 */ /* 0x000fe20000000000 */
[----:B------:R-:W-:Y:S01]  /*0ab0*/  IMAD.MOV.U32 R7, RZ, RZ, R6 ;  /* 0x000000ffff077224 */ /* 0x000fe200078e0006 */
[----:B------:R-:W-:Y:S01]  /*0ac0*/  LOP3.LUT R6, R3, 0x4, RZ, 0xfc, !PT ;  /* 0x0000000403067812 */ /* 0x000fe200078efcff */
[----:B------:R-:W-:Y:S01]  /*0ad0*/  IMAD.HI.U32 R5, R4, R11, RZ ;  /* 0x0000000b04057227 */ /* 0x000fe200078e00ff */
[----:B------:R-:W-:Y:S02]  /*0ae0*/  ISETP.GT.U32.AND P0, PT, R10, R27, PT ;  /* 0x0000001b0a00720c */ /* 0x000fe40003f04070 */
[----:B------:R-:W-:Y:S01]  /*0af0*/  IABS R9, R6 ;  /* 0x0000000600097213 */ /* 0x000fe20000000000 */
[----:B------:R-:W-:Y:S01]  /*0b00*/  IMAD.HI.U32 R2, R4, R7, RZ ;  /* 0x0000000704027227 */ /* 0x000fe200078e00ff */
[----:B------:R-:W-:-:S02]  /*0b10*/  IABS R17, R22 ;  /* 0x0000001600117213 */ /* 0x000fc40000000000 */
[C---:B------:R-:W-:Y:S01]  /*0b20*/  LOP3.LUT R23, R3.reuse, 0x20, RZ, 0xfc, !PT ;  /* 0x0000002003177812 */ /* 0x040fe200078efcff */
[----:B------:R-:W-:Y:S01]  /*0b30*/  IMAD.MOV R5, RZ, RZ, -R5 ;  /* 0x000000ffff057224 */ /* 0x000fe200078e0a05 */
[C---:B------:R-:W-:Y:S01]  /*0b40*/  LOP3.LUT R24, R3.reuse, 0x24, RZ, 0xfc, !PT ;  /* 0x0000002403187812 */ /* 0x040fe200078efcff */
[----:B------:R-:W-:Y:S01]  /*0b50*/  IMAD.MOV R2, RZ, RZ, -R2 ;  /* 0x000000ffff027224 */ /* 0x000fe200078e0a02 */
[----:B------:R-:W-:Y:S01]  /*0b60*/  IABS R19, R23 ;  /* 0x0000001700137213 */ /* 0x000fe20000000000 */
[C---:B------:R-:W-:Y:S01]  /*0b70*/  IMAD R26, R0.reuse, R5, R11 ;  /* 0x00000005001a7224 */ /* 0x040fe200078e020b */
[----:B------:R-:W-:Y:S01]  /*0b80*/  IABS R21, R24 ;  /* 0x0000001800157213 */ /* 0x000fe20000000000 */
[C---:B------:R-:W-:Y:S01]  /*0b90*/  IMAD R2, R0.reuse, R2, R7 ;  /* 0x0000000200027224 */ /* 0x040fe200078e0207 */
[----:B------:R-:W-:Y:S01]  /*0ba0*/  LOP3.LUT R7, R3, 0x8, RZ, 0xfc, !PT ;  /* 0x0000000803077812 */ /* 0x000fe200078efcff */
[----:B------:R-:W-:Y:S01]  /*0bb0*/  @!P0 IMAD.IADD R27, R27, 0x1, -R10 ;  /* 0x000000011b1b8824 */ /* 0x000fe200078e0a0a */
[----:B------:R-:W-:Y:S01]  /*0bc0*/  ISETP.GT.U32.AND P2, PT, R0, R26, PT ;  /* 0x0000001a0000720c */ /* 0x000fe20003f44070 */
[----:B------:R-:W-:Y:S01]  /*0bd0*/  IMAD.HI.U32 R5, R4, R9, RZ ;  /* 0x0000000904057227 */ /* 0x000fe200078e00ff */
[----:B------:R-:W-:-:S02]  /*0be0*/  ISETP.GT.U32.AND P6, PT, R0, R2, PT ;  /* 0x000000020000720c */ /* 0x000fc40003fc4070 */
[----:B------:R-:W-:Y:S01]  /*0bf0*/  ISETP.GT.U32.AND P1, PT, R10, R27, PT ;  /* 0x0000001b0a00720c */ /* 0x000fe20003f24070 */
[----:B------:R-:W-:Y:S01]  /*0c00*/  IMAD.MOV R5, RZ, RZ, -R5 ;  /* 0x000000ffff057224 */ /* 0x000fe200078e0a05 */
[----:B------:R-:W-:Y:S01]  /*0c10*/  ISETP.GE.AND P0, PT, R6, RZ, PT ;  /* 0x000000ff0600720c */ /* 0x000fe20003f06270 */
[----:B------:R-:W-:Y:S01]  /*0c20*/  IMAD.HI.U32 R14, R4, R21, RZ ;  /* 0x00000015040e7227 */ /* 0x000fe200078e00ff */
[----:B------:R-:W-:Y:S02]  /*0c30*/  IABS R6, R8 ;  /* 0x0000000800067213 */ /* 0x000fe40000000000 */
[----:B------:R-:W-:Y:S01]  /*0c40*/  IABS R11, R7 ;  /* 0x00000007000b7213 */ /* 0x000fe20000000000 */
[----:B------:R-:W-:Y:S01]  /*0c50*/  IMAD R5, R0, R5, R9 ;  /* 0x0000000500057224 */ /* 0x000fe200078e0209 */
[----:B------:R-:W-:Y:S01]  /*0c60*/  ISETP.GE.AND P5, PT, R7, RZ, PT ;  /* 0x000000ff0700720c */ /* 0x000fe20003fa6270 */
[--C-:B------:R-:W-:Y:S01]  /*0c70*/  @!P2 IMAD.IADD R26, R26, 0x1, -R0.reuse ;  /* 0x000000011a1aa824 */ /* 0x100fe200078e0a00 */
[----:B------:R-:W-:Y:S01]  /*0c80*/  LOP3.LUT R25, R3, 0x28, RZ, 0xfc, !PT ;  /* 0x0000002803197812 */ /* 0x000fe200078efcff */
[----:B------:R-:W-:Y:S01]  /*0c90*/  @!P6 IMAD.IADD R2, R2, 0x1, -R0 ;  /* 0x000000010202e824 */ /* 0x000fe200078e0a00 */
[C---:B------:R-:W-:Y:S01]  /*0ca0*/  ISETP.GT.U32.AND P2, PT, R0.reuse, R5, PT ;  /* 0x000000050000720c */ /* 0x040fe20003f44070 */
[----:B------:R-:W-:Y:S01]  /*0cb0*/  @!P1 IMAD.IADD R27, R27, 0x1, -R10 ;  /* 0x000000011b1b9824 */ /* 0x000fe200078e0a0a */
[C---:B------:R-:W-:Y:S01]  /*0cc0*/  ISETP.GT.U32.AND P4, PT, R0.reuse, R26, PT ;  /* 0x0000001a0000720c */ /* 0x040fe20003f84070 */
[----:B------:R-:W-:Y:S01]  /*0cd0*/  IMAD.MOV.U32 R9, RZ, RZ, R6 ;  /* 0x000000ffff097224 */ /* 0x000fe200078e0006 */
[----:B------:R-:W-:Y:S01]  /*0ce0*/  ISETP.GT.U32.AND P1, PT, R0, R2, PT ;  /* 0x000000020000720c */ /* 0x000fe20003f24070 */
[----:B------:R-:W-:Y:S01]  /*0cf0*/  IMAD.HI.U32 R6, R4, R11, RZ ;  /* 0x0000000b04067227 */ /* 0x000fe200078e00ff */
[----:B------:R-:W-:-:S02]  /*0d00*/  ISETP.GE.AND P6, PT, R13, RZ, PT ;  /* 0x000000ff0d00720c */ /* 0x000fc40003fc6270 */
[C---:B------:R-:W-:Y:S01]  /*0d10*/  LOP3.LUT R10, R3.reuse, 0x10, RZ, 0xfc, !PT ;  /* 0x00000010030a7812 */ /* 0x040fe200078efcff */
[----:B------:R-:W-:Y:S01]  /*0d20*/  IMAD.MOV R6, RZ, RZ, -R6 ;  /* 0x000000ffff067224 */ /* 0x000fe200078e0a06 */
[C---:B------:R-:W-:Y:S01]  /*0d30*/  LOP3.LUT R28, R3.reuse, 0x2c, RZ, 0xfc, !PT ;  /* 0x0000002c031c7812 */ /* 0x040fe200078efcff */
[----:B------:R-:W-:Y:S01]  /*0d40*/  IMAD.HI.U32 R7, R4, R9, RZ ;  /* 0x0000000904077227 */ /* 0x000fe200078e00ff */
[----:B------:R-:W-:Y:S02]  /*0d50*/  IABS R8, R10 ;  /* 0x0000000a00087213 */ /* 0x000fe40000000000 */
[----:B------:R-:W-:Y:S01]  /*0d60*/  IABS R18, R28 ;  /* 0x0000001c00127213 */ /* 0x000fe20000000000 */
[----:B------:R-:W-:Y:S01]  /*0d70*/  IMAD R6, R0, R6, R11 ;  /* 0x0000000600067224 */ /* 0x000fe200078e020b */
[C---:B------:R-:W-:Y:S01]  /*0d80*/  LOP3.LUT R30, R3.reuse, 0x38, RZ, 0xfc, !PT ;  /* 0x00000038031e7812 */ /* 0x040fe200078efcff */
[----:B------:R-:W-:Y:S01]  /*0d90*/  IMAD.MOV R7, RZ, RZ, -R7 ;  /* 0x000000ffff077224 */ /* 0x000fe200078e0a07 */
[C---:B------:R-:W-:Y:S01]  /*0da0*/  LOP3.LUT R31, R3.reuse, 0x3c, RZ, 0xfc, !PT ;  /* 0x0000003c031f7812 */ /* 0x040fe200078efcff */
[--C-:B------:R-:W-:Y:S01]  /*0db0*/  @!P4 IMAD.IADD R26, R26, 0x1, -R0.reuse ;  /* 0x000000011a1ac824 */ /* 0x100fe200078e0a00 */
[C---:B------:R-:W-:Y:S01]  /*0dc0*/  LOP3.LUT R33, R3.reuse, 0x44, RZ, 0xfc, !PT ;  /* 0x0000004403217812 */ /* 0x040fe200078efcff */
[----:B------:R-:W-:Y:S01]  /*0dd0*/  IMAD R7, R0, R7, R9 ;  /* 0x0000000700077224 */ /* 0x000fe200078e0209 */
[----:B------:R-:W-:Y:S01]  /*0de0*/  LOP3.LUT R9, R3, 0x14, RZ, 0xfc, !PT ;  /* 0x0000001403097812 */ /* 0x000fe200078efcff */
[--C-:B------:R-:W-:Y:S01]  /*0df0*/  @!P1 IMAD.IADD R2, R2, 0x1, -R0.reuse ;  /* 0x0000000102029824 */ /* 0x100fe200078e0a00 */
[C---:B------:R-:W-:Y:S01]  /*0e00*/  ISETP.GT.U32.AND P1, PT, R0.reuse, R6, PT ;  /* 0x000000060000720c */ /* 0x040fe20003f24070 */
[----:B------:R-:W-:Y:S01]  /*0e10*/  @!P2 IMAD.IADD R5, R5, 0x1, -R0 ;  /* 0x000000010505a824 */ /* 0x000fe200078e0a00 */
[----:B------:R-:W-:Y:S01]  /*0e20*/  ISETP.GE.AND P2, PT, R3, RZ, PT ;  /* 0x000000ff0300720c */ /* 0x000fe20003f46270 */
[----:B------:R-:W-:Y:S01]  /*0e30*/  @!P6 IMAD.MOV R26, RZ, RZ, -R26 ;  /* 0x000000ffff1ae224 */ /* 0x000fe200078e0a1a */
[C---:B------:R-:W-:Y:S01]  /*0e40*/  ISETP.GT.U32.AND P6, PT, R0.reuse, R7, PT ;  /* 0x000000070000720c */ /* 0x040fe20003fc4070 */
[----:B------:R-:W-:Y:S01]  /*0e50*/  IMAD.MOV.U32 R11, RZ, RZ, R8 ;  /* 0x000000ffff0b7224 */ /* 0x000fe200078e0008 */
[----:B------:R-:W-:-:S02]  /*0e60*/  ISETP.GT.U32.AND P4, PT, R0, R5, PT ;  /* 0x000000050000720c */ /* 0x000fc40003f84070 */
[----:B------:R-:W-:Y:S01]  /*0e70*/  IABS R13, R9 ;  /* 0x00000009000d7213 */ /* 0x000fe20000000000 */
[----:B------:R-:W-:Y:S01]  /*0e80*/  IMAD.HI.U32 R8, R4, R11, RZ ;  /* 0x0000000b04087227 */ /* 0x000fe200078e00ff */
[C---:B------:R-:W-:Y:S02]  /*0e90*/  LOP3.LUT R32, R3.reuse, 0x40, RZ, 0xfc, !PT ;  /* 0x0000004003207812 */ /* 0x040fe400078efcff */
[----:B------:R-:W-:Y:S01]  /*0ea0*/  IABS R29, R33 ;  /* 0x00000021001d7213 */ /* 0x000fe20000000000 */
[----:B------:R-:W-:Y:S01]  /*0eb0*/  @!P1 IMAD.IADD R6, R6, 0x1, -R0 ;  /* 0x0000000106069824 */ /* 0x000fe200078e0a00 */
[C---:B------:R-:W-:Y:S01]  /*0ec0*/  LOP3.LUT R34, R3.reuse, 0x48, RZ, 0xfc, !PT ;  /* 0x0000004803227812 */ /* 0x040fe200078efcff */
[----:B------:R-:W-:Y:S01]  /*0ed0*/  IMAD.MOV R8, RZ, RZ, -R8 ;  /* 0x000000ffff087224 */ /* 0x000fe200078e0a08 */
[----:B------:R-:W-:Y:S01]  /*0ee0*/  LOP3.LUT R36, R3, 0x5c, RZ, 0xfc, !PT ;  /* 0x0000005c03247812 */ /* 0x000fe200078efcff */
[--C-:B------:R-:W-:Y:S01]  /*0ef0*/  @!P6 IMAD.IADD R7, R7, 0x1, -R0.reuse ;  /* 0x000000010707e824 */ /* 0x100fe200078e0a00 */
[----:B------:R-:W-:Y:S01]  /*0f00*/  ISETP.GT.U32.AND P1, PT, R0, R6, PT ;  /* 0x000000060000720c */ /* 0x000fe20003f24070 */
[----:B------:R-:W-:Y:S01]  /*0f10*/  @!P4 IMAD.IADD R5, R5, 0x1, -R0 ;  /* 0x000000010505c824 */ /* 0x000fe200078e0a00 */
[----:B------:R-:W-:Y:S01]  /*0f20*/  ISETP.GE.AND P4, PT, R9, RZ, PT ;  /* 0x000000ff0900720c */ /* 0x000fe20003f86270 */
[----:B------:R-:W-:Y:S01]  /*0f30*/  IMAD.HI.U32 R9, R4, R13, RZ ;  /* 0x0000000d04097227 */ /* 0x000fe200078e00ff */
[----:B------:R-:W-:-:S02]  /*0f40*/  ISETP.GT.U32.AND P6, PT, R0, R7, PT ;  /* 0x000000070000720c */ /* 0x000fc40003fc4070 */
[----:B------:R-:W-:Y:S01]  /*0f50*/  IABS R35, R36 ;  /* 0x0000002400237213 */ /* 0x000fe20000000000 */
[----:B------:R-:W-:Y:S01]  /*0f60*/  IMAD R8, R0, R8, R11 ;  /* 0x0000000800087224 */ /* 0x000fe200078e020b */
[C---:B------:R-:W-:Y:S01]  /*0f70*/  LOP3.LUT R38, R3.reuse, 0x64, RZ, 0xfc, !PT ;  /* 0x0000006403267812 */ /* 0x040fe200078efcff */
[----:B------:R-:W-:Y:S01]  /*0f80*/  IMAD.MOV R9, RZ, RZ, -R9 ;  /* 0x000000ffff097224 */ /* 0x000fe200078e0a09 */
[C---:B------:R-:W-:Y:S01]  /*0f90*/  LOP3.LUT R40, R3.reuse, 0x68, RZ, 0xfc, !PT ;  /* 0x0000006803287812 */ /* 0x040fe200078efcff */
[----:B------:R-:W-:Y:S01]  /*0fa0*/  @!P2 IMAD.MOV R2, RZ, RZ, -R2 ;  /* 0x000000ffff02a224 */ /* 0x000fe200078e0a02 */
[----:B------:R-:W-:Y:S01]  /*0fb0*/  ISETP.GE.AND P2, PT, R10, RZ, PT ;  /* 0x000000ff0a00720c */ /* 0x000fe20003f46270 */
[----:B------:R-:W-:Y:S01]  /*0fc0*/  IMAD R9, R0, R9, R13 ;  /* 0x0000000900097224 */ /* 0x000fe200078e020d */
[----:B------:R-:W-:Y:S01]  /*0fd0*/  LOP3.LUT R41, R3, 0x6c, RZ, 0xfc, !PT ;  /* 0x0000006c03297812 */ /* 0x000fe200078efcff */
[----:B------:R-:W-:Y:S01]  /*0fe0*/  @!P1 IMAD.IADD R6, R6, 0x1, -R0 ;  /* 0x0000000106069824 */ /* 0x000fe200078e0a00 */
[----:B------:R-:W-:Y:S01]  /*0ff0*/  ISETP.GT.U32.AND P1, PT, R0, R8, PT ;  /* 0x000000080000720c */ /* 0x000fe20003f24070 */
[----:B------:R-:W-:Y:S01]  /*1000*/  IMAD.HI.U32 R10, R4, R15, RZ ;  /* 0x0000000f040a7227 */ /* 0x000fe200078e00ff */
[----:B------:R-:W-:-:S02]  /*1010*/  IABS R37, R40 ;  /* 0x0000002800257213 */ /* 0x000fc40000000000 */
[----:B------:R-:W-:Y:S01]  /*1020*/  IABS R39, R41 ;  /* 0x0000002900277213 */ /* 0x000fe20000000000 */
[----:B------:R-:W-:Y:S01]  /*1030*/  @!P6 IMAD.IADD R7, R7, 0x1, -R0 ;  /* 0x000000010707e824 */ /* 0x000fe200078e0a00 */
[----:B------:R-:W-:Y:S01]  /*1040*/  ISETP.GT.U32.AND P6, PT, R0, R9, PT ;  /* 0x000000090000720c */ /* 0x000fe20003fc4070 */
[----:B------:R-:W-:Y:S01]  /*1050*/  IMAD.HI.U32 R11, R4, R17, RZ ;  /* 0x00000011040b7227 */ /* 0x000fe200078e00ff */
[C---:B------:R-:W-:Y:S02]  /*1060*/  LOP3.LUT R42, R3.reuse, 0x70, RZ, 0xfc, !PT ;  /* 0x00000070032a7812 */ /* 0x040fe400078efcff */
[C---:B------:R-:W-:Y:S01]  /*1070*/  LOP3.LUT R43, R3.reuse, 0x78, RZ, 0xfc, !PT ;  /* 0x00000078032b7812 */ /* 0x040fe200078efcff */
[----:B------:R-:W-:Y:S01]  /*1080*/  IMAD.MOV R10, RZ, RZ, -R10 ;  /* 0x000000ffff0a7224 */ /* 0x000fe200078e0a0a */
[C---:B------:R-:W-:Y:S01]  /*1090*/  LOP3.LUT R44, R3.reuse, 0x88, RZ, 0xfc, !PT ;  /* 0x00000088032c7812 */ /* 0x040fe200078efcff */
[----:B------:R-:W-:Y:S01]  /*10a0*/  IMAD.MOV R13, RZ, RZ, -R11 ;  /* 0x000000ffff0d7224 */ /* 0x000fe200078e0a0b */
[----:B------:R-:W-:Y:S01]  /*10b0*/  LOP3.LUT R46, R3, 0x8c, RZ, 0xfc, !PT ;  /* 0x0000008c032e7812 */ /* 0x000fe200078efcff */
[C---:B------:R-:W-:Y:S01]  /*10c0*/  IMAD R11, R0.reuse, R10, R15 ;  /* 0x0000000a000b7224 */ /* 0x040fe200078e020f */
[----:B------:R-:W-:Y:S01]  /*10d0*/  IABS R45, R44 ;  /* 0x0000002c002d7213 */ /* 0x000fe20000000000 */
[----:B------:R-:W-:Y:S01]  /*10e0*/  IMAD R13, R0, R13, R17 ;  /* 0x0000000d000d7224 */ /* 0x000fe200078e0211 */
[----:B------:R-:W-:Y:S01]  /*10f0*/  IABS R17, R25 ;  /* 0x0000001900117213 */ /* 0x000fe20000000000 */
[--C-:B------:R-:W-:Y:S01]  /*1100*/  @!P1 IMAD.IADD R8, R8, 0x1, -R0.reuse ;  /* 0x0000000108089824 */ /* 0x100fe200078e0a00 */
[C---:B------:R-:W-:Y:S01]  /*1110*/  ISETP.GT.U32.AND P1, PT, R0.reuse, R11, PT ;  /* 0x0000000b0000720c */ /* 0x040fe20003f24070 */
[----:B------:R-:W-:Y:S01]  /*1120*/  @!P6 IMAD.IADD R9, R9, 0x1, -R0 ;  /* 0x000000010909e824 */ /* 0x000fe200078e0a00 */
[----:B------:R-:W-:Y:S01]  /*1130*/  ISETP.GT.U32.AND P6, PT, R0, R13, PT ;  /* 0x0000000d0000720c */ /* 0x000fe20003fc4070 */
[----:B------:R-:W-:Y:S01]  /*1140*/  IMAD.HI.U32 R10, R4, R19, RZ ;  /* 0x00000013040a7227 */ /* 0x000fe200078e00ff */
[----:B------:R-:W-:-:S02]  /*1150*/  LOP3.LUT R50, R3, 0x90, RZ, 0xfc, !PT ;  /* 0x0000009003327812 */ /* 0x000fc400078efcff */
[C---:B------:R-:W-:Y:S01]  /*1160*/  LOP3.LUT R51, R3.reuse, 0x94, RZ, 0xfc, !PT ;  /* 0x0000009403337812 */ /* 0x040fe200078efcff */
[----:B------:R-:W-:Y:S01]  /*1170*/  IMAD.MOV R10, RZ, RZ, -R10 ;  /* 0x000000ffff0a7224 */ /* 0x000fe200078e0a0a */
[----:B------:R-:W-:Y:S01]  /*1180*/  LOP3.LUT R52, R3, 0xa4, RZ, 0xfc, !PT ;  /* 0x000000a403347812 */ /* 0x000fe200078efcff */
[----:B------:R-:W-:Y:S01]  /*1190*/  IMAD.MOV R15, RZ, RZ, -R14 ;  /* 0x000000ffff0f7224 */ /* 0x000fe200078e0a0e */
[----:B------:R-:W-:Y:S01]  /*11a0*/  IABS R47, R51 ;  /* 0x00000033002f7213 */ /* 0x000fe20000000000 */
[C---:B------:R-:W-:Y:S01]  /*11b0*/  IMAD R14, R0.reuse, R10, R19 ;  /* 0x0000000a000e7224 */ /* 0x040fe200078e0213 */
[----:B------:R-:W-:Y:S01]  /*11c0*/  IABS R57, R52 ;  /* 0x0000003400397213 */ /* 0x000fe20000000000 */
[--C-:B------:R-:W-:Y:S01]  /*11d0*/  @!P1 IMAD.IADD R11, R11, 0x1, -R0.reuse ;  /* 0x000000010b0b9824 */ /* 0x100fe200078e0a00 */
[----:B------:R-:W-:Y:S01]  /*11e0*/  ISETP.GT.U32.AND P1, PT, R0, R8, PT ;  /* 0x000000080000720c */ /* 0x000fe20003f24070 */
[----:B------:R-:W-:Y:S01]  /*11f0*/  @!P6 IMAD.IADD R13, R13, 0x1, -R0 ;  /* 0x000000010d0de824 */ /* 0x000fe200078e0a00 */
[----:B------:R-:W-:Y:S01]  /*1200*/  LOP3.LUT R54, R3, 0xac, RZ, 0xfc, !PT ;  /* 0x000000ac03367812 */ /* 0x000fe200078efcff */
[----:B------:R-:W-:Y:S01]  /*1210*/  IMAD.HI.U32 R10, R4, R17, RZ ;  /* 0x00000011040a7227 */ /* 0x000fe200078e00ff */
[----:B------:R-:W-:-:S02]  /*1220*/  ISETP.GT.U32.AND P6, PT, R0, R11, PT ;  /* 0x0000000b0000720c */ /* 0x000fc40003fc4070 */
[----:B------:R-:W-:Y:S01]  /*1230*/  IABS R61, R54 ;  /* 0x00000036003d7213 */ /* 0x000fe20000000000 */
[----:B------:R-:W-:Y:S01]  /*1240*/  IMAD.MOV R10, RZ, RZ, -R10 ;  /* 0x000000ffff0a7224 */ /* 0x000fe200078e0a0a */
[C---:B------:R-:W-:Y:S01]  /*1250*/  LOP3.LUT R56, R3.reuse, 0xc0, RZ, 0xfc, !PT ;  /* 0x000000c003387812 */ /* 0x040fe200078efcff */
[----:B------:R-:W-:Y:S01]  /*1260*/  @!P0 IMAD.MOV R5, RZ, RZ, -R5 ;  /* 0x000000ffff058224 */ /* 0x000fe200078e0a05 */
[C---:B------:R-:W-:Y:S01]  /*1270*/  ISETP.GT.U32.AND P0, PT, R0.reuse, R9, PT ;  /* 0x000000090000720c */ /* 0x040fe20003f04070 */
[C---:B------:R-:W-:Y:S01]  /*1280*/  IMAD R16, R0.reuse, R10, R17 ;  /* 0x0000000a00107224 */ /* 0x040fe200078e0211 */
[----:B------:R-:W-:Y:S01]  /*1290*/  IABS R71, R56 ;  /* 0x0000003800477213 */ /* 0x000fe20000000000 */
[----:B------:R-:W-:Y:S01]  /*12a0*/  @!P5 IMAD.MOV R6, RZ, RZ, -R6 ;  /* 0x000000ffff06d224 */ /* 0x000fe200078e0a06 */
[C---:B------:R-:W-:Y:S01]  /*12b0*/  ISETP.GT.U32.AND P5, PT, R0.reuse, R13, PT ;  /* 0x0000000d0000720c */ /* 0x040fe20003fa4070 */
[C---:B------:R-:W-:Y:S01]  /*12c0*/  IMAD R15, R0.reuse, R15, R21 ;  /* 0x0000000f000f7224 */ /* 0x040fe200078e0215 */
[----:B------:R-:W-:Y:S01]  /*12d0*/  LOP3.LUT R62, R3, 0xd4, RZ, 0xfc, !PT ;  /* 0x000000d4033e7812 */ /* 0x000fe200078efcff */
[----:B------:R-:W-:Y:S01]  /*12e0*/  @!P6 IMAD.IADD R11, R11, 0x1, -R0 ;  /* 0x000000010b0be824 */ /* 0x000fe200078e0a00 */
[----:B------:R-:W-:Y:S01]  /*12f0*/  ISETP.GT.U32.AND P6, PT, R0, R16, PT ;  /* 0x000000100000720c */ /* 0x000fe20003fc4070 */
[----:B------:R-:W-:Y:S01]  /*1300*/  IMAD.MOV.U32 R17, RZ, RZ, R18 ;  /* 0x000000ffff117224 */ /* 0x000fe200078e0012 */
[----:B------:R-:W-:Y:S01]  /*1310*/  IABS R79, R62 ;  /* 0x0000003e004f7213 */ /* 0x000fe20000000000 */
[--C-:B------:R-:W-:Y:S01]  /*1320*/  @!P1 IMAD.IADD R8, R8, 0x1, -R0.reuse ;  /* 0x0000000108089824 */ /* 0x100fe200078e0a00 */
[----:B------:R-:W-:Y:S01]  /*1330*/  ISETP.GT.U32.AND P1, PT, R0, R15, PT ;  /* 0x0000000f0000720c */ /* 0x000fe20003f24070 */
[----:B------:R-:W-:Y:S01]  /*1340*/  @!P0 IMAD.IADD R9, R9, 0x1, -R0 ;  /* 0x0000000109098824 */ /* 0x000fe200078e0a00 */
[----:B------:R-:W-:Y:S01]  /*1350*/  ISETP.GE.AND P0, PT, R20, RZ, PT ;  /* 0x000000ff1400720c */ /* 0x000fe20003f06270 */
[----:B------:R-:W-:Y:S01]  /*1360*/  @!P3 IMAD.MOV R7, RZ, RZ, -R7 ;  /* 0x000000ffff07b224 */ /* 0x000fe200078e0a07 */
[----:B------:R-:W-:Y:S01]  /*1370*/  ISETP.GT.U32.AND P3, PT, R0, R14, PT ;  /* 0x0000000e0000720c */ /* 0x000fe20003f64070 */
[----:B------:R-:W-:Y:S01]  /*1380*/  IMAD.HI.U32 R10, R4, R17, RZ ;  /* 0x00000011040a7227 */ /* 0x000fe200078e00ff */
[----:B------:R-:W-:-:S02]  /*1390*/  LOP3.LUT R20, R3, 0x30, RZ, 0xfc, !PT ;  /* 0x0000003003147812 */ /* 0x000fc400078efcff */
[----:B------:R-:W-:Y:S01]  /*13a0*/  LOP3.LUT R60, R3, 0xd0, RZ, 0xfc, !PT ;  /* 0x000000d0033c7812 */ /* 0x000fe200078efcff */
[--C-:B------:R-:W-:Y:S01]  /*13b0*/  @!P5 IMAD.IADD R13, R13, 0x1, -R0.reuse ;  /* 0x000000010d0dd824 */ /* 0x100fe200078e0a00 */
[----:B------:R-:W-:Y:S01]  /*13c0*/  ISETP.GE.AND P5, PT, R22, RZ, PT ;  /* 0x000000ff1600720c */ /* 0x000fe20003fa6270 */
[----:B------:R-:W-:Y:S01]  /*13d0*/  @!P6 IMAD.IADD R16, R16, 0x1, -R0 ;  /* 0x000000011010e824 */ /* 0x000fe200078e0a00 */
[----:B------:R-:W-:Y:S01]  /*13e0*/  IABS R19, R20 ;  /* 0x0000001400137213 */ /* 0x000fe20000000000 */
[----:B------:R-:W-:Y:S01]  /*13f0*/  IMAD.MOV R10, RZ, RZ, -R10 ;  /* 0x000000ffff0a7224 */ /* 0x000fe200078e0a0a */
[----:B------:R-:W-:Y:S01]  /*1400*/  LOP3.LUT R22, R3, 0x34, RZ, 0xfc, !PT ;  /* 0x0000003403167812 */ /* 0x000fe200078efcff */
[----:B------:R-:W-:Y:S01]  /*1410*/  @!P1 IMAD.IADD R15, R15, 0x1, -R0 ;  /* 0x000000010f0f9824 */ /* 0x000fe200078e0a00 */
[C---:B------:R-:W-:Y:S01]  /*1420*/  ISETP.GT.U32.AND P6, PT, R0.reuse, R16, PT ;  /* 0x000000100000720c */ /* 0x040fe20003fc4070 */
[----:B------:R-:W-:Y:S01]  /*1430*/  IMAD R17, R0, R10, R17 ;  /* 0x0000000a00117224 */ /* 0x000fe200078e0211 */
[----:B------:R-:W-:Y:S01]  /*1440*/  IABS R21, R22 ;  /* 0x0000001600157213 */ /* 0x000fe20000000000 */
[----:B------:R-:W-:Y:S01]  /*1450*/  IMAD.HI.U32 R10, R4, R19, RZ ;  /* 0x00000013040a7227 */ /* 0x000fe200078e00ff */
[----:B------:R-:W-:-:S02]  /*1460*/  ISETP.GE.AND P1, PT, R24, RZ, PT ;  /* 0x000000ff1800720c */ /* 0x000fc40003f26270 */
[----:B------:R-:W-:Y:S01]  /*1470*/  IABS R77, R60 ;  /* 0x0000003c004d7213 */ /* 0x000fe20000000000 */
[----:B------:R-:W-:Y:S01]  /*1480*/  @!P3 IMAD.IADD R14, R14, 0x1, -R0 ;  /* 0x000000010e0eb824 */ /* 0x000fe200078e0a00 */
[----:B------:R-:W-:Y:S01]  /*1490*/  ISETP.GE.AND P3, PT, R23, RZ, PT ;  /* 0x000000ff1700720c */ /* 0x000fe20003f66270 */
[----:B------:R-:W-:Y:S01]  /*14a0*/  IMAD.MOV R10, RZ, RZ, -R10 ;  /* 0x000000ffff0a7224 */ /* 0x000fe200078e0a0a */
[----:B------:R-:W-:Y:S01]  /*14b0*/  IABS R23, R31 ;  /* 0x0000001f00177213 */ /* 0x000fe20000000000 */
[----:B------:R-:W-:Y:S01]  /*14c0*/  @!P4 IMAD.MOV R9, RZ, RZ, -R9 ;  /* 0x000000ffff09c224 */ /* 0x000fe200078e0a09 */
[C---:B------:R-:W-:Y:S01]  /*14d0*/  ISETP.GT.U32.AND P4, PT, R0.reuse, R15, PT ;  /* 0x0000000f0000720c */ /* 0x040fe20003f84070 */
[----:B------:R-:W-:Y:S01]  /*14e0*/  @!P2 IMAD.MOV R8, RZ, RZ, -R8 ;  /* 0x000000ffff08a224 */ /* 0x000fe200078e0a08 */
[C---:B------:R-:W-:Y:S01]  /*14f0*/  ISETP.GT.U32.AND P2, PT, R0.reuse, R14, PT ;  /* 0x0000000e0000720c */ /* 0x040fe20003f44070 */
[----:B------:R-:W-:Y:S01]  /*1500*/  @!P5 IMAD.MOV R13, RZ, RZ, -R13 ;  /* 0x000000ffff0dd224 */ /* 0x000fe200078e0a0d */
[C---:B------:R-:W-:Y:S01]  /*1510*/  ISETP.GT.U32.AND P5, PT, R0.reuse, R17, PT ;  /* 0x000000110000720c */ /* 0x040fe20003fa4070 */
[----:B------:R-:W-:Y:S01]  /*1520*/  IMAD R18, R0, R10, R19 ;  /* 0x0000000a00127224 */ /* 0x000fe200078e0213 */
[C---:B------:R-:W-:Y:S01]  /*1530*/  LOP3.LUT R64, R3.reuse, 0xdc, RZ, 0xfc, !PT ;  /* 0x000000dc03407812 */ /* 0x040fe200078efcff */
[----:B------:R-:W-:Y:S01]  /*1540*/  @!P6 IMAD.IADD R16, R16, 0x1, -R0 ;  /* 0x000000011010e824 */ /* 0x000fe200078e0a00 */
[----:B------:R-:W-:Y:S01]  /*1550*/  LOP3.LUT R58, R3, 0xcc, RZ, 0xfc, !PT ;  /* 0x000000cc033a7812 */ /* 0x000fe200078efcff */
[----:B------:R-:W-:Y:S01]  /*1560*/  IMAD.HI.U32 R10, R4, R21, RZ ;  /* 0x00000015040a7227 */ /* 0x000fe200078e00ff */
[----:B------:R-:W-:-:S02]  /*1570*/  ISETP.GT.U32.AND P6, PT, R0, R18, PT ;  /* 0x000000120000720c */ /* 0x000fc40003fc4070 */
[----:B------:R-:W-:Y:S01]  /*1580*/  IABS R83, R64 ;  /* 0x0000004000537213 */ /* 0x000fe20000000000 */
[--C-:B------:R-:W-:Y:S01]  /*1590*/  @!P4 IMAD.IADD R15, R15, 0x1, -R0.reuse ;  /* 0x000000010f0fc824 */ /* 0x100fe200078e0a00 */
[----:B------:R-:W-:Y:S01]  /*15a0*/  ISETP.GE.AND P4, PT, R20, RZ, PT ;  /* 0x000000ff1400720c */ /* 0x000fe20003f86270 */
[--C-:B------:R-:W-:Y:S01]  /*15b0*/  @!P2 IMAD.IADD R14, R14, 0x1, -R0.reuse ;  /* 0x000000010e0ea824 */ /* 0x100fe200078e0a00 */
[----:B------:R-:W-:Y:S01]  /*15c0*/  IABS R20, R30 ;  /* 0x0000001e00147213 */ /* 0x000fe20000000000 */
[----:B------:R-:W-:Y:S01]  /*15d0*/  @!P5 IMAD.IADD R17, R17, 0x1, -R0 ;  /* 0x000000011111d824 */ /* 0x000fe200078e0a00 */
[----:B------:R-:W-:Y:S01]  /*15e0*/  ISETP.GE.AND P5, PT, R22, RZ, PT ;  /* 0x000000ff1600720c */ /* 0x000fe20003fa6270 */
[----:B------:R-:W-:Y:S01]  /*15f0*/  IMAD.MOV R10, RZ, RZ, -R10 ;  /* 0x000000ffff0a7224 */ /* 0x000fe200078e0a0a */
[----:B------:R-:W-:Y:S01]  /*1600*/  ISETP.GE.AND P2, PT, R28, RZ, PT ;  /* 0x000000ff1c00720c */ /* 0x000fe20003f46270 */
[----:B------:R-:W-:Y:S01]  /*1610*/  @!P3 IMAD.MOV R14, RZ, RZ, -R14 ;  /* 0x000000ffff0eb224 */ /* 0x000fe200078e0a0e */
[----:B------:R-:W-:Y:S01]  /*1620*/  ISETP.GT.U32.AND P3, PT, R0, R17, PT ;  /* 0x000000110000720c */ /* 0x000fe20003f64070 */
[----:B------:R-:W-:Y:S01]  /*1630*/  @!P6 IMAD.IADD R18, R18, 0x1, -R0 ;  /* 0x000000011212e824 */ /* 0x000fe200078e0a00 */
[----:B------:R-:W-:Y:S01]  /*1640*/  IABS R75, R58 ;  /* 0x0000003a004b7213 */ /* 0x000fe20000000000 */
[C---:B------:R-:W-:Y:S01]  /*1650*/  IMAD R19, R0.reuse, R10, R21 ;  /* 0x0000000a00137224 */ /* 0x040fe200078e0215 */
[----:B------:R-:W-:Y:S01]  /*1660*/  LOP3.LUT R66, R3, 0xe0, RZ, 0xfc, !PT ;  /* 0x000000e003427812 */ /* 0x000fe200078efcff */
[----:B------:R-:W-:Y:S01]  /*1670*/  IMAD.MOV.U32 R21, RZ, RZ, R20 ;  /* 0x000000ffff157224 */ /* 0x000fe200078e0014 */
[----:B------:R-:W-:Y:S01]  /*1680*/  ISETP.GT.U32.AND P6, PT, R0, R18, PT ;  /* 0x000000120000720c */ /* 0x000fe20003fc4070 */
[----:B------:R-:W-:Y:S01]  /*1690*/  @!P0 IMAD.MOV R11, RZ, RZ, -R11 ;  /* 0x000000ffff0b8224 */ /* 0x000fe200078e0a0b */
[----:B------:R-:W-:Y:S01]  /*16a0*/  ISETP.GE.AND P0, PT, R25, RZ, PT ;  /* 0x000000ff1900720c */ /* 0x000fe20003f06270 */
[----:B------:R-:W-:Y:S01]  /*16b0*/  IMAD.HI.U32 R10, R4, R21, RZ ;  /* 0x00000015040a7227 */ /* 0x000fe200078e00ff */
[----:B------:R-:W-:-:S02]  /*16c0*/  IABS R25, R32 ;  /* 0x0000002000197213 */ /* 0x000fc40000000000 */
[----:B------:R-:W-:Y:S01]  /*16d0*/  IABS R85, R66 ;  /* 0x0000004200557213 */ /* 0x000fe20000000000 */
[----:B------:R-:W-:Y:S01]  /*16e0*/  IMAD.MOV R10, RZ, RZ, -R10 ;  /* 0x000000ffff0a7224 */ /* 0x000fe200078e0a0a */
[----:B------:R-:W-:Y:S01]  /*16f0*/  LOP3.LUT R68, R3, 0xe4, RZ, 0xfc, !PT ;  /* 0x000000e403447812 */ /* 0x000fe200078efcff */
[--C-:B------:R-:W-:Y:S01]  /*1700*/  @!P3 IMAD.IADD R17, R17, 0x1, -R0.reuse ;  /* 0x000000011111b824 */ /* 0x100fe200078e0a00 */
[C---:B------:R-:W-:Y:S01]  /*1710*/  ISETP.GT.U32.AND P3, PT, R0.reuse, R19, PT ;  /* 0x000000130000720c */ /* 0x040fe20003f64070 */
[----:B------:R-:W-:Y:S01]  /*1720*/  IMAD R20, R0, R10, R21 ;  /* 0x0000000a00147224 */ /* 0x000fe200078e0215 */
[----:B------:R-:W-:Y:S01]  /*1730*/  IABS R87, R68 ;  /* 0x0000004400577213 */ /* 0x000fe20000000000 */
[----:B------:R-:W-:Y:S01]  /*1740*/  @!P6 IMAD.IADD R18, R18, 0x1, -R0 ;  /* 0x000000011212e824 */ /* 0x000fe200078e0a00 */
[----:B------:R-:W-:Y:S01]  /*1750*/  LOP3.LUT R70, R3, 0xec, RZ, 0xfc, !PT ;  /* 0x000000ec03467812 */ /* 0x000fe200078efcff */
[----:B------:R-:W-:Y:S01]  /*1760*/  IMAD.HI.U32 R10, R4, R23, RZ ;  /* 0x00000017040a7227 */ /* 0x000fe200078e00ff */
[----:B------:R-:W-:-:S02]  /*1770*/  ISETP.GT.U32.AND P6, PT, R0, R20, PT ;  /* 0x000000140000720c */ /* 0x000fc40003fc4070 */
[----:B------:R-:W-:Y:S01]  /*1780*/  IABS R91, R70 ;  /* 0x00000046005b7213 */ /* 0x000fe20000000000 */
[----:B------:R-:W-:Y:S01]  /*1790*/  IMAD.HI.U32 R22, R4, R29, RZ ;  /* 0x0000001d04167227 */ /* 0x000fe200078e00ff */
[C---:B------:R-:W-:Y:S02]  /*17a0*/  LOP3.LUT R72, R3.reuse, 0xf0, RZ, 0xfc, !PT ;  /* 0x000000f003487812 */ /* 0x040fe400078efcff */
[----:B------:R-:W-:Y:S01]  /*17b0*/  LOP3.LUT R74, R3, 0xf4, RZ, 0xfc, !PT ;  /* 0x000000f4034a7812 */ /* 0x000fe200078efcff */
[--C-:B------:R-:W-:Y:S01]  /*17c0*/  @!P3 IMAD.IADD R19, R19, 0x1, -R0.reuse ;  /* 0x000000011313b824 */ /* 0x100fe200078e0a00 */
[----:B------:R-:W-:Y:S01]  /*17d0*/  ISETP.GE.AND P3, PT, R30, RZ, PT ;  /* 0x000000ff1e00720c */ /* 0x000fe20003f66270 */
[----:B------:R-:W-:Y:S01]  /*17e0*/  IMAD.HI.U32 R21, R4, R25, RZ ;  /* 0x0000001904157227 */ /* 0x000fe200078e00ff */
[----:B------:R-:W-:Y:S02]  /*17f0*/  LOP3.LUT R30, R3, 0x4c, RZ, 0xfc, !PT ;  /* 0x0000004c031e7812 */ /* 0x000fe400078efcff */
[----:B------:R-:W-:Y:S01]  /*1800*/  IABS R93, R72 ;  /* 0x00000048005d7213 */ /* 0x000fe20000000000 */
[----:B------:R-:W-:Y:S01]  /*1810*/  @!P6 IMAD.IADD R20, R20, 0x1, -R0 ;  /* 0x000000011414e824 */ /* 0x000fe200078e0a00 */
[----:B------:R-:W-:Y:S01]  /*1820*/  ISETP.GT.U32.AND P6, PT, R0, R19, PT ;  /* 0x000000130000720c */ /* 0x000fe20003fc4070 */
[----:B------:R-:W-:Y:S01]  /*1830*/  IMAD.MOV R10, RZ, RZ, -R10 ;  /* 0x000000ffff0a7224 */ /* 0x000fe200078e0a0a */
[----:B------:R-:W-:Y:S01]  /*1840*/  IABS R95, R74 ;  /* 0x0000004a005f7213 */ /* 0x000fe20000000000 */
[----:B------:R-:W-:-:S02]  /*1850*/  IMAD.MOV R28, RZ, RZ, -R22 ;  /* 0x000000ffff1c7224 */ /* 0x000fc400078e0a16 */
[----:B------:R-:W-:Y:S02]  /*1860*/  IMAD.MOV R24, RZ, RZ, -R21 ;  /* 0x000000ffff187224 */ /* 0x000fe400078e0a15 */
[C---:B------:R-:W-:Y:S01]  /*1870*/  IMAD R21, R0.reuse, R10, R23 ;  /* 0x0000000a00157224 */ /* 0x040fe200078e0217 */
[----:B------:R-:W-:Y:S01]  /*1880*/  IABS R10, R34 ;  /* 0x00000022000a7213 */ /* 0x000fe20000000000 */
[C---:B------:R-:W-:Y:S01]  /*1890*/  IMAD R23, R0.reuse, R28, R29 ;  /* 0x0000001c00177224 */ /* 0x040fe200078e021d */
[----:B------:R-:W-:Y:S01]  /*18a0*/  IABS R28, R30 ;  /* 0x0000001e001c7213 */ /* 0x000fe20000000000 */
[C---:B------:R-:W-:Y:S02]  /*18b0*/  IMAD R22, R0.reuse, R24, R25 ;  /* 0x0000001800167224 */ /* 0x040fe400078e0219 */
[----:B------:R-:W-:Y:S01]  /*18c0*/  @!P6 IMAD.IADD R19, R19, 0x1, -R0 ;  /* 0x000000011313e824 */ /* 0x000fe200078e0a00 */
[----:B------:R-:W-:Y:S01]  /*18d0*/  ISETP.GT.U32.AND P6, PT, R0, R23, PT ;  /* 0x000000170000720c */ /* 0x000fe20003fc4070 */
[----:B------:R-:W-:-:S02]  /*18e0*/  IMAD.MOV.U32 R25, RZ, RZ, R10 ;  /* 0x000000ffff197224 */ /* 0x000fc400078e000a */
[----:B------:R-:W-:Y:S01]  /*18f0*/  @!P1 IMAD.MOV R15, RZ, RZ, -R15 ;  /* 0x000000ffff0f9224 */ /* 0x000fe200078e0a0f */
[----:B------:R-:W-:Y:S01]  /*1900*/  ISETP.GT.U32.AND P1, PT, R0, R20, PT ;  /* 0x000000140000720c */ /* 0x000fe20003f24070 */
[----:B------:R-:W-:-:S04]  /*1910*/  IMAD.HI.U32 R10, R4, R25, RZ ;  /* 0x00000019040a7227 */ /* 0x000fc800078e00ff */
[----:B------:R-:W-:Y:S02]  /*1920*/  IMAD.MOV R10, RZ, RZ, -R10 ;  /* 0x000000ffff0a7224 */ /* 0x000fe400078e0a0a */
[----:B------:R-:W-:Y:S02]  /*1930*/  @!P5 IMAD.MOV R19, RZ, RZ, -R19 ;  /* 0x000000ffff13d224 */ /* 0x000fe400078e0a13 */
[----:B------:R-:W-:Y:S02]  /*1940*/  @!P6 IMAD.IADD R23, R23, 0x1, -R0 ;  /* 0x000000011717e824 */ /* 0x000fe400078e0a00 */
[C---:B------:R-:W-:Y:S02]  /*1950*/  IMAD R24, R0.reuse, R10, R25 ;  /* 0x0000000a00187224 */ /* 0x040fe400078e0219 */
[----:B------:R-:W-:Y:S01]  /*1960*/  IMAD.MOV.U32 R25, RZ, RZ, R28 ;  /* 0x000000ffff197224 */ /* 0x000fe200078e001c */
[----:B------:R-:W-:Y:S01]  /*1970*/  ISETP.GT.U32.AND P5, PT, R0, R23, PT ;  /* 0x000000170000720c */ /* 0x000fe20003fa4070 */
[----:B------:R-:W-:Y:S01]  /*1980*/  @!P1 IMAD.IADD R20, R20, 0x1, -R0 ;  /* 0x0000000114149824 */ /* 0x000fe200078e0a00 */
[----:B------:R-:W-:Y:S01]  /*1990*/  LOP3.LUT R28, R3, 0x50, RZ, 0xfc, !PT ;  /* 0x00000050031c7812 */ /* 0x000fe200078efcff */
[----:B------:R-:W-:Y:S01]  /*19a0*/  IMAD.HI.U32 R10, R4, R25, RZ ;  /* 0x00000019040a7227 */ /* 0x000fe200078e00ff */
[----:B------:R-:W-:-:S02]  /*19b0*/  ISETP.GE.AND P1, PT, R32, RZ, PT ;  /* 0x000000ff2000720c */ /* 0x000fc40003f26270 */
[----:B------:R-:W-:Y:S01]  /*19c0*/  IABS R29, R28 ;  /* 0x0000001c001d7213 */ /* 0x000fe20000000000 */
[----:B------:R-:W-:Y:S01]  /*19d0*/  IMAD.MOV R10, RZ, RZ, -R10 ;  /* 0x000000ffff0a7224 */ /* 0x000fe200078e0a0a */
[----:B------:R-:W-:Y:S01]  /*19e0*/  LOP3.LUT R32, R3, 0x54, RZ, 0xfc, !PT ;  /* 0x0000005403207812 */ /* 0x000fe200078efcff */
[----:B------:R-:W-:Y:S01]  /*19f0*/  @!P0 IMAD.MOV R16, RZ, RZ, -R16 ;  /* 0x000000ffff108224 */ /* 0x000fe200078e0a10 */
[C---:B------:R-:W-:Y:S01]  /*1a00*/  ISETP.GT.U32.AND P0, PT, R0.reuse, R21, PT ;  /* 0x000000150000720c */ /* 0x040fe20003f04070 */
[----:B------:R-:W-:Y:S01]  /*1a10*/  @!P3 IMAD.MOV R20, RZ, RZ, -R20 ;  /* 0x000000ffff14b224 */ /* 0x000fe200078e0a14 */
[C---:B------:R-:W-:Y:S01]  /*1a20*/  ISETP.GT.U32.AND P3, PT, R0.reuse, R24, PT ;  /* 0x000000180000720c */ /* 0x040fe20003f64070 */
[C---:B------:R-:W-:Y:S02]  /*1a30*/  IMAD R25, R0.reuse, R10, R25 ;  /* 0x0000000a00197224 */ /* 0x040fe400078e0219 */
[----:B------:R-:W-:Y:S01]  /*1a40*/  @!P2 IMAD.MOV R17, RZ, RZ, -R17 ;  /* 0x000000ffff11a224 */ /* 0x000fe200078e0a11 */
[C---:B------:R-:W-:Y:S01]  /*1a50*/  ISETP.GT.U32.AND P2, PT, R0.reuse, R22, PT ;  /* 0x000000160000720c */ /* 0x040fe20003f44070 */
[----:B------:R-:W-:Y:S01]  /*1a60*/  @!P5 IMAD.IADD R23, R23, 0x1, -R0 ;  /* 0x000000011717d824 */ /* 0x000fe200078e0a00 */
[----:B------:R-:W-:Y:S01]  /*1a70*/  ISETP.GT.U32.AND P5, PT, R0, R25, PT ;  /* 0x000000190000720c */ /* 0x000fe20003fa4070 */
[----:B------:R-:W-:-:S04]  /*1a80*/  IMAD.HI.U32 R10, R4, R29, RZ ;  /* 0x0000001d040a7227 */ /* 0x000fc800078e00ff */
[----:B------:R-:W-:Y:S01]  /*1a90*/  @!P0 IMAD.IADD R21, R21, 0x1, -R0 ;  /* 0x0000000115158824 */ /* 0x000fe200078e0a00 */
[----:B------:R-:W-:Y:S01]  /*1aa0*/  ISETP.GE.AND P0, PT, R33, RZ, PT ;  /* 0x000000ff2100720c */ /* 0x000fe20003f06270 */
[----:B------:R-:W-:Y:S01]  /*1ab0*/  @!P4 IMAD.MOV R18, RZ, RZ, -R18 ;  /* 0x000000ffff12c224 */ /* 0x000fe200078e0a12 */
[----:B------:R-:W-:Y:S01]  /*1ac0*/  ISETP.GE.AND P4, PT, R31, RZ, PT ;  /* 0x000000ff1f00720c */ /* 0x000fe20003f86270 */
[----:B------:R-:W-:Y:S01]  /*1ad0*/  @!P3 IMAD.IADD R24, R24, 0x1, -R0 ;  /* 0x000000011818b824 */ /* 0x000fe200078e0a00 */
[----:B------:R-:W-:Y:S01]  /*1ae0*/  IABS R31, R32 ;  /* 0x00000020001f7213 */ /* 0x000fe20000000000 */
[----:B------:R-:W-:Y:S01]  /*1af0*/  IMAD.MOV R10, RZ, RZ, -R10 ;  /* 0x000000ffff0a7224 */ /* 0x000fe200078e0a0a */
[----:B------:R-:W-:Y:S01]  /*1b00*/  ISETP.GE.AND P3, PT, R28, RZ, PT ;  /* 0x000000ff1c00720c */ /* 0x000fe20003f66270 */
[--C-:B------:R-:W-:Y:S01]  /*1b10*/  @!P2 IMAD.IADD R22, R22, 0x1, -R0.reuse ;  /* 0x000000011616a824 */ /* 0x100fe200078e0a00 */
[C---:B------:R-:W-:Y:S01]  /*1b20*/  ISETP.GT.U32.AND P2, PT, R0.reuse, R21, PT ;  /* 0x000000150000720c */ /* 0x040fe20003f44070 */
[----:B------:R-:W-:Y:S01]  /*1b30*/  @!P5 IMAD.IADD R25, R25, 0x1, -R0 ;  /* 0x000000011919d824 */ /* 0x000fe200078e0a00 */
[C---:B------:R-:W-:Y:S01]  /*1b40*/  ISETP.GT.U32.AND P5, PT, R0.reuse, R24, PT ;  /* 0x000000180000720c */ /* 0x040fe20003fa4070 */
[C---:B------:R-:W-:Y:S01]  /*1b50*/  IMAD R28, R0.reuse, R10, R29 ;  /* 0x0000000a001c7224 */ /* 0x040fe200078e021d */
[----:B------:R-:W-:Y:S01]  /*1b60*/  ISETP.GT.U32.AND P6, PT, R0, R22, PT ;  /* 0x000000160000720c */ /* 0x000fe20003fc4070 */
[----:B------:R-:W-:-:S04]  /*1b70*/  IMAD.HI.U32 R10, R4, R31, RZ ;  /* 0x0000001f040a7227 */ /* 0x000fc800078e00ff */
[----:B------:R-:W-:Y:S02]  /*1b80*/  IMAD.MOV R10, RZ, RZ, -R10 ;  /* 0x000000ffff0a7224 */ /* 0x000fe400078e0a0a */
[----:B------:R-:W-:Y:S01]  /*1b90*/  @!P0 IMAD.MOV R23, RZ, RZ, -R23 ;  /* 0x000000ffff178224 */ /* 0x000fe200078e0a17 */
[----:B------:R-:W-:Y:S01]  /*1ba0*/  ISETP.GE.AND P0, PT, R32, RZ, PT ;  /* 0x000000ff2000720c */ /* 0x000fe20003f06270 */
[----:B------:R-:W-:Y:S01]  /*1bb0*/  IMAD R29, R0, R10, R31 ;  /* 0x0000000a001d7224 */ /* 0x000fe200078e021f */
[----:B------:R-:W-:Y:S01]  /*1bc0*/  LOP3.LUT R32, R3, 0x60, RZ, 0xfc, !PT ;  /* 0x0000006003207812 */ /* 0x000fe200078efcff */
[--C-:B------:R-:W-:Y:S01]  /*1bd0*/  @!P2 IMAD.IADD R21, R21, 0x1, -R0.reuse ;  /* 0x000000011515a824 */ /* 0x100fe200078e0a00 */
[----:B------:R-:W-:Y:S01]  /*1be0*/  ISETP.GE.AND P2, PT, R34, RZ, PT ;  /* 0x000000ff2200720c */ /* 0x000fe20003f46270 */
[--C-:B------:R-:W-:Y:S01]  /*1bf0*/  @!P5 IMAD.IADD R24, R24, 0x1, -R0.reuse ;  /* 0x000000011818d824 */ /* 0x100fe200078e0a00 */
[----:B------:R-:W-:Y:S01]  /*1c00*/  ISETP.GT.U32.AND P5, PT, R0, R29, PT ;  /* 0x0000001d0000720c */ /* 0x000fe20003fa4070 */
[----:B------:R-:W-:Y:S01]  /*1c10*/  @!P6 IMAD.IADD R22, R22, 0x1, -R0 ;  /* 0x000000011616e824 */ /* 0x000fe200078e0a00 */
[----:B------:R-:W-:Y:S01]  /*1c20*/  LOP3.LUT R34, R3, 0x58, RZ, 0xfc, !PT ;  /* 0x0000005803227812 */ /* 0x000fe200078efcff */
[----:B------:R-:W-:Y:S01]  /*1c30*/  @!P4 IMAD.MOV R21, RZ, RZ, -R21 ;  /* 0x000000ffff15c224 */ /* 0x000fe200078e0a15 */
[----:B------:R-:W-:Y:S01]  /*1c40*/  ISETP.GT.U32.AND P4, PT, R0, R28, PT ;  /* 0x0000001c0000720c */ /* 0x000fe20003f84070 */
[----:B------:R-:W-:Y:S01]  /*1c50*/  @!P1 IMAD.MOV R22, RZ, RZ, -R22 ;  /* 0x000000ffff169224 */ /* 0x000fe200078e0a16 */
[----:B------:R-:W-:-:S02]  /*1c60*/  IABS R33, R34 ;  /* 0x0000002200217213 */ /* 0x000fc40000000000 */
[----:B------:R-:W-:Y:S02]  /*1c70*/  ISETP.GT.U32.AND P1, PT, R0, R25, PT ;  /* 0x000000190000720c */ /* 0x000fe40003f24070 */
[----:B------:R-:W-:Y:S01]  /*1c80*/  ISETP.GE.AND P6, PT, R30, RZ, PT ;  /* 0x000000ff1e00720c */ /* 0x000fe20003fc6270 */
[----:B------:R-:W-:-:S04]  /*1c90*/  IMAD.HI.U32 R10, R4, R33, RZ ;  /* 0x00000021040a7227 */ /* 0x000fc800078e00ff */
[----:B------:R-:W-:Y:S02]  /*1ca0*/  @!P5 IMAD.IADD R29, R29, 0x1, -R0 ;  /* 0x000000011d1dd824 */ /* 0x000fe400078e0a00 */
[----:B------:R-:W-:-:S04]  /*1cb0*/  IMAD.HI.U32 R30, R4, R35, RZ ;  /* 0x00000023041e7227 */ /* 0x000fc800078e00ff */
[----:B------:R-:W-:Y:S02]  /*1cc0*/  IMAD.MOV R10, RZ, RZ, -R10 ;  /* 0x000000ffff0a7224 */ /* 0x000fe400078e0a0a */
[----:B------:R-:W-:Y:S01]  /*1cd0*/  @!P4 IMAD.IADD R28, R28, 0x1, -R0 ;  /* 0x000000011c1cc824 */ /* 0x000fe200078e0a00 */
[----:B------:R-:W-:Y:S01]  /*1ce0*/  ISETP.GE.AND P4, PT, R36, RZ, PT ;  /* 0x000000ff2400720c */ /* 0x000fe20003f86270 */
[----:B------:R-:W-:Y:S01]  /*1cf0*/  @!P2 IMAD.MOV R24, RZ, RZ, -R24 ;  /* 0x000000ffff18a224 */ /* 0x000fe200078e0a18 */
[C---:B------:R-:W-:Y:S01]  /*1d00*/  ISETP.GT.U32.AND P2, PT, R0.reuse, R29, PT ;  /* 0x0000001d0000720c */ /* 0x040fe20003f44070 */
[----:B------:R-:W-:Y:S01]  /*1d10*/  IMAD.MOV R31, RZ, RZ, -R30 ;  /* 0x000000ffff1f7224 */ /* 0x000fe200078e0a1e */
[----:B------:R-:W-:Y:S01]  /*1d20*/  ISETP.GT.U32.AND P5, PT, R0, R28, PT ;  /* 0x0000001c0000720c */ /* 0x000fe20003fa4070 */
[----:B------:R-:W-:Y:S01]  /*1d30*/  @!P1 IMAD.IADD R25, R25, 0x1, -R0 ;  /* 0x0000000119199824 */ /* 0x000fe200078e0a00 */
[----:B------:R-:W-:Y:S01]  /*1d40*/  ISETP.GE.AND P1, PT, R34, RZ, PT ;  /* 0x000000ff2200720c */ /* 0x000fe20003f26270 */
[----:B------:R-:W-:Y:S01]  /*1d50*/  IMAD R30, R0, R10, R33 ;  /* 0x0000000a001e7224 */ /* 0x000fe200078e0221 */
[----:B------:R-:W-:Y:S01]  /*1d60*/  IABS R33, R32 ;  /* 0x0000002000217213 */ /* 0x000fe20000000000 */
[----:B------:R-:W-:-:S02]  /*1d70*/  @!P6 IMAD.MOV R25, RZ, RZ, -R25 ;  /* 0x000000ffff19e224 */ /* 0x000fc400078e0a19 */
[C---:B------:R-:W-:Y:S01]  /*1d80*/  IMAD R31, R0.reuse, R31, R35 ;  /* 0x0000001f001f7224 */ /* 0x040fe200078e0223 */
[----:B------:R-:W-:Y:S01]  /*1d90*/  ISETP.GT.U32.AND P6, PT, R0, R30, PT ;  /* 0x0000001e0000720c */ /* 0x000fe20003fc4070 */
[----:B------:R-:W-:Y:S01]  /*1da0*/  IMAD.HI.U32 R10, R4, R33, RZ ;  /* 0x00000021040a7227 */ /* 0x000fe200078e00ff */
[----:B------:R-:W-:-:S03]  /*1db0*/  IABS R35, R38 ;  /* 0x0000002600237213 */ /* 0x000fc60000000000 */
[----:B------:R-:W-:Y:S02]  /*1dc0*/  IMAD.MOV R10, RZ, RZ, -R10 ;  /* 0x000000ffff0a7224 */ /* 0x000fe400078e0a0a */
[--C-:B------:R-:W-:Y:S01]  /*1dd0*/  @!P2 IMAD.IADD R29, R29, 0x1, -R0.reuse ;  /* 0x000000011d1da824 */ /* 0x100fe200078e0a00 */
[----:B------:R-:W-:Y:S01]  /*1de0*/  ISETP.GE.AND P2, PT, R32, RZ, PT ;  /* 0x000000ff2000720c */ /* 0x000fe20003f46270 */
[--C-:B------:R-:W-:Y:S01]  /*1df0*/  @!P5 IMAD.IADD R28, R28, 0x1, -R0.reuse ;  /* 0x000000011c1cd824 */ /* 0x100fe200078e0a00 */
[C---:B------:R-:W-:Y:S01]  /*1e00*/  ISETP.GT.U32.AND P5, PT, R0.reuse, R31, PT ;  /* 0x0000001f0000720c */ /* 0x040fe20003fa4070 */
[----:B------:R-:W-:Y:S02]  /*1e10*/  IMAD R32, R0, R10, R33 ;  /* 0x0000000a00207224 */ /* 0x000fe400078e0221 */
[----:B------:R-:W-:Y:S02]  /*1e20*/  @!P6 IMAD.IADD R30, R30, 0x1, -R0 ;  /* 0x000000011e1ee824 */ /* 0x000fe400078e0a00 */
[----:B------:R-:W-:Y:S01]  /*1e30*/  @!P3 IMAD.MOV R28, RZ, RZ, -R28 ;  /* 0x000000ffff1cb224 */ /* 0x000fe200078e0a1c */
[----:B------:R-:W-:Y:S01]  /*1e40*/  ISETP.GT.U32.AND P6, PT, R0, R32, PT ;  /* 0x000000200000720c */ /* 0x000fe20003fc4070 */
[----:B------:R-:W-:Y:S01]  /*1e50*/  IMAD.HI.U32 R10, R4, R35, RZ ;  /* 0x00000023040a7227 */ /* 0x000fe200078e00ff */
[----:B------:R-:W-:-:S03]  /*1e60*/  ISETP.GT.U32.AND P3, PT, R0, R30, PT ;  /* 0x0000001e0000720c */ /* 0x000fc60003f64070 */
[----:B------:R-:W-:-:S04]  /*1e70*/  IMAD.HI.U32 R33, R4, R37, RZ ;  /* 0x0000002504217227 */ /* 0x000fc800078e00ff */
[----:B------:R-:W-:Y:S02]  /*1e80*/  @!P5 IMAD.IADD R31, R31, 0x1, -R0 ;  /* 0x000000011f1fd824 */ /* 0x000fe400078e0a00 */
[----:B------:R-:W-:Y:S02]  /*1e90*/  IMAD.MOV R10, RZ, RZ, -R10 ;  /* 0x000000ffff0a7224 */ /* 0x000fe400078e0a0a */
[----:B------:R-:W-:Y:S01]  /*1ea0*/  IMAD.HI.U32 R34, R4, R39, RZ ;  /* 0x0000002704227227 */ /* 0x000fe200078e00ff */
[----:B------:R-:W-:-:S03]  /*1eb0*/  ISETP.GT.U32.AND P5, PT, R0, R31, PT ;  /* 0x0000001f0000720c */ /* 0x000fc60003fa4070 */
[----:B------:R-:W-:Y:S02]  /*1ec0*/  IMAD.MOV R36, RZ, RZ, -R33 ;  /* 0x000000ffff247224 */ /* 0x000fe400078e0a21 */
[----:B------:R-:W-:Y:S02]  /*1ed0*/  IMAD R33, R0, R10, R35 ;  /* 0x0000000a00217224 */ /* 0x000fe400078e0223 */
[----:B------:R-:W-:Y:S02]  /*1ee0*/  @!P6 IMAD.IADD R32, R32, 0x1, -R0 ;  /* 0x000000012020e824 */ /* 0x000fe400078e0a00 */
[----:B------:R-:W-:Y:S01]  /*1ef0*/  @!P0 IMAD.MOV R29, RZ, RZ, -R29 ;  /* 0x000000ffff1d8224 */ /* 0x000fe200078e0a1d */
[----:B------:R-:W-:Y:S01]  /*1f00*/  ISETP.GE.AND P0, PT, R38, RZ, PT ;  /* 0x000000ff2600720c */ /* 0x000fe20003f06270 */
[----:B------:R-:W-:Y:S01]  /*1f10*/  IMAD.MOV R38, RZ, RZ, -R34 ;  /* 0x000000ffff267224 */ /* 0x000fe200078e0a22 */
[C---:B------:R-:W-:Y:S01]  /*1f20*/  ISETP.GT.U32.AND P6, PT, R0.reuse, R32, PT ;  /* 0x000000200000720c */ /* 0x040fe20003fc4070 */
[----:B------:R-:W-:Y:S01]  /*1f30*/  IMAD R34, R0, R36, R37 ;  /* 0x0000002400227224 */ /* 0x000fe200078e0225 */
[----:B------:R-:W-:Y:S01]  /*1f40*/  IABS R37, R42 ;  /* 0x0000002a00257213 */ /* 0x000fe20000000000 */
[----:B------:R-:W-:Y:S01]  /*1f50*/  @!P3 IMAD.IADD R30, R30, 0x1, -R0 ;  /* 0x000000011e1eb824 */ /* 0x000fe200078e0a00 */
[C---:B------:R-:W-:Y:S01]  /*1f60*/  ISETP.GT.U32.AND P3, PT, R0.reuse, R33, PT ;  /* 0x000000210000720c */ /* 0x040fe20003f64070 */
[----:B------:R-:W-:Y:S01]  /*1f70*/  IMAD R35, R0, R38, R39 ;  /* 0x0000002600237224 */ /* 0x000fe200078e0227 */
[----:B------:R-:W-:Y:S01]  /*1f80*/  IABS R39, R43 ;  /* 0x0000002b00277213 */ /* 0x000fe20000000000 */
[----:B------:R-:W-:-:S04]  /*1f90*/  IMAD.HI.U32 R10, R4, R37, RZ ;  /* 0x00000025040a7227 */ /* 0x000fc800078e00ff */
[----:B------:R-:W-:Y:S01]  /*1fa0*/  @!P5 IMAD.IADD R31, R31, 0x1, -R0 ;  /* 0x000000011f1fd824 */ /* 0x000fe200078e0a00 */
[C---:B------:R-:W-:Y:S01]  /*1fb0*/  ISETP.GT.U32.AND P5, PT, R0.reuse, R34, PT ;  /* 0x000000220000720c */ /* 0x040fe20003fa4070 */
[----:B------:R-:W-:Y:S02]  /*1fc0*/  IMAD.MOV R10, RZ, RZ, -R10 ;  /* 0x000000ffff0a7224 */ /* 0x000fe400078e0a0a */
[----:B------:R-:W-:Y:S01]  /*1fd0*/  @!P4 IMAD.MOV R31, RZ, RZ, -R31 ;  /* 0x000000ffff1fc224 */ /* 0x000fe200078e0a1f */
[----:B------:R-:W-:Y:S01]  /*1fe0*/  ISETP.GT.U32.AND P4, PT, R0, R35, PT ;  /* 0x000000230000720c */ /* 0x000fe20003f84070 */
[--C-:B------:R-:W-:Y:S01]  /*1ff0*/  @!P6 IMAD.IADD R32, R32, 0x1, -R0.reuse ;  /* 0x000000012020e824 */ /* 0x100fe200078e0a00 */
[----:B------:R-:W-:Y:S01]  /*2000*/  ISETP.GE.AND P6, PT, R41, RZ, PT ;  /* 0x000000ff2900720c */ /* 0x000fe20003fc6270 */
[----:B------:R-:W-:Y:S02]  /*2010*/  @!P3 IMAD.IADD R33, R33, 0x1, -R0 ;  /* 0x000000012121b824 */ /* 0x000fe400078e0a00 */
[----:B------:R-:W-:-:S02]  /*2020*/  IMAD R36, R0, R10, R37 ;  /* 0x0000000a00247224 */ /* 0x000fc400078e0225 */
[----:B------:R-:W-:Y:S01]  /*2030*/  @!P1 IMAD.MOV R30, RZ, RZ, -R30 ;  /* 0x000000ffff1e9224 */ /* 0x000fe200078e0a1e */
[----:B------:R-:W-:Y:S01]  /*2040*/  ISETP.GE.AND P1, PT, R40, RZ, PT ;  /* 0x000000ff2800720c */ /* 0x000fe20003f26270 */
[----:B------:R-:W-:Y:S01]  /*2050*/  @!P2 IMAD.MOV R32, RZ, RZ, -R32 ;  /* 0x000000ffff20a224 */ /* 0x000fe200078e0a20 */
[----:B------:R-:W-:Y:S01]  /*2060*/  LOP3.LUT R40, R3, 0x74, RZ, 0xfc, !PT ;  /* 0x0000007403287812 */ /* 0x000fe200078efcff */
[--C-:B------:R-:W-:Y:S01]  /*2070*/  @!P5 IMAD.IADD R34, R34, 0x1, -R0.reuse ;  /* 0x000000012222d824 */ /* 0x100fe200078e0a00 */
[C---:B------:R-:W-:Y:S01]  /*2080*/  ISETP.GT.U32.AND P3, PT, R0.reuse, R33, PT ;  /* 0x000000210000720c */ /* 0x040fe20003f64070 */
[----:B------:R-:W-:Y:S01]  /*2090*/  @!P4 IMAD.IADD R35, R35, 0x1, -R0 ;  /* 0x000000012323c824 */ /* 0x000fe200078e0a00 */
[C---:B------:R-:W-:Y:S02]  /*20a0*/  ISETP.GT.U32.AND P2, PT, R0.reuse, R36, PT ;  /* 0x000000240000720c */ /* 0x040fe40003f44070 */
[----:B------:R-:W-:Y:S02]  /*20b0*/  IABS R38, R40 ;  /* 0x0000002800267213 */ /* 0x000fe40000000000 */
[----:B------:R-:W-:-:S02]  /*20c0*/  ISETP.GT.U32.AND P4, PT, R0, R35, PT ;  /* 0x000000230000720c */ /* 0x000fc40003f84070 */
[----:B------:R-:W-:Y:S01]  /*20d0*/  ISETP.GT.U32.AND P5, PT, R0, R34, PT ;  /* 0x000000220000720c */ /* 0x000fe20003fa4070 */
[----:B------:R-:W-:-:S04]  /*20e0*/  IMAD.MOV.U32 R37, RZ, RZ, R38 ;  /* 0x000000ffff257224 */ /* 0x000fc800078e0026 */
[----:B------:R-:W-:-:S04]  /*20f0*/  IMAD.HI.U32 R10, R4, R37, RZ ;  /* 0x00000025040a7227 */ /* 0x000fc800078e00ff */
[--C-:B------:R-:W-:Y:S01]  /*2100*/  @!P3 IMAD.IADD R33, R33, 0x1, -R0.reuse ;  /* 0x000000012121b824 */ /* 0x100fe200078e0a00 */
[----:B------:R-:W-:Y:S01]  /*2110*/  ISETP.GE.AND P3, PT, R42, RZ, PT ;  /* 0x000000ff2a00720c */ /* 0x000fe20003f66270 */
[----:B------:R-:W-:Y:S01]  /*2120*/  @!P2 IMAD.IADD R36, R36, 0x1, -R0 ;  /* 0x000000012424a824 */ /* 0x000fe200078e0a00 */
[----:B------:R-:W-:Y:S01]  /*2130*/  LOP3.LUT R42, R3, 0x7c, RZ, 0xfc, !PT ;  /* 0x0000007c032a7812 */ /* 0x000fe200078efcff */
[----:B------:R-:W-:Y:S01]  /*2140*/  IMAD.MOV R38, RZ, RZ, -R10 ;  /* 0x000000ffff267224 */ /* 0x000fe200078e0a0a */
[----:B------:R-:W-:Y:S01]  /*2150*/  ISETP.GE.AND P2, PT, R43, RZ, PT ;  /* 0x000000ff2b00720c */ /* 0x000fe20003f46270 */
[----:B------:R-:W-:Y:S01]  /*2160*/  IMAD.HI.U32 R10, R4, R39, RZ ;  /* 0x00000027040a7227 */ /* 0x000fe200078e00ff */
[----:B------:R-:W-:-:S03]  /*2170*/  IABS R41, R42 ;  /* 0x0000002a00297213 */ /* 0x000fc60000000000 */
[----:B------:R-:W-:Y:S01]  /*2180*/  @!P0 IMAD.MOV R33, RZ, RZ, -R33 ;  /* 0x000000ffff218224 */ /* 0x000fe200078e0a21 */
[C---:B------:R-:W-:Y:S01]  /*2190*/  ISETP.GT.U32.AND P0, PT, R0.reuse, R36, PT ;  /* 0x000000240000720c */ /* 0x040fe20003f04070 */
[----:B------:R-:W-:Y:S02]  /*21a0*/  IMAD.MOV R10, RZ, RZ, -R10 ;  /* 0x000000ffff0a7224 */ /* 0x000fe400078e0a0a */
[C---:B------:R-:W-:Y:S02]  /*21b0*/  IMAD R37, R0.reuse, R38, R37 ;  /* 0x0000002600257224 */ /* 0x040fe400078e0225 */
[----:B------:R-:W-:Y:S01]  /*21c0*/  IMAD R38, R0, R10, R39 ;  /* 0x0000000a00267224 */ /* 0x000fe200078e0227 */
[----:B------:R-:W-:Y:S01]  /*21d0*/  LOP3.LUT R39, R3, 0x80, RZ, 0xfc, !PT ;  /* 0x0000008003277812 */ /* 0x000fe200078efcff */
[----:B------:R-:W-:-:S04]  /*21e0*/  IMAD.HI.U32 R10, R4, R41, RZ ;  /* 0x00000029040a7227 */ /* 0x000fc800078e00ff */
[----:B------:R-:W-:Y:S01]  /*21f0*/  @!P4 IMAD.IADD R35, R35, 0x1, -R0 ;  /* 0x000000012323c824 */ /* 0x000fe200078e0a00 */
[----:B------:R-:W-:Y:S01]  /*2200*/  ISETP.GT.U32.AND P4, PT, R0, R37, PT ;  /* 0x000000250000720c */ /* 0x000fe20003f84070 */
[----:B------:R-:W-:Y:S02]  /*2210*/  IMAD.MOV R10, RZ, RZ, -R10 ;  /* 0x000000ffff0a7224 */ /* 0x000fe400078e0a0a */
[--C-:B------:R-:W-:Y:S01]  /*2220*/  @!P5 IMAD.IADD R34, R34, 0x1, -R0.reuse ;  /* 0x000000012222d824 */ /* 0x100fe200078e0a00 */
[----:B------:R-:W-:Y:S01]  /*2230*/  ISETP.GE.AND P5, PT, R40, RZ, PT ;  /* 0x000000ff2800720c */ /* 0x000fe20003fa6270 */
[----:B------:R-:W-:Y:S01]  /*2240*/  @!P0 IMAD.IADD R36, R36, 0x1, -R0 ;  /* 0x0000000124248824 */ /* 0x000fe200078e0a00 */
[----:B------:R-:W-:Y:S01]  /*2250*/  ISETP.GE.AND P0, PT, R39, RZ, PT ;  /* 0x000000ff2700720c */ /* 0x000fe20003f06270 */
[----:B------:R-:W-:Y:S01]  /*2260*/  @!P6 IMAD.MOV R35, RZ, RZ, -R35 ;  /* 0x000000ffff23e224 */ /* 0x000fe200078e0a23 */
[----:B------:R-:W-:Y:S01]  /*2270*/  IABS R40, R39 ;  /* 0x0000002700287213 */ /* 0x000fe20000000000 */
[C---:B------:R-:W-:Y:S01]  /*2280*/  IMAD R39, R0.reuse, R10, R41 ;  /* 0x0000000a00277224 */ /* 0x040fe200078e0229 */
[----:B------:R-:W-:Y:S01]  /*2290*/  ISETP.GT.U32.AND P6, PT, R0, R38, PT ;  /* 0x000000260000720c */ /* 0x000fe20003fc4070 */
[----:B------:R-:W-:-:S02]  /*22a0*/  @!P3 IMAD.MOV R36, RZ, RZ, -R36 ;  /* 0x000000ffff24b224 */ /* 0x000fc400078e0a24 */
[----:B------:R-:W-:Y:S01]  /*22b0*/  @!P1 IMAD.MOV R34, RZ, RZ, -R34 ;  /* 0x000000ffff229224 */ /* 0x000fe200078e0a22 */
[----:B------:R-:W-:Y:S01]  /*22c0*/  ISETP.GT.U32.AND P3, PT, R0, R39, PT ;  /* 0x000000270000720c */ /* 0x000fe20003f64070 */
[----:B------:R-:W-:Y:S01]  /*22d0*/  @!P4 IMAD.IADD R37, R37, 0x1, -R0 ;  /* 0x000000012525c824 */ /* 0x000fe200078e0a00 */
[----:B------:R-:W-:Y:S01]  /*22e0*/  ISETP.GE.AND P1, PT, R42, RZ, PT ;  /* 0x000000ff2a00720c */ /* 0x000fe20003f26270 */
[----:B------:R-:W-:Y:S01]  /*22f0*/  IMAD.MOV.U32 R41, RZ, RZ, R40 ;  /* 0x000000ffff297224 */ /* 0x000fe200078e0028 */
[----:B------:R-:W-:Y:S02]  /*2300*/  LOP3.LUT R42, R3, 0x84, RZ, 0xfc, !PT ;  /* 0x00000084032a7812 */ /* 0x000fe400078efcff */
[----:B------:R-:W-:Y:S01]  /*2310*/  ISETP.GT.U32.AND P4, PT, R0, R37, PT ;  /* 0x000000250000720c */ /* 0x000fe20003f84070 */
[----:B------:R-:W-:Y:S01]  /*2320*/  IMAD.HI.U32 R10, R4, R41, RZ ;  /* 0x00000029040a7227 */ /* 0x000fe200078e00ff */
[----:B------:R-:W-:-:S03]  /*2330*/  IABS R43, R42 ;  /* 0x0000002a002b7213 */ /* 0x000fc60000000000 */
[----:B------:R-:W-:Y:S02]  /*2340*/  @!P6 IMAD.IADD R38, R38, 0x1, -R0 ;  /* 0x000000012626e824 */ /* 0x000fe400078e0a00 */
[----:B------:R-:W-:Y:S02]  /*2350*/  IMAD.MOV R40, RZ, RZ, -R10 ;  /* 0x000000ffff287224 */ /* 0x000fe400078e0a0a */
[----:B------:R-:W-:Y:S01]  /*2360*/  @!P3 IMAD.IADD R39, R39, 0x1, -R0 ;  /* 0x000000012727b824 */ /* 0x000fe200078e0a00 */
[----:B------:R-:W-:Y:S01]  /*2370*/  ISETP.GT.U32.AND P6, PT, R0, R38, PT ;  /* 0x000000260000720c */ /* 0x000fe20003fc4070 */
[----:B------:R-:W-:-:S03]  /*2380*/  IMAD.HI.U32 R10, R4, R43, RZ ;  /* 0x0000002b040a7227 */ /* 0x000fc600078e00ff */
[C---:B------:R-:W-:Y:S01]  /*2390*/  ISETP.GT.U32.AND P3, PT, R0.reuse, R39, PT ;  /* 0x000000270000720c */ /* 0x040fe20003f64070 */
[----:B------:R-:W-:Y:S02]  /*23a0*/  IMAD R40, R0, R40, R41 ;  /* 0x0000002800287224 */ /* 0x000fe400078e0229 */
[----:B------:R-:W-:Y:S02]  /*23b0*/  IMAD.MOV R41, RZ, RZ, -R10 ;  /* 0x000000ffff297224 */ /* 0x000fe400078e0a0a */
[----:B------:R-:W-:-:S04]  /*23c0*/  IMAD.HI.U32 R10, R4, R45, RZ ;  /* 0x0000002d040a7227 */ /* 0x000fc800078e00ff */
[----:B------:R-:W-:Y:S01]  /*23d0*/  @!P4 IMAD.IADD R37, R37, 0x1, -R0 ;  /* 0x000000012525c824 */ /* 0x000fe200078e0a00 */
[----:B------:R-:W-:Y:S01]  /*23e0*/  ISETP.GE.AND P4, PT, R42, RZ, PT ;  /* 0x000000ff2a00720c */ /* 0x000fe20003f86270 */
[----:B------:R-:W-:Y:S02]  /*23f0*/  IMAD.MOV R10, RZ, RZ, -R10 ;  /* 0x000000ffff0a7224 */ /* 0x000fe400078e0a0a */
[----:B------:R-:W-:Y:S01]  /*2400*/  @!P5 IMAD.MOV R37, RZ, RZ, -R37 ;  /* 0x000000ffff25d224 */ /* 0x000fe200078e0a25 */
[----:B------:R-:W-:Y:S01]  /*2410*/  ISETP.GE.AND P5, PT, R44, RZ, PT ;  /* 0x000000ff2c00720c */ /* 0x000fe20003fa6270 */
[----:B------:R-:W-:Y:S01]  /*2420*/  IMAD R44, R0, R10, R45 ;  /* 0x0000000a002c7224 */ /* 0x000fe200078e022d */
[----:B------:R-:W-:Y:S01]  /*2430*/  IABS R45, R46 ;  /* 0x0000002e002d7213 */ /* 0x000fe20000000000 */
[--C-:B------:R-:W-:Y:S01]  /*2440*/  @!P6 IMAD.IADD R38, R38, 0x1, -R0.reuse ;  /* 0x000000012626e824 */ /* 0x100fe200078e0a00 */
[C---:B------:R-:W-:Y:S01]  /*2450*/  ISETP.GT.U32.AND P6, PT, R0.reuse, R40, PT ;  /* 0x000000280000720c */ /* 0x040fe20003fc4070 */
[C---:B------:R-:W-:Y:S01]  /*2460*/  IMAD R41, R0.reuse, R41, R43 ;  /* 0x0000002900297224 */ /* 0x040fe200078e022b */
[----:B------:R-:W-:Y:S01]  /*2470*/  IABS R43, R50 ;  /* 0x00000032002b7213 */ /* 0x000fe20000000000 */
[----:B------:R-:W-:Y:S01]  /*2480*/  @!P3 IMAD.IADD R39, R39, 0x1, -R0 ;  /* 0x000000012727b824 */ /* 0x000fe200078e0a00 */
[C---:B------:R-:W-:Y:S01]  /*2490*/  ISETP.GT.U32.AND P3, PT, R0.reuse, R44, PT ;  /* 0x0000002c0000720c */ /* 0x040fe20003f64070 */
[----:B------:R-:W-:Y:S01]  /*24a0*/  @!P2 IMAD.MOV R38, RZ, RZ, -R38 ;  /* 0x000000ffff26a224 */ /* 0x000fe200078e0a26 */
[----:B------:R-:W-:Y:S01]  /*24b0*/  ISETP.GT.U32.AND P2, PT, R0, R41, PT ;  /* 0x000000290000720c */ /* 0x000fe20003f44070 */
[----:B------:R-:W-:-:S04]  /*24c0*/  IMAD.HI.U32 R10, R4, R45, RZ ;  /* 0x0000002d040a7227 */ /* 0x000fc800078e00ff */
[----:B------:R-:W-:Y:S02]  /*24d0*/  IMAD.MOV R10, RZ, RZ, -R10 ;  /* 0x000000ffff0a7224 */ /* 0x000fe400078e0a0a */
[----:B------:R-:W-:Y:S02]  /*24e0*/  @!P6 IMAD.IADD R40, R40, 0x1, -R0 ;  /* 0x000000012828e824 */ /* 0x000fe400078e0a00 */
[----:B------:R-:W-:-:S03]  /*24f0*/  IMAD.HI.U32 R42, R4, R43, RZ ;  /* 0x0000002b042a7227 */ /* 0x000fc600078e00ff */
[----:B------:R-:W-:Y:S01]  /*2500*/  ISETP.GT.U32.AND P6, PT, R0, R40, PT ;  /* 0x000000280000720c */ /* 0x000fe20003fc4070 */
[--C-:B------:R-:W-:Y:S02]  /*2510*/  @!P3 IMAD.IADD R44, R44, 0x1, -R0.reuse ;  /* 0x000000012c2cb824 */ /* 0x100fe400078e0a00 */
[----:B------:R-:W-:Y:S02]  /*2520*/  @!P2 IMAD.IADD R41, R41, 0x1, -R0 ;  /* 0x000000012929a824 */ /* 0x000fe400078e0a00 */
[C---:B------:R-:W-:Y:S01]  /*2530*/  IMAD R45, R0.reuse, R10, R45 ;  /* 0x0000000a002d7224 */ /* 0x040fe200078e022d */
[----:B------:R-:W-:Y:S01]  /*2540*/  ISETP.GT.U32.AND P3, PT, R0, R44, PT ;  /* 0x0000002c0000720c */ /* 0x000fe20003f64070 */
[----:B------:R-:W-:Y:S01]  /*2550*/  IMAD.HI.U32 R10, R4, R47, RZ ;  /* 0x0000002f040a7227 */ /* 0x000fe200078e00ff */
[----:B------:R-:W-:-:S03]  /*2560*/  ISETP.GT.U32.AND P2, PT, R0, R41, PT ;  /* 0x000000290000720c */ /* 0x000fc60003f44070 */
[----:B------:R-:W-:Y:S02]  /*2570*/  IMAD.MOV R42, RZ, RZ, -R42 ;  /* 0x000000ffff2a7224 */ /* 0x000fe400078e0a2a */
[----:B------:R-:W-:Y:S02]  /*2580*/  IMAD.MOV R10, RZ, RZ, -R10 ;  /* 0x000000ffff0a7224 */ /* 0x000fe400078e0a0a */
[----:B------:R-:W-:Y:S01]  /*2590*/  @!P1 IMAD.MOV R39, RZ, RZ, -R39 ;  /* 0x000000ffff279224 */ /* 0x000fe200078e0a27 */
[----:B------:R-:W-:Y:S01]  /*25a0*/  ISETP.GE.AND P1, PT, R46, RZ, PT ;  /* 0x000000ff2e00720c */ /* 0x000fe20003f26270 */
[C---:B------:R-:W-:Y:S02]  /*25b0*/  IMAD R46, R0.reuse, R42, R43 ;  /* 0x0000002a002e7224 */ /* 0x040fe400078e022b */
[----:B------:R-:W-:Y:S01]  /*25c0*/  IMAD R43, R0, R10, R47 ;  /* 0x0000000a002b7224 */ /* 0x000fe200078e022f */
[C---:B------:R-:W-:Y:S01]  /*25d0*/  LOP3.LUT R10, R3.reuse, 0x98, RZ, 0xfc, !PT ;  /* 0x00000098030a7812 */ /* 0x040fe200078efcff */
[--C-:B------:R-:W-:Y:S01]  /*25e0*/  @!P3 IMAD.IADD R44, R44, 0x1, -R0.reuse ;  /* 0x000000012c2cb824 */ /* 0x100fe200078e0a00 */
[----:B------:R-:W-:Y:S01]  /*25f0*/  LOP3.LUT R47, R3, 0x9c, RZ, 0xfc, !PT ;  /* 0x0000009c032f7812 */ /* 0x000fe200078efcff */
[--C-:B------:R-:W-:Y:S01]  /*2600*/  @!P2 IMAD.IADD R41, R41, 0x1, -R0.reuse ;  /* 0x000000012929a824 */ /* 0x100fe200078e0a00 */
[----:B------:R-:W-:Y:S01]  /*2610*/  ISETP.GE.AND P3, PT, R10, RZ, PT ;  /* 0x000000ff0a00720c */ /* 0x000fe20003f66270 */
[----:B------:R-:W-:Y:S01]  /*2620*/  @!P6 IMAD.IADD R40, R40, 0x1, -R0 ;  /* 0x000000012828e824 */ /* 0x000fe200078e0a00 */
[----:B------:R-:W-:Y:S01]  /*2630*/  ISETP.GE.AND P6, PT, R50, RZ, PT ;  /* 0x000000ff3200720c */ /* 0x000fe20003fc6270 */
[----:B------:R-:W-:Y:S01]  /*2640*/  @!P5 IMAD.MOV R44, RZ, RZ, -R44 ;  /* 0x000000ffff2cd224 */ /* 0x000fe200078e0a2c */
[C---:B------:R-:W-:Y:S01]  /*2650*/  ISETP.GT.U32.AND P5, PT, R0.reuse, R43, PT ;  /* 0x0000002b0000720c */ /* 0x040fe20003fa4070 */
[----:B------:R-:W-:Y:S01]  /*2660*/  @!P4 IMAD.MOV R41, RZ, RZ, -R41 ;  /* 0x000000ffff29c224 */ /* 0x000fe200078e0a29 */
[----:B------:R-:W-:Y:S01]  /*2670*/  ISETP.GT.U32.AND P4, PT, R0, R46, PT ;  /* 0x0000002e0000720c */ /* 0x000fe20003f84070 */
[----:B------:R-:W-:Y:S01]  /*2680*/  @!P0 IMAD.MOV R40, RZ, RZ, -R40 ;  /* 0x000000ffff288224 */ /* 0x000fe200078e0a28 */
[----:B------:R-:W-:-:S02]  /*2690*/  ISETP.GE.AND P0, PT, R51, RZ, PT ;  /* 0x000000ff3300720c */ /* 0x000fc40003f06270 */
[----:B------:R-:W-:Y:S02]  /*26a0*/  IABS R51, R10 ;  /* 0x0000000a00337213 */ /* 0x000fe40000000000 */
[----:B------:R-:W-:Y:S02]  /*26b0*/  ISETP.GT.U32.AND P2, PT, R0, R45, PT ;  /* 0x0000002d0000720c */ /* 0x000fe40003f44070 */
[----:B------:R-:W-:Y:S01]  /*26c0*/  LOP3.LUT R50, R3, 0xa0, RZ, 0xfc, !PT ;  /* 0x000000a003327812 */ /* 0x000fe200078efcff */
[----:B------:R-:W-:Y:S01]  /*26d0*/  IMAD.HI.U32 R10, R4, R51, RZ ;  /* 0x00000033040a7227 */ /* 0x000fe200078e00ff */
[----:B------:R-:W-:Y:S02]  /*26e0*/  IABS R53, R47 ;  /* 0x0000002f00357213 */ /* 0x000fe40000000000 */
[----:B------:R-:W-:Y:S01]  /*26f0*/  IABS R55, R50 ;  /* 0x0000003200377213 */ /* 0x000fe20000000000 */
[--C-:B------:R-:W-:Y:S02]  /*2700*/  @!P5 IMAD.IADD R43, R43, 0x1, -R0.reuse ;  /* 0x000000012b2bd824 */ /* 0x100fe400078e0a00 */
[----:B------:R-:W-:-:S02]  /*2710*/  @!P4 IMAD.IADD R46, R46, 0x1, -R0 ;  /* 0x000000012e2ec824 */ /* 0x000fc400078e0a00 */
[----:B------:R-:W-:Y:S01]  /*2720*/  IMAD.MOV R10, RZ, RZ, -R10 ;  /* 0x000000ffff0a7224 */ /* 0x000fe200078e0a0a */
[C---:B------:R-:W-:Y:S01]  /*2730*/  ISETP.GT.U32.AND P5, PT, R0.reuse, R43, PT ;  /* 0x0000002b0000720c */ /* 0x040fe20003fa4070 */
[----:B------:R-:W-:Y:S01]  /*2740*/  @!P2 IMAD.IADD R45, R45, 0x1, -R0 ;  /* 0x000000012d2da824 */ /* 0x000fe200078e0a00 */
[C---:B------:R-:W-:Y:S01]  /*2750*/  ISETP.GT.U32.AND P4, PT, R0.reuse, R46, PT ;  /* 0x0000002e0000720c */ /* 0x040fe20003f84070 */
[----:B------:R-:W-:Y:S02]  /*2760*/  IMAD R51, R0, R10, R51 ;  /* 0x0000000a00337224 */ /* 0x000fe400078e0233 */
[----:B------:R-:W-:Y:S01]  /*2770*/  IMAD.HI.U32 R10, R4, R55, RZ ;  /* 0x00000037040a7227 */ /* 0x000fe200078e00ff */
[----:B------:R-:W-:-:S03]  /*2780*/  ISETP.GT.U32.AND P2, PT, R0, R45, PT ;  /* 0x0000002d0000720c */ /* 0x000fc60003f44070 */
[----:B------:R-:W-:Y:S02]  /*2790*/  IMAD.MOV R10, RZ, RZ, -R10 ;  /* 0x000000ffff0a7224 */ /* 0x000fe400078e0a0a */
[----:B------:R-:W-:-:S04]  /*27a0*/  IMAD.HI.U32 R42, R4, R53, RZ ;  /* 0x00000035042a7227 */ /* 0x000fc800078e00ff */
[----:B------:R-:W-:Y:S02]  /*27b0*/  IMAD R55, R0, R10, R55 ;  /* 0x0000000a00377224 */ /* 0x000fe400078e0237 */
[--C-:B------:R-:W-:Y:S02]  /*27c0*/  @!P5 IMAD.IADD R43, R43, 0x1, -R0.reuse ;  /* 0x000000012b2bd824 */ /* 0x100fe400078e0a00 */
[----:B------:R-:W-:Y:S01]  /*27d0*/  @!P4 IMAD.IADD R46, R46, 0x1, -R0 ;  /* 0x000000012e2ec824 */ /* 0x000fe200078e0a00 */
[C---:B------:R-:W-:Y:S01]  /*27e0*/  ISETP.GT.U32.AND P5, PT, R0.reuse, R55, PT ;  /* 0x000000370000720c */ /* 0x040fe20003fa4070 */
[----:B------:R-:W-:Y:S01]  /*27f0*/  IMAD.MOV R42, RZ, RZ, -R42 ;  /* 0x000000ffff2a7224 */ /* 0x000fe200078e0a2a */
[----:B------:R-:W-:Y:S01]  /*2800*/  ISETP.GT.U32.AND P4, PT, R0, R51, PT ;  /* 0x000000330000720c */ /* 0x000fe20003f84070 */
[----:B------:R-:W-:Y:S01]  /*2810*/  @!P6 IMAD.MOV R46, RZ, RZ, -R46 ;  /* 0x000000ffff2ee224 */ /* 0x000fe200078e0a2e */
[----:B------:R-:W-:Y:S01]  /*2820*/  ISETP.GE.AND P6, PT, R50, RZ, PT ;  /* 0x000000ff3200720c */ /* 0x000fe20003fc6270 */
[--C-:B------:R-:W-:Y:S01]  /*2830*/  @!P2 IMAD.IADD R45, R45, 0x1, -R0.reuse ;  /* 0x000000012d2da824 */ /* 0x100fe200078e0a00 */
[----:B------:R-:W-:Y:S01]  /*2840*/  LOP3.LUT R50, R3, 0xa8, RZ, 0xfc, !PT ;  /* 0x000000a803327812 */ /* 0x000fe200078efcff */
[C---:B------:R-:W-:Y:S01]  /*2850*/  IMAD R53, R0.reuse, R42, R53 ;  /* 0x0000002a00357224 */ /* 0x040fe200078e0235 */
[----:B------:R-:W-:Y:S01]  /*2860*/  ISETP.GE.AND P2, PT, R47, RZ, PT ;  /* 0x000000ff2f00720c */ /* 0x000fe20003f46270 */
[----:B------:R-:W-:Y:S01]  /*2870*/  @!P1 IMAD.MOV R45, RZ, RZ, -R45 ;  /* 0x000000ffff2d9224 */ /* 0x000fe200078e0a2d */
[----:B------:R-:W-:Y:S01]  /*2880*/  IABS R10, R50 ;  /* 0x00000032000a7213 */ /* 0x000fe20000000000 */
[----:B------:R-:W-:Y:S01]  /*2890*/  IMAD.MOV.U32 R47, RZ, RZ, R43 ;  /* 0x000000ffff2f7224 */ /* 0x000fe200078e002b */
[----:B------:R-:W-:Y:S01]  /*28a0*/  ISETP.GT.U32.AND P1, PT, R0, R53, PT ;  /* 0x000000350000720c */ /* 0x000fe20003f24070 */
[----:B------:R-:W-:-:S02]  /*28b0*/  @!P5 IMAD.IADD R55, R55, 0x1, -R0 ;  /* 0x000000013737d824 */ /* 0x000fc400078e0a00 */
[----:B------:R-:W-:Y:S02]  /*28c0*/  IMAD.MOV.U32 R43, RZ, RZ, R10 ;  /* 0x000000ffff2b7224 */ /* 0x000fe400078e000a */
[----:B------:R-:W-:Y:S01]  /*28d0*/  @!P4 IMAD.IADD R51, R51, 0x1, -R0 ;  /* 0x000000013333c824 */ /* 0x000fe200078e0a00 */
[----:B------:R-:W-:Y:S01]  /*28e0*/  ISETP.GT.U32.AND P5, PT, R0, R55, PT ;  /* 0x000000370000720c */ /* 0x000fe20003fa4070 */
[----:B------:R-:W-:-:S03]  /*28f0*/  IMAD.HI.U32 R10, R4, R43, RZ ;  /* 0x0000002b040a7227 */ /* 0x000fc600078e00ff */
[----:B------:R-:W-:Y:S01]  /*2900*/  ISETP.GT.U32.AND P4, PT, R0, R51, PT ;  /* 0x000000330000720c */ /* 0x000fe20003f84070 */
[----:B------:R-:W-:Y:S02]  /*2910*/  IMAD.MOV R10, RZ, RZ, -R10 ;  /* 0x000000ffff0a7224 */ /* 0x000fe400078e0a0a */
[----:B------:R-:W-:-:S04]  /*2920*/  IMAD.HI.U32 R42, R4, R57, RZ ;  /* 0x00000039042a7227 */ /* 0x000fc800078e00ff */
[----:B------:R-:W-:Y:S02]  /*2930*/  @!P1 IMAD.IADD R53, R53, 0x1, -R0 ;  /* 0x0000000135359824 */ /* 0x000fe400078e0a00 */
[C---:B------:R-:W-:Y:S01]  /*2940*/  IMAD R43, R0.reuse, R10, R43 ;  /* 0x0000000a002b7224 */ /* 0x040fe200078e022b */
[----:B------:R-:W-:Y:S01]  /*2950*/  LOP3.LUT R10, R3, 0xb0, RZ, 0xfc, !PT ;  /* 0x000000b0030a7812 */ /* 0x000fe200078efcff */
[----:B------:R-:W-:Y:S01]  /*2960*/  IMAD.MOV R42, RZ, RZ, -R42 ;  /* 0x000000ffff2a7224 */ /* 0x000fe200078e0a2a */
[C---:B------:R-:W-:Y:S01]  /*2970*/  ISETP.GT.U32.AND P1, PT, R0.reuse, R53, PT ;  /* 0x000000350000720c */ /* 0x040fe20003f24070 */
[--C-:B------:R-:W-:Y:S01]  /*2980*/  @!P5 IMAD.IADD R55, R55, 0x1, -R0.reuse ;  /* 0x000000013737d824 */ /* 0x100fe200078e0a00 */
[C---:B------:R-:W-:Y:S01]  /*2990*/  ISETP.GT.U32.AND P5, PT, R0.reuse, R43, PT ;  /* 0x0000002b0000720c */ /* 0x040fe20003fa4070 */
[----:B------:R-:W-:Y:S01]  /*29a0*/  IMAD R57, R0, R42, R57 ;  /* 0x0000002a00397224 */ /* 0x000fe200078e0239 */
[----:B------:R-:W-:Y:S01]  /*29b0*/  IABS R63, R10 ;  /* 0x0000000a003f7213 */ /* 0x000fe20000000000 */
[----:B------:R-:W-:-:S02]  /*29c0*/  @!P4 IMAD.IADD R51, R51, 0x1, -R0 ;  /* 0x000000013333c824 */ /* 0x000fc400078e0a00 */
[----:B------:R-:W-:Y:S01]  /*29d0*/  @!P0 IMAD.MOV R47, RZ, RZ, -R47 ;  /* 0x000000ffff2f8224 */ /* 0x000fe200078e0a2f */
[----:B------:R-:W-:Y:S01]  /*29e0*/  ISETP.GT.U32.AND P4, PT, R0, R57, PT ;  /* 0x000000390000720c */ /* 0x000fe20003f84070 */
[----:B------:R-:W-:Y:S01]  /*29f0*/  IMAD.HI.U32 R42, R4, R61, RZ ;  /* 0x0000003d042a7227 */ /* 0x000fe200078e00ff */
[----:B------:R-:W-:-:S03]  /*2a00*/  ISETP.GE.AND P0, PT, R52, RZ, PT ;  /* 0x000000ff3400720c */ /* 0x000fc60003f06270 */
[--C-:B------:R-:W-:Y:S01]  /*2a10*/  @!P1 IMAD.IADD R53, R53, 0x1, -R0.reuse ;  /* 0x0000000135359824 */ /* 0x100fe200078e0a00 */
[----:B------:R-:W-:Y:S01]  /*2a20*/  ISETP.GE.AND P1, PT, R54, RZ, PT ;  /* 0x000000ff3600720c */ /* 0x000fe20003f26270 */
[--C-:B------:R-:W-:Y:S01]  /*2a30*/  @!P5 IMAD.IADD R43, R43, 0x1, -R0.reuse ;  /* 0x000000012b2bd824 */ /* 0x100fe200078e0a00 */
[----:B------:R-:W-:Y:S01]  /*2a40*/  LOP3.LUT R54, R3, 0xbc, RZ, 0xfc, !PT ;  /* 0x000000bc03367812 */ /* 0x000fe200078efcff */
[----:B------:R-:W-:Y:S01]  /*2a50*/  @!P2 IMAD.MOV R53, RZ, RZ, -R53 ;  /* 0x000000ffff35a224 */ /* 0x000fe200078e0a35 */
[----:B------:R-:W-:Y:S01]  /*2a60*/  ISETP.GE.AND P2, PT, R10, RZ, PT ;  /* 0x000000ff0a00720c */ /* 0x000fe20003f46270 */
[----:B------:R-:W-:Y:S01]  /*2a70*/  IMAD.HI.U32 R10, R4, R63, RZ ;  /* 0x0000003f040a7227 */ /* 0x000fe200078e00ff */
[----:B------:R-:W-:Y:S02]  /*2a80*/  ISETP.GT.U32.AND P5, PT, R0, R43, PT ;  /* 0x0000002b0000720c */ /* 0x000fe40003fa4070 */
[----:B------:R-:W-:Y:S01]  /*2a90*/  IABS R69, R54 ;  /* 0x0000003600457213 */ /* 0x000fe20000000000 */
[----:B------:R-:W-:-:S02]  /*2aa0*/  @!P4 IMAD.IADD R57, R57, 0x1, -R0 ;  /* 0x000000013939c824 */ /* 0x000fc400078e0a00 */
[----:B------:R-:W-:Y:S02]  /*2ab0*/  IMAD.MOV R10, RZ, RZ, -R10 ;  /* 0x000000ffff0a7224 */ /* 0x000fe400078e0a0a */
[----:B------:R-:W-:Y:S01]  /*2ac0*/  IMAD.MOV R42, RZ, RZ, -R42 ;  /* 0x000000ffff2a7224 */ /* 0x000fe200078e0a2a */
[C---:B------:R-:W-:Y:S01]  /*2ad0*/  ISETP.GT.U32.AND P4, PT, R0.reuse, R57, PT ;  /* 0x000000390000720c */ /* 0x040fe20003f84070 */
[C---:B------:R-:W-:Y:S02]  /*2ae0*/  IMAD R63, R0.reuse, R10, R63 ;  /* 0x0000000a003f7224 */ /* 0x040fe400078e023f */
[C---:B------:R-:W-:Y:S01]  /*2af0*/  IMAD R61, R0.reuse, R42, R61 ;  /* 0x0000002a003d7224 */ /* 0x040fe200078e023d */
[----:B------:R-:W-:Y:S01]  /*2b00*/  LOP3.LUT R42, R3, 0xb4, RZ, 0xfc, !PT ;  /* 0x000000b4032a7812 */ /* 0x000fe200078efcff */
[--C-:B------:R-:W-:Y:S01]  /*2b10*/  @!P5 IMAD.IADD R43, R43, 0x1, -R0.reuse ;  /* 0x000000012b2bd824 */ /* 0x100fe200078e0a00 */
[----:B------:R-:W-:Y:S01]  /*2b20*/  ISETP.GT.U32.AND P5, PT, R0, R63, PT ;  /* 0x0000003f0000720c */ /* 0x000fe20003fa4070 */
[----:B------:R-:W-:Y:S01]  /*2b30*/  @!P3 IMAD.MOV R51, RZ, RZ, -R51 ;  /* 0x000000ffff33b224 */ /* 0x000fe200078e0a33 */
[----:B------:R-:W-:Y:S01]  /*2b40*/  ISETP.GE.AND P3, PT, R50, RZ, PT ;  /* 0x000000ff3200720c */ /* 0x000fe20003f66270 */
[----:B------:R-:W-:Y:S01]  /*2b50*/  @!P6 IMAD.MOV R55, RZ, RZ, -R55 ;  /* 0x000000ffff37e224 */ /* 0x000fe200078e0a37 */
[----:B------:R-:W-:Y:S01]  /*2b60*/  LOP3.LUT R50, R3, 0xb8, RZ, 0xfc, !PT ;  /* 0x000000b803327812 */ /* 0x000fe200078efcff */
[----:B------:R-:W-:Y:S01]  /*2b70*/  IMAD.MOV.U32 R59, RZ, RZ, R43 ;  /* 0x000000ffff3b7224 */ /* 0x000fe200078e002b */
[----:B------:R-:W-:Y:S01]  /*2b80*/  IABS R65, R42 ;  /* 0x0000002a00417213 */ /* 0x000fe20000000000 */
[----:B------:R-:W-:Y:S01]  /*2b90*/  @!P4 IMAD.IADD R57, R57, 0x1, -R0 ;  /* 0x000000013939c824 */ /* 0x000fe200078e0a00 */
[----:B------:R-:W-:Y:S01]  /*2ba0*/  IABS R67, R50 ;  /* 0x0000003200437213 */ /* 0x000fe20000000000 */
[----:B------:R-:W-:Y:S01]  /*2bb0*/  IMAD.HI.U32 R52, R4, R71, RZ ;  /* 0x0000004704347227 */ /* 0x000fe200078e00ff */
[----:B------:R-:W-:-:S02]  /*2bc0*/  ISETP.GE.AND P6, PT, R42, RZ, PT ;  /* 0x000000ff2a00720c */ /* 0x000fc40003fc6270 */
[----:B------:R-:W-:Y:S01]  /*2bd0*/  ISETP.GE.AND P4, PT, R50, RZ, PT ;  /* 0x000000ff3200720c */ /* 0x000fe20003f86270 */
[----:B------:R-:W-:Y:S01]  /*2be0*/  @!P0 IMAD.MOV R57, RZ, RZ, -R57 ;  /* 0x000000ffff398224 */ /* 0x000fe200078e0a39 */
[----:B------:R-:W-:Y:S01]  /*2bf0*/  ISETP.GT.U32.AND P0, PT, R0, R61, PT ;  /* 0x0000003d0000720c */ /* 0x000fe20003f04070 */
[----:B------:R-:W-:Y:S02]  /*2c00*/  @!P5 IMAD.IADD R63, R63, 0x1, -R0 ;  /* 0x000000013f3fd824 */ /* 0x000fe400078e0a00 */
[----:B------:R-:W-:-:S03]  /*2c10*/  IMAD.HI.U32 R10, R4, R65, RZ ;  /* 0x00000041040a7227 */ /* 0x000fc600078e00ff */
[----:B------:R-:W-:Y:S01]  /*2c20*/  ISETP.GT.U32.AND P5, PT, R0, R63, PT ;  /* 0x0000003f0000720c */ /* 0x000fe20003fa4070 */
[----:B------:R-:W-:-:S04]  /*2c30*/  IMAD.HI.U32 R42, R4, R67, RZ ;  /* 0x00000043042a7227 */ /* 0x000fc800078e00ff */
[----:B------:R-:W-:-:S04]  /*2c40*/  IMAD.HI.U32 R50, R4, R69, RZ ;  /* 0x0000004504327227 */ /* 0x000fc800078e00ff */
[----:B------:R-:W-:Y:S02]  /*2c50*/  IMAD.MOV R10, RZ, RZ, -R10 ;  /* 0x000000ffff0a7224 */ /* 0x000fe400078e0a0a */
[----:B------:R-:W-:Y:S02]  /*2c60*/  @!P0 IMAD.IADD R61, R61, 0x1, -R0 ;  /* 0x000000013d3d8824 */ /* 0x000fe400078e0a00 */
[----:B------:R-:W-:Y:S02]  /*2c70*/  IMAD.MOV R42, RZ, RZ, -R42 ;  /* 0x000000ffff2a7224 */ /* 0x000fe400078e0a2a */
[----:B------:R-:W-:Y:S01]  /*2c80*/  IMAD.MOV R50, RZ, RZ, -R50 ;  /* 0x000000ffff327224 */ /* 0x000fe200078e0a32 */
[C---:B------:R-:W-:Y:S01]  /*2c90*/  ISETP.GT.U32.AND P0, PT, R0.reuse, R61, PT ;  /* 0x0000003d0000720c */ /* 0x040fe20003f04070 */
[C---:B------:R-:W-:Y:S02]  /*2ca0*/  IMAD R43, R0.reuse, R10, R65 ;  /* 0x0000000a002b7224 */ /* 0x040fe400078e0241 */
[----:B------:R-:W-:-:S02]  /*2cb0*/  IMAD R65, R0, R42, R67 ;  /* 0x0000002a00417224 */ /* 0x000fc400078e0243 */
[C---:B------:R-:W-:Y:S02]  /*2cc0*/  IMAD R67, R0.reuse, R50, R69 ;  /* 0x0000003200437224 */ /* 0x040fe400078e0245 */
[----:B------:R-:W-:Y:S02]  /*2cd0*/  @!P5 IMAD.IADD R63, R63, 0x1, -R0 ;  /* 0x000000013f3fd824 */ /* 0x000fe400078e0a00 */
[----:B------:R-:W-:Y:S01]  /*2ce0*/  @!P3 IMAD.MOV R59, RZ, RZ, -R59 ;  /* 0x000000ffff3bb224 */ /* 0x000fe200078e0a3b */
[----:B------:R-:W-:Y:S01]  /*2cf0*/  ISETP.GT.U32.AND P5, PT, R0, R67, PT ;  /* 0x000000430000720c */ /* 0x000fe20003fa4070 */
[----:B------:R-:W-:Y:S01]  /*2d00*/  IMAD.MOV R52, RZ, RZ, -R52 ;  /* 0x000000ffff347224 */ /* 0x000fe200078e0a34 */
[----:B------:R-:W-:Y:S01]  /*2d10*/  ISETP.GE.AND P3, PT, R54, RZ, PT ;  /* 0x000000ff3600720c */ /* 0x000fe20003f66270 */
[----:B------:R-:W-:Y:S01]  /*2d20*/  @!P0 IMAD.IADD R61, R61, 0x1, -R0 ;  /* 0x000000013d3d8824 */ /* 0x000fe200078e0a00 */
[C---:B------:R-:W-:Y:S01]  /*2d30*/  ISETP.GT.U32.AND P0, PT, R0.reuse, R43, PT ;  /* 0x0000002b0000720c */ /* 0x040fe20003f04070 */
[C---:B------:R-:W-:Y:S01]  /*2d40*/  IMAD R69, R0.reuse, R52, R71 ;  /* 0x0000003400457224 */ /* 0x040fe200078e0247 */
[C---:B------:R-:W-:Y:S01]  /*2d50*/  LOP3.LUT R54, R3.reuse, 0xc8, RZ, 0xfc, !PT ;  /* 0x000000c803367812 */ /* 0x040fe200078efcff */
[----:B------:R-:W-:Y:S01]  /*2d60*/  @!P1 IMAD.MOV R61, RZ, RZ, -R61 ;  /* 0x000000ffff3d9224 */ /* 0x000fe200078e0a3d */
[----:B------:R-:W-:Y:S01]  /*2d70*/  ISETP.GT.U32.AND P1, PT, R0, R65, PT ;  /* 0x000000410000720c */ /* 0x000fe20003f24070 */
[----:B------:R-:W-:Y:S01]  /*2d80*/  @!P2 IMAD.MOV R63, RZ, RZ, -R63 ;  /* 0x000000ffff3fa224 */ /* 0x000fe200078e0a3f */
[----:B------:R-:W-:Y:S01]  /*2d90*/  IABS R73, R54 ;  /* 0x0000003600497213 */ /* 0x000fe20000000000 */
[----:B------:R-:W-:Y:S01]  /*2da0*/  IMAD.HI.U32 R50, R4, R75, RZ ;  /* 0x0000004b04327227 */ /* 0x000fe200078e00ff */
[----:B------:R-:W-:-:S03]  /*2db0*/  LOP3.LUT R52, R3, 0xc4, RZ, 0xfc, !PT ;  /* 0x000000c403347812 */ /* 0x000fc600078efcff */
[----:B------:R-:W-:Y:S01]  /*2dc0*/  @!P5 IMAD.IADD R67, R67, 0x1, -R0 ;  /* 0x000000014343d824 */ /* 0x000fe200078e0a00 */
[----:B------:R-:W-:Y:S01]  /*2dd0*/  IABS R71, R52 ;  /* 0x0000003400477213 */ /* 0x000fe20000000000 */
[----:B------:R-:W-:-:S03]  /*2de0*/  IMAD.HI.U32 R42, R4, R73, RZ ;  /* 0x00000049042a7227 */ /* 0x000fc600078e00ff */
[C---:B------:R-:W-:Y:S01]  /*2df0*/  ISETP.GT.U32.AND P5, PT, R0.reuse, R67, PT ;  /* 0x000000430000720c */ /* 0x040fe20003fa4070 */
[----:B------:R-:W-:Y:S02]  /*2e00*/  @!P0 IMAD.IADD R43, R43, 0x1, -R0 ;  /* 0x000000012b2b8824 */ /* 0x000fe400078e0a00 */
[----:B------:R-:W-:Y:S02]  /*2e10*/  IMAD.MOV R42, RZ, RZ, -R42 ;  /* 0x000000ffff2a7224 */ /* 0x000fe400078e0a2a */
[----:B------:R-:W-:Y:S01]  /*2e20*/  @!P1 IMAD.IADD R65, R65, 0x1, -R0 ;  /* 0x0000000141419824 */ /* 0x000fe200078e0a00 */
[C---:B------:R-:W-:Y:S01]  /*2e30*/  ISETP.GT.U32.AND P0, PT, R0.reuse, R43, PT ;  /* 0x0000002b0000720c */ /* 0x040fe20003f04070 */
[----:B------:R-:W-:Y:S02]  /*2e40*/  IMAD R73, R0, R42, R73 ;  /* 0x0000002a00497224 */ /* 0x000fe400078e0249 */
[----:B------:R-:W-:Y:S01]  /*2e50*/  IMAD.HI.U32 R10, R4, R71, RZ ;  /* 0x00000047040a7227 */ /* 0x000fe200078e00ff */
[----:B------:R-:W-:-:S03]  /*2e60*/  ISETP.GT.U32.AND P1, PT, R0, R65, PT ;  /* 0x000000410000720c */ /* 0x000fc60003f24070 */
[----:B------:R-:W-:Y:S01]  /*2e70*/  @!P5 IMAD.IADD R67, R67, 0x1, -R0 ;  /* 0x000000014343d824 */ /* 0x000fe200078e0a00 */
[----:B------:R-:W-:Y:S01]  /*2e80*/  ISETP.GT.U32.AND P5, PT, R0, R73, PT ;  /* 0x000000490000720c */ /* 0x000fe20003fa4070 */
[----:B------:R-:W-:Y:S02]  /*2e90*/  IMAD.MOV R10, RZ, RZ, -R10 ;  /* 0x000000ffff0a7224 */ /* 0x000fe400078e0a0a */
[----:B------:R-:W-:-:S04]  /*2ea0*/  IMAD.HI.U32 R42, R4, R79, RZ ;  /* 0x0000004f042a7227 */ /* 0x000fc800078e00ff */
[----:B------:R-:W-:Y:S01]  /*2eb0*/  @!P0 IMAD.IADD R43, R43, 0x1, -R0 ;  /* 0x000000012b2b8824 */ /* 0x000fe200078e0a00 */
[C---:B------:R-:W-:Y:S01]  /*2ec0*/  ISETP.GT.U32.AND P0, PT, R0.reuse, R69, PT ;  /* 0x000000450000720c */ /* 0x040fe20003f04070 */
[----:B------:R-:W-:Y:S02]  /*2ed0*/  IMAD R71, R0, R10, R71 ;  /* 0x0000000a00477224 */ /* 0x000fe400078e0247 */
[----:B------:R-:W-:Y:S02]  /*2ee0*/  IMAD.MOV R42, RZ, RZ, -R42 ;  /* 0x000000ffff2a7224 */ /* 0x000fe400078e0a2a */
[----:B------:R-:W-:Y:S02]  /*2ef0*/  @!P5 IMAD.IADD R73, R73, 0x1, -R0 ;  /* 0x000000014949d824 */ /* 0x000fe400078e0a00 */
[----:B------:R-:W-:-:S03]  /*2f00*/  IMAD.HI.U32 R10, R4, R77, RZ ;  /* 0x0000004d040a7227 */ /* 0x000fc600078e00ff */
[C---:B------:R-:W-:Y:S01]  /*2f10*/  ISETP.GT.U32.AND P5, PT, R0.reuse, R73, PT ;  /* 0x000000490000720c */ /* 0x040fe20003fa4070 */
[----:B------:R-:W-:Y:S02]  /*2f20*/  IMAD R79, R0, R42, R79 ;  /* 0x0000002a004f7224 */ /* 0x000fe400078e024f */
[----:B------:R-:W-:Y:S01]  /*2f30*/  @!P0 IMAD.IADD R69, R69, 0x1, -R0 ;  /* 0x0000000145458824 */ /* 0x000fe200078e0a00 */
[----:B------:R-:W-:Y:S01]  /*2f40*/  ISETP.GE.AND P0, PT, R56, RZ, PT ;  /* 0x000000ff3800720c */ /* 0x000fe20003f06270 */
[----:B------:R-:W-:Y:S01]  /*2f50*/  IMAD.MOV R10, RZ, RZ, -R10 ;  /* 0x000000ffff0a7224 */ /* 0x000fe200078e0a0a */
[----:B------:R-:W-:Y:S01]  /*2f60*/  LOP3.LUT R56, R3, 0xd8, RZ, 0xfc, !PT ;  /* 0x000000d803387812 */ /* 0x000fe200078efcff */
[----:B------:R-:W-:Y:S01]  /*2f70*/  @!P1 IMAD.IADD R65, R65, 0x1, -R0 ;  /* 0x0000000141419824 */ /* 0x000fe200078e0a00 */
[C---:B------:R-:W-:Y:S01]  /*2f80*/  ISETP.GT.U32.AND P1, PT, R0.reuse, R71, PT ;  /* 0x000000470000720c */ /* 0x040fe20003f24070 */
[----:B------:R-:W-:Y:S01]  /*2f90*/  IMAD R77, R0, R10, R77 ;  /* 0x0000000a004d7224 */ /* 0x000fe200078e024d */
[----:B------:R-:W-:Y:S01]  /*2fa0*/  IABS R81, R56 ;  /* 0x0000003800517213 */ /* 0x000fe20000000000 */
[----:B------:R-:W-:Y:S01]  /*2fb0*/  IMAD.HI.U32 R42, R4, R83, RZ ;  /* 0x00000053042a7227 */ /* 0x000fe200078e00ff */
[----:B------:R-:W-:-:S03]  /*2fc0*/  ISETP.GT.U32.AND P2, PT, R0, R69, PT ;  /* 0x000000450000720c */ /* 0x000fc60003f44070 */
[----:B------:R-:W-:Y:S01]  /*2fd0*/  @!P5 IMAD.IADD R73, R73, 0x1, -R0 ;  /* 0x000000014949d824 */ /* 0x000fe200078e0a00 */
[----:B------:R-:W-:Y:S01]  /*2fe0*/  ISETP.GT.U32.AND P5, PT, R0, R79, PT ;  /* 0x0000004f0000720c */ /* 0x000fe20003fa4070 */
[----:B------:R-:W-:-:S04]  /*2ff0*/  IMAD.HI.U32 R10, R4, R81, RZ ;  /* 0x00000051040a7227 */ /* 0x000fc800078e00ff */
[----:B------:R-:W-:Y:S02]  /*3000*/  IMAD.MOV R10, RZ, RZ, -R10 ;  /* 0x000000ffff0a7224 */ /* 0x000fe400078e0a0a */
[----:B------:R-:W-:Y:S02]  /*3010*/  @!P1 IMAD.IADD R71, R71, 0x1, -R0 ;  /* 0x0000000147479824 */ /* 0x000fe400078e0a00 */
[C---:B------:R-:W-:Y:S02]  /*3020*/  IMAD R81, R0.reuse, R10, R81 ;  /* 0x0000000a00517224 */ /* 0x040fe400078e0251 */
[----:B------:R-:W-:Y:S01]  /*3030*/  IMAD.MOV R42, RZ, RZ, -R42 ;  /* 0x000000ffff2a7224 */ /* 0x000fe200078e0a2a */
[C---:B------:R-:W-:Y:S01]  /*3040*/  ISETP.GT.U32.AND P1, PT, R0.reuse, R71, PT ;  /* 0x000000470000720c */ /* 0x040fe20003f24070 */
[----:B------:R-:W-:Y:S01]  /*3050*/  @!P5 IMAD.IADD R79, R79, 0x1, -R0 ;  /* 0x000000014f4fd824 */ /* 0x000fe200078e0a00 */
[----:B------:R-:W-:Y:S01]  /*3060*/  ISETP.GT.U32.AND P5, PT, R0, R81, PT ;  /* 0x000000510000720c */ /* 0x000fe20003fa4070 */
[----:B------:R-:W-:-:S02]  /*3070*/  IMAD.MOV R50, RZ, RZ, -R50 ;  /* 0x000000ffff327224 */ /* 0x000fc400078e0a32 */
[C---:B------:R-:W-:Y:S02]  /*3080*/  IMAD R83, R0.reuse, R42, R83 ;  /* 0x0000002a00537224 */ /* 0x040fe400078e0253 */
[----:B------:R-:W-:Y:S02]  /*3090*/  IMAD R75, R0, R50, R75 ;  /* 0x00000032004b7224 */ /* 0x000fe400078e024b */
[----:B------:R-:W-:-:S04]  /*30a0*/  IMAD.HI.U32 R50, R4, R85, RZ ;  /* 0x0000005504327227 */ /* 0x000fc800078e00ff */
[--C-:B------:R-:W-:Y:S01]  /*30b0*/  @!P2 IMAD.IADD R69, R69, 0x1, -R0.reuse ;  /* 0x000000014545a824 */ /* 0x100fe200078e0a00 */
[C---:B------:R-:W-:Y:S01]  /*30c0*/  ISETP.GT.U32.AND P2, PT, R0.reuse, R75, PT ;  /* 0x0000004b0000720c */ /* 0x040fe20003f44070 */
[--C-:B------:R-:W-:Y:S01]  /*30d0*/  @!P5 IMAD.IADD R81, R81, 0x1, -R0.reuse ;  /* 0x000000015151d824 */ /* 0x100fe200078e0a00 */
[C---:B------:R-:W-:Y:S01]  /*30e0*/  ISETP.GT.U32.AND P5, PT, R0.reuse, R83, PT ;  /* 0x000000530000720c */ /* 0x040fe20003fa4070 */
[----:B------:R-:W-:Y:S01]  /*30f0*/  @!P1 IMAD.IADD R71, R71, 0x1, -R0 ;  /* 0x0000000147479824 */ /* 0x000fe200078e0a00 */
[C---:B------:R-:W-:Y:S01]  /*3100*/  ISETP.GT.U32.AND P1, PT, R0.reuse, R77, PT ;  /* 0x0000004d0000720c */ /* 0x040fe20003f24070 */
[----:B------:R-:W-:Y:S02]  /*3110*/  IMAD.MOV R50, RZ, RZ, -R50 ;  /* 0x000000ffff327224 */ /* 0x000fe400078e0a32 */
[----:B------:R-:W-:Y:S02]  /*3120*/  @!P4 IMAD.MOV R65, RZ, RZ, -R65 ;  /* 0x000000ffff41c224 */ /* 0x000fe400078e0a41 */
[----:B------:R-:W-:-:S02]  /*3130*/  IMAD R85, R0, R50, R85 ;  /* 0x0000003200557224 */ /* 0x000fc400078e0255 */
[----:B------:R-:W-:-:S04]  /*3140*/  IMAD.HI.U32 R10, R4, R91, RZ ;  /* 0x0000005b040a7227 */ /* 0x000fc800078e00ff */
[--C-:B------:R-:W-:Y:S01]  /*3150*/  @!P5 IMAD.IADD R83, R83, 0x1, -R0.reuse ;  /* 0x000000015353d824 */ /* 0x100fe200078e0a00 */
[----:B------:R-:W-:Y:S01]  /*3160*/  ISETP.GT.U32.AND P5, PT, R0, R85, PT ;  /* 0x000000550000720c */ /* 0x000fe20003fa4070 */
[--C-:B------:R-:W-:Y:S01]  /*3170*/  @!P2 IMAD.IADD R75, R75, 0x1, -R0.reuse ;  /* 0x000000014b4ba824 */ /* 0x100fe200078e0a00 */
[----:B------:R-:W-:Y:S01]  /*3180*/  ISETP.GE.AND P2, PT, R52, RZ, PT ;  /* 0x000000ff3400720c */ /* 0x000fe20003f46270 */
[----:B------:R-:W-:Y:S01]  /*3190*/  @!P1 IMAD.IADD R77, R77, 0x1, -R0 ;  /* 0x000000014d4d9824 */ /* 0x000fe200078e0a00 */
[----:B------:R-:W-:Y:S01]  /*31a0*/  ISETP.GE.AND P1, PT, R54, RZ, PT ;  /* 0x000000ff3600720c */ /* 0x000fe20003f26270 */
[----:B------:R-:W-:Y:S01]  /*31b0*/  IMAD.HI.U32 R52, R4, R87, RZ ;  /* 0x0000005704347227 */ /* 0x000fe200078e00ff */
[----:B------:R-:W-:Y:S02]  /*31c0*/  LOP3.LUT R54, R3, 0xe8, RZ, 0xfc, !PT ;  /* 0x000000e803367812 */ /* 0x000fe400078efcff */
[----:B------:R-:W-:Y:S01]  /*31d0*/  ISETP.GT.U32.AND P4, PT, R0, R77, PT ;  /* 0x0000004d0000720c */ /* 0x000fe20003f84070 */
[----:B------:R-:W-:Y:S01]  /*31e0*/  IMAD.MOV R52, RZ, RZ, -R52 ;  /* 0x000000ffff347224 */ /* 0x000fe200078e0a34 */
[----:B------:R-:W-:Y:S01]  /*31f0*/  IABS R89, R54 ;  /* 0x0000003600597213 */ /* 0x000fe20000000000 */
[----:B------:R-:W-:-:S02]  /*3200*/  IMAD.MOV R10, RZ, RZ, -R10 ;  /* 0x000000ffff0a7224 */ /* 0x000fc400078e0a0a */
[C---:B------:R-:W-:Y:S01]  /*3210*/  IMAD R87, R0.reuse, R52, R87 ;  /* 0x0000003400577224 */ /* 0x040fe200078e0257 */
[----:B------:R-:W-:Y:S01]  /*3220*/  LOP3.LUT R52, R3, 0xf8, RZ, 0xfc, !PT ;  /* 0x000000f803347812 */ /* 0x000fe200078efcff */
[----:B------:R-:W-:Y:S01]  /*3230*/  @!P5 IMAD.IADD R85, R85, 0x1, -R0 ;  /* 0x000000015555d824 */ /* 0x000fe200078e0a00 */
[----:B------:R-:W-:Y:S01]  /*3240*/  ISETP.GT.U32.AND P5, PT, R0, R75, PT ;  /* 0x0000004b0000720c */ /* 0x000fe20003fa4070 */
[----:B------:R-:W-:Y:S01]  /*3250*/  IMAD.HI.U32 R3, R4, R89, RZ ;  /* 0x0000005904037227 */ /* 0x000fe200078e00ff */
[----:B------:R-:W-:-:S03]  /*3260*/  IABS R97, R52 ;  /* 0x0000003400617213 */ /* 0x000fc60000000000 */
[----:B------:R-:W-:Y:S02]  /*3270*/  IMAD.MOV R3, RZ, RZ, -R3 ;  /* 0x000000ffff037224 */ /* 0x000fe400078e0a03 */
[C---:B------:R-:W-:Y:S02]  /*3280*/  IMAD R91, R0.reuse, R10, R91 ;  /* 0x0000000a005b7224 */ /* 0x040fe400078e025b */
[C---:B------:R-:W-:Y:S01]  /*3290*/  IMAD R89, R0.reuse, R3, R89 ;  /* 0x0000000300597224 */ /* 0x040fe200078e0259 */
[----:B------:R-:W1:Y:S01]  /*32a0*/  LDC R10, c[0x0][0x3a0] ;  /* 0x0000e800ff0a7b82 */ /* 0x000e620000000800 */
[----:B------:R-:W-:Y:S02]  /*32b0*/  IMAD.MOV.U32 R3, RZ, RZ, R43 ;  /* 0x000000ffff037224 */ /* 0x000fe400078e002b */
[----:B------:R-:W-:Y:S01]  /*32c0*/  @!P3 IMAD.MOV R67, RZ, RZ, -R67 ;  /* 0x000000ffff43b224 */ /* 0x000fe200078e0a43 */
[C---:B------:R-:W-:Y:S01]  /*32d0*/  ISETP.GT.U32.AND P3, PT, R0.reuse, R79, PT ;  /* 0x0000004f0000720c */ /* 0x040fe20003f64070 */
[----:B------:R-:W-:Y:S01]  /*32e0*/  @!P0 IMAD.MOV R69, RZ, RZ, -R69 ;  /* 0x000000ffff458224 */ /* 0x000fe200078e0a45 */
[----:B------:R-:W-:Y:S01]  /*32f0*/  ISETP.GT.U32.AND P0, PT, R0, R81, PT ;  /* 0x000000510000720c */ /* 0x000fe20003f04070 */
[----:B------:R-:W-:-:S04]  /*3300*/  IMAD.HI.U32 R42, R4, R93, RZ ;  /* 0x0000005d042a7227 */ /* 0x000fc800078e00ff */
[----:B------:R-:W-:-:S04]  /*3310*/  IMAD.HI.U32 R50, R4, R95, RZ ;  /* 0x0000005f04327227 */ /* 0x000fc800078e00ff */
[----:B------:R-:W-:Y:S01]  /*3320*/  @!P2 IMAD.MOV R71, RZ, RZ, -R71 ;  /* 0x000000ffff47a224 */ /* 0x000fe200078e0a47 */
[C---:B------:R-:W-:Y:S01]  /*3330*/  ISETP.GT.U32.AND P2, PT, R0.reuse, R83, PT ;  /* 0x000000530000720c */ /* 0x040fe20003f44070 */
[----:B------:R-:W-:Y:S01]  /*3340*/  @!P6 IMAD.MOV R3, RZ, RZ, -R3 ;  /* 0x000000ffff03e224 */ /* 0x000fe200078e0a03 */
[C---:B------:R-:W-:Y:S01]  /*3350*/  ISETP.GT.U32.AND P6, PT, R0.reuse, R85, PT ;  /* 0x000000550000720c */ /* 0x040fe20003fc4070 */
[----:B------:R-:W-:Y:S01]  /*3360*/  @!P1 IMAD.MOV R73, RZ, RZ, -R73 ;  /* 0x000000ffff499224 */ /* 0x000fe200078e0a49 */
[C---:B------:R-:W-:Y:S01]  /*3370*/  ISETP.GT.U32.AND P1, PT, R0.reuse, R87, PT ;  /* 0x000000570000720c */ /* 0x040fe20003f24070 */
[--C-:B------:R-:W-:Y:S01]  /*3380*/  @!P5 IMAD.IADD R75, R75, 0x1, -R0.reuse ;  /* 0x000000014b4bd824 */ /* 0x100fe200078e0a00 */
[C---:B------:R-:W-:Y:S01]  /*3390*/  ISETP.GT.U32.AND P5, PT, R0.reuse, R89, PT ;  /* 0x000000590000720c */ /* 0x040fe20003fa4070 */
[----:B------:R-:W-:Y:S01]  /*33a0*/  @!P4 IMAD.IADD R77, R77, 0x1, -R0 ;  /* 0x000000014d4dc824 */ /* 0x000fe200078e0a00 */
[----:B------:R-:W-:Y:S01]  /*33b0*/  ISETP.GT.U32.AND P4, PT, R0, R91, PT ;  /* 0x0000005b0000720c */ /* 0x000fe20003f84070 */
[----:B------:R-:W-:-:S04]  /*33c0*/  IMAD.HI.U32 R4, R4, R97, RZ ;  /* 0x0000006104047227 */ /* 0x000fc800078e00ff */
[----:B------:R-:W-:Y:S02]  /*33d0*/  IMAD.MOV R42, RZ, RZ, -R42 ;  /* 0x000000ffff2a7224 */ /* 0x000fe400078e0a2a */
[----:B------:R-:W-:Y:S02]  /*33e0*/  IMAD.MOV R50, RZ, RZ, -R50 ;  /* 0x000000ffff327224 */ /* 0x000fe400078e0a32 */
[----:B------:R-:W-:Y:S02]  /*33f0*/  IMAD.MOV R4, RZ, RZ, -R4 ;  /* 0x000000ffff047224 */ /* 0x000fe400078e0a04 */
[C---:B------:R-:W-:Y:S02]  /*3400*/  IMAD R93, R0.reuse, R42, R93 ;  /* 0x0000002a005d7224 */ /* 0x040fe400078e025d */
[C---:B------:R-:W-:Y:S01]  /*3410*/  IMAD R95, R0.reuse, R50, R95 ;  /* 0x00000032005f7224 */ /* 0x040fe200078e025f */
[----:B------:R-:W2:Y:S01]  /*3420*/  LDC.64 R42, c[0x0][0x3a8] ;  /* 0x0000ea00ff2a7b82 */ /* 0x000ea20000000a00 */
[----:B------:R-:W-:-:S02]  /*3430*/  IMAD R97, R0, R4, R97 ;  /* 0x0000000400617224 */ /* 0x000fc400078e0261 */
[--C-:B------:R-:W-:Y:S01]  /*3440*/  @!P3 IMAD.IADD R79, R79, 0x1, -R0.reuse ;  /* 0x000000014f4fb824 */ /* 0x100fe200078e0a00 */
[C---:B------:R-:W-:Y:S01]  /*3450*/  ISETP.GT.U32.AND P3, PT, R0.reuse, R93, PT ;  /* 0x0000005d0000720c */ /* 0x040fe20003f64070 */
[--C-:B------:R-:W-:Y:S01]  /*3460*/  @!P0 IMAD.IADD R81, R81, 0x1, -R0.reuse ;  /* 0x0000000151518824 */ /* 0x100fe200078e0a00 */
[C---:B------:R-:W-:Y:S01]  /*3470*/  ISETP.GT.U32.AND P0, PT, R0.reuse, R95, PT ;  /* 0x0000005f0000720c */ /* 0x040fe20003f04070 */
[--C-:B------:R-:W-:Y:S01]  /*3480*/  @!P2 IMAD.IADD R83, R83, 0x1, -R0.reuse ;  /* 0x000000015353a824 */ /* 0x100fe200078e0a00 */
[----:B------:R-:W-:Y:S01]  /*3490*/  ISETP.GT.U32.AND P2, PT, R0, R97, PT ;  /* 0x000000610000720c */ /* 0x000fe20003f44070 */
[--C-:B------:R-:W-:Y:S01]  /*34a0*/  @!P6 IMAD.IADD R85, R85, 0x1, -R0.reuse ;  /* 0x000000015555e824 */ /* 0x100fe200078e0a00 */
[----:B------:R-:W-:Y:S01]  /*34b0*/  ISETP.GE.AND P6, PT, R58, RZ, PT ;  /* 0x000000ff3a00720c */ /* 0x000fe20003fc6270 */
[--C-:B------:R-:W-:Y:S01]  /*34c0*/  @!P1 IMAD.IADD R87, R87, 0x1, -R0.reuse ;  /* 0x0000000157579824 */ /* 0x100fe200078e0a00 */
[----:B------:R-:W-:Y:S01]  /*34d0*/  ISETP.GE.AND P1, PT, R60, RZ, PT ;  /* 0x000000ff3c00720c */ /* 0x000fe20003f26270 */
[--C-:B------:R-:W-:Y:S01]  /*34e0*/  @!P5 IMAD.IADD R89, R89, 0x1, -R0.reuse ;  /* 0x000000015959d824 */ /* 0x100fe200078e0a00 */
[----:B------:R-:W-:Y:S01]  /*34f0*/  ISETP.GE.AND P5, PT, R62, RZ, PT ;  /* 0x000000ff3e00720c */ /* 0x000fe20003fa6270 */
[--C-:B------:R-:W-:Y:S01]  /*3500*/  @!P4 IMAD.IADD R91, R91, 0x1, -R0.reuse ;  /* 0x000000015b5bc824 */ /* 0x100fe200078e0a00 */
[----:B------:R-:W-:Y:S01]  /*3510*/  ISETP.GE.AND P4, PT, R56, RZ, PT ;  /* 0x000000ff3800720c */ /* 0x000fe20003f86270 */
[----:B------:R-:W3:Y:S01]  /*3520*/  LDS R4, [UR10] ;  /* 0x0000000aff047984 */ /* 0x000ee20008000800 */
[--C-:B------:R-:W-:Y:S01]  /*3530*/  @!P3 IMAD.IADD R93, R93, 0x1, -R0.reuse ;  /* 0x000000015d5db824 */ /* 0x100fe200078e0a00 */
[----:B------:R-:W-:Y:S01]  /*3540*/  ISETP.GE.AND P3, PT, R64, RZ, PT ;  /* 0x000000ff4000720c */ /* 0x000fe20003f66270 */
[--C-:B------:R-:W-:Y:S01]  /*3550*/  @!P0 IMAD.IADD R95, R95, 0x1, -R0.reuse ;  /* 0x000000015f5f8824 */ /* 0x100fe200078e0a00 */
[----:B------:R-:W-:Y:S01]  /*3560*/  ISETP.GE.AND P0, PT, R66, RZ, PT ;  /* 0x000000ff4200720c */ /* 0x000fe20003f06270 */
[--C-:B------:R-:W-:Y:S01]  /*3570*/  @!P2 IMAD.IADD R97, R97, 0x1, -R0.reuse ;  /* 0x000000016161a824 */ /* 0x100fe200078e0a00 */
[C---:B------:R-:W-:Y:S01]  /*3580*/  ISETP.GT.U32.AND P2, PT, R0.reuse, R87, PT ;  /* 0x000000570000720c */ /* 0x040fe20003f44070 */
[----:B------:R-:W-:Y:S01]  /*3590*/  @!P6 IMAD.MOV R75, RZ, RZ, -R75 ;  /* 0x000000ffff4be224 */ /* 0x000fe200078e0a4b */
        /* <DEDUP_REMOVED lines=8> */
[----:B------:R-:W-:Y:S01]  /*3620*/  ISETP.GT.U32.AND P3, PT, R0, R97, PT ;  /* 0x000000610000720c */ /* 0x000fe20003f64070 */
[----:B------:R-:W-:Y:S01]  /*3630*/  @!P0 IMAD.MOV R85, RZ, RZ, -R85 ;  /* 0x000000ffff558224 */ /* 0x000fe200078e0a55 */
[----:B------:R-:W-:Y:S01]  /*3640*/  ISETP.GE.AND P0, PT, R68, RZ, PT ;  /* 0x000000ff4400720c */ /* 0x000fe20003f06270 */
        /* <DEDUP_REMOVED lines=10> */
[----:B------:R-:W-:Y:S01]  /*36f0*/  @!P3 IMAD.IADD R97, R97, 0x1, -R0 ;  /* 0x000000016161b824 */ /* 0x000fe200078e0a00 */
[----:B------:R-:W-:Y:S01]  /*3700*/  LOP3.LUT R0, RZ, R49, RZ, 0x33, !PT ;  /* 0x00000031ff007212 */ /* 0x000fe200078e33ff */
[----:B------:R-:W-:Y:S01]  /*3710*/  @!P0 IMAD.MOV R87, RZ, RZ, -R87 ;  /* 0x000000ffff578224 */ /* 0x000fe200078e0a57 */
[----:B------:R-:W-:Y:S01]  /*3720*/  ISETP.GE.AND P3, PT, R76, RZ, PT ;  /* 0x000000ff4c00720c */ /* 0x000fe20003f66270 */
[----:B------:R-:W-:Y:S01]  /*3730*/  @!P2 IMAD.MOV R89, RZ, RZ, -R89 ;  /* 0x000000ffff59a224 */ /* 0x000fe200078e0a59 */
[----:B------:R-:W-:Y:S01]  /*3740*/  ISETP.NE.AND P2, PT, R49, RZ, PT ;  /* 0x000000ff3100720c */ /* 0x000fe20003f45270 */
[----:B------:R-:W-:Y:S01]  /*3750*/  @!P6 IMAD.MOV R97, RZ, RZ, -R97 ;  /* 0x000000ffff61e224 */ /* 0x000fe200078e0a61 */
[----:B------:R-:W-:Y:S01]  /*3760*/  ISETP.NE.AND P0, PT, R48, RZ, PT ;  /* 0x000000ff3000720c */ /* 0x000fe20003f05270 */
[----:B------:R-:W-:Y:S01]  /*3770*/  @!P1 IMAD.MOV R91, RZ, RZ, -R91 ;  /* 0x000000ffff5b9224 */ /* 0x000fe200078e0a5b */
[----:B------:R-:W-:Y:S01]  /*3780*/  SEL R49, R0, R21, !P2 ;  /* 0x0000001500317207 */ /* 0x000fe20005000000 */
[----:B------:R-:W-:Y:S01]  /*3790*/  @!P5 IMAD.MOV R93, RZ, RZ, -R93 ;  /* 0x000000ffff5dd224 */ /* 0x000fe200078e0a5d */
[----:B---3--:R-:W-:Y:S01]  /*37a0*/  R2UR UR21, R4 ;  /* 0x00000000041572ca */ /* 0x008fe200000e0000 */
[----:B------:R-:W-:Y:S01]  /*37b0*/  @!P4 IMAD.MOV R95, RZ, RZ, -R95 ;  /* 0x000000ffff5fc224 */ /* 0x000fe200078e0a5f */
[C---:B------:R-:W-:Y:S01]  /*37c0*/  SEL R50, R0.reuse, R22, !P2 ;  /* 0x0000001600327207 */ /* 0x040fe20005000000 */
[----:B------:R-:W-:Y:S01]  /*37d0*/  IMAD R84, R49, UR8, RZ ;  /* 0x0000000831547c24 */ /* 0x000fe2000f8e02ff */
[C---:B------:R-:W-:Y:S01]  /*37e0*/  SEL R52, R0.reuse, R23, !P2 ;  /* 0x0000001700347207 */ /* 0x040fe20005000000 */
[----:B------:R-:W-:Y:S01]  /*37f0*/  @!P3 IMAD.MOV R27, RZ, RZ, -R27 ;  /* 0x000000ffff1bb224 */ /* 0x000fe200078e0a1b */
[----:B------:R-:W-:Y:S01]  /*3800*/  SEL R54, R0, R24, !P2 ;  /* 0x0000001800367207 */ /* 0x000fe20005000000 */
[----:B------:R-:W-:Y:S01]  /*3810*/  IMAD R86, R50, UR8, RZ ;  /* 0x0000000832567c24 */ /* 0x000fe2000f8e02ff */
[----:B------:R-:W-:Y:S01]  /*3820*/  SEL R56, R0, R25, !P2 ;  /* 0x0000001900387207 */ /* 0x000fe20005000000 */
[----:B------:R-:W-:Y:S01]  /*3830*/  IMAD R88, R52, UR8, RZ ;  /* 0x0000000834587c24 */ /* 0x000fe2000f8e02ff */
[----:B------:R-:W-:Y:S01]  /*3840*/  SEL R208, R0, R3, !P2 ;  /* 0x0000000300d07207 */ /* 0x000fe20005000000 */
[----:B------:R-:W-:Y:S01]  /*3850*/  IMAD R90, R54, UR8, RZ ;  /* 0x00000008365a7c24 */ /* 0x000fe2000f8e02ff */
[----:B------:R-:W-:Y:S01]  /*3860*/  SEL R2, R0, R2, !P2 ;  /* 0x0000000200027207 */ /* 0x000fe20005000000 */
[----:B------:R-:W-:Y:S01]  /*3870*/  IMAD R92, R56, UR8, RZ ;  /* 0x00000008385c7c24 */ /* 0x000fe2000f8e02ff */
[----:B------:R-:W-:Y:S01]  /*3880*/  SEL R5, R0, R5, !P2 ;  /* 0x0000000500057207 */ /* 0x000fe20005000000 */
[----:B-1----:R-:W-:Y:S01]  /*3890*/  VIADD R177, R10, 0x1f ;  /* 0x0000001f0ab17836 */ /* 0x002fe20000000000 */
[----:B------:R-:W-:Y:S01]  /*38a0*/  SEL R6, R0, R6, !P2 ;  /* 0x0000000600067207 */ /* 0x000fe20005000000 */
[----:B------:R-:W-:Y:S01]  /*38b0*/  IMAD R99, R2, UR8, RZ ;  /* 0x0000000802637c24 */ /* 0x000fe2000f8e02ff */
[C---:B------:R-:W-:Y:S01]  /*38c0*/  SEL R7, R0.reuse, R7, !P2 ;  /* 0x0000000700077207 */ /* 0x040fe20005000000 */
[----:B------:R-:W-:Y:S01]  /*38d0*/  IMAD R98, R5, UR8, RZ ;  /* 0x0000000805627c24 */ /* 0x000fe2000f8e02ff */
        /* <DEDUP_REMOVED lines=8> */
[C---:B------:R-:W-:Y:S01]  /*3960*/  SEL R14, R0.reuse, R14, !P2 ;  /* 0x0000000e000e7207 */ /* 0x040fe20005000000 */
[----:B------:R-:W-:Y:S01]  /*3970*/  STL [R1+0x74], R99 ;  /* 0x0000746301007387 */ /* 0x000fe20000100800 */
[----:B------:R-:W-:Y:S01]  /*3980*/  SEL R15, R0, R15, !P2 ;  /* 0x0000000f000f7207 */ /* 0x000fe20005000000 */
[----:B------:R-:W-:Y:S01]  /*3990*/  IMAD R66, R4, UR8, RZ ;  /* 0x0000000804427c24 */ /* 0x000fe2000f8e02ff */
[C---:B------:R-:W-:Y:S01]  /*39a0*/  SEL R16, R0.reuse, R16, !P2 ;  /* 0x0000001000107207 */ /* 0x040fe20005000000 */
[----:B------:R-:W-:Y:S01]  /*39b0*/  STL [R1+0x70], R98 ;  /* 0x0000706201007387 */ /* 0x000fe20000100800 */
[----:B------:R-:W-:Y:S01]  /*39c0*/  SEL R17, R0, R17, !P2 ;  /* 0x0000001100117207 */ /* 0x000fe20005000000 */
[----:B------:R-:W-:Y:S01]  /*39d0*/  IMAD R70, R14, UR8, RZ ;  /* 0x000000080e467c24 */ /* 0x000fe2000f8e02ff */
[C---:B------:R-:W-:Y:S01]  /*39e0*/  SEL R18, R0.reuse, R18, !P2 ;  /* 0x0000001200127207 */ /* 0x040fe20005000000 */
[----:B------:R-:W-:Y:S01]  /*39f0*/  STL [R1+0x6c], R96 ;  /* 0x00006c6001007387 */ /* 0x000fe20000100800 */
[C---:B------:R-:W-:Y:S01]  /*3a00*/  SEL R19, R0.reuse, R19, !P2 ;  /* 0x0000001300137207 */ /* 0x040fe20005000000 */
[----:B------:R-:W-:Y:S01]  /*3a10*/  IMAD R68, R13, UR8, RZ ;  /* 0x000000080d447c24 */ /* 0x000fe2000f8e02ff */
[C---:B------:R-:W-:Y:S01]  /*3a20*/  SEL R20, R0.reuse, R20, !P2 ;  /* 0x0000001400147207 */ /* 0x040fe20005000000 */
[----:B------:R-:W-:Y:S01]  /*3a30*/  STL [R1+0x44], R60 ;  /* 0x0000443c01007387 */ /* 0x000fe20000100800 */
[C---:B------:R-:W-:Y:S01]  /*3a40*/  SEL R58, R0.reuse, R28, !P2 ;  /* 0x0000001c003a7207 */ /* 0x040fe20005000000 */
[----:B------:R-:W-:Y:S01]  /*3a50*/  IMAD R76, R17, UR8, RZ ;  /* 0x00000008114c7c24 */ /* 0x000fe2000f8e02ff */
[C---:B------:R-:W-:Y:S01]  /*3a60*/  SEL R243, R0.reuse, R29, !P2 ;  /* 0x0000001d00f37207 */ /* 0x040fe20005000000 */
[----:B------:R-:W-:Y:S01]  /*3a70*/  STL [R1+0x40], R62 ;  /* 0x0000403e01007387 */ /* 0x000fe20000100800 */
[----:B------:R-:W-:Y:S01]  /*3a80*/  SEL R241, R0, R30, !P2 ;  /* 0x0000001e00f17207 */ /* 0x000fe20005000000 */
[----:B------:R-:W-:Y:S01]  /*3a90*/  IMAD R94, R58, UR8, RZ ;  /* 0x000000083a5e7c24 */ /* 0x000fe2000f8e02ff */
[C---:B------:R-:W-:Y:S01]  /*3aa0*/  SEL R239, R0.reuse, R31, !P2 ;  /* 0x0000001f00ef7207 */ /* 0x040fe20005000000 */
[----:B------:R1:W-:Y:S01]  /*3ab0*/  STL [R1+0x3c], R64 ;  /* 0x00003c4001007387 */ /* 0x0003e20000100800 */
        /* <DEDUP_REMOVED lines=11> */
[----:B------:R3:W-:Y:S01]  /*3b70*/  STL [R1+0x30], R70 ;  /* 0x0000304601007387 */ /* 0x0007e20000100800 */
        /* <DEDUP_REMOVED lines=11> */
[----:B------:R5:W-:Y:S01]  /*3c30*/  STL [R1+0x24], R76 ;  /* 0x0000244c01007387 */ /* 0x000be20000100800 */
        /* <DEDUP_REMOVED lines=35> */
[----:B------:R-:W-:Y:S01]  /*3e70*/  IMAD R15, R77, UR8, RZ ;  /* 0x000000084d0f7c24 */ /* 0x000fe2000f8e02ff */
[C---:B------:R-:W-:Y:S01]  /*3e80*/  SEL R83, R0.reuse, R83, !P2 ;  /* 0x0000005300537207 */ /* 0x040fe20005000000 */
[----:B------:R1:W-:Y:S01]  /*3e90*/  STL [R1], R94 ;  /* 0x0000005e01007387 */ /* 0x0003e20000100800 */
[C---:B------:R-:W-:Y:S01]  /*3ea0*/  SEL R85, R0.reuse, R85, !P2 ;  /* 0x0000005500557207 */ /* 0x040fe20005000000 */
[----:B------:R-:W-:Y:S01]  /*3eb0*/  IMAD R17, R81, UR8, RZ ;  /* 0x0000000851117c24 */ /* 0x000fe2000f8e02ff */
        /* <DEDUP_REMOVED lines=8> */
[----:B------:R-:W-:Y:S01]  /*3f40*/  SEL R24, R0, R95, !P2 ;  /* 0x0000005f00187207 */ /* 0x000fe20005000000 */
[----:B------:R-:W-:Y:S01]  /*3f50*/  IMAD R220, R220, UR8, RZ ;  /* 0x00000008dcdc7c24 */ /* 0x000fe2000f8e02ff */
[----:B------:R-:W-:Y:S01]  /*3f60*/  SEL R25, R0, R97, !P2 ;  /* 0x0000006100197207 */ /* 0x000fe20005000000 */
[----:B------:R-:W-:Y:S01]  /*3f70*/  IMAD R212, R212, UR8, RZ ;  /* 0x00000008d4d47c24 */ /* 0x000fe2000f8e02ff */
[----:B------:R-:W-:Y:S01]  /*3f80*/  SEL R26, R0, R26, !P2 ;  /* 0x0000001a001a7207 */ /* 0x000fe20005000000 */
[----:B--2---:R-:W-:Y:S01]  /*3f90*/  IMAD R0, R178, R43, RZ ;  /* 0x0000002bb2007224 */ /* 0x004fe200078e02ff */
[----:B------:R-:W-:Y:S01]  /*3fa0*/  @!P0 LOP3.LUT R27, RZ, R48, RZ, 0x33, !PT ;  /* 0x00000030ff1b8212 */ /* 0x000fe200078e33ff */
[----:B------:R-:W-:Y:S01]  /*3fb0*/  IMAD R2, R67, UR8, RZ ;  /* 0x0000000843027c24 */ /* 0x000fe2000f8e02ff */
[----:B------:R-:W-:Y:S01]  /*3fc0*/  SHF.R.U32.HI R11, RZ, 0x6, R180 ;  /* 0x00000006ff0b7819 */ /* 0x000fe200000116b4 */
[----:B------:R-:W-:Y:S01]  /*3fd0*/  IMAD R216, R216, UR8, RZ ;  /* 0x00000008d8d87c24 */ /* 0x000fe2000f8e02ff */
[C---:B----4-:R-:W-:Y:S01]  /*3fe0*/  LEA R174, P4, R0.reuse, UR18, 0x2 ;  /* 0x0000001200ae7c11 */ /* 0x050fe2000f8810ff */
[----:B------:R-:W-:Y:S01]  /*3ff0*/  IMAD R209, R209, UR8, RZ ;  /* 0x00000008d1d17c24 */ /* 0x000fe2000f8e02ff */
[----:B------:R-:W-:Y:S01]  /*4000*/  SGXT.U32 R11, R11, 0x1 ;  /* 0x000000010b0b781a */ /* 0x000fe20000000000 */
[----:B------:R-:W-:Y:S01]  /*4010*/  IMAD R13, R73, UR8, RZ ;  /* 0x00000008490d7c24 */ /* 0x000fe2000f8e02ff */
[----:B------:R-:W-:Y:S01]  /*4020*/  LEA.HI.X.SX32 R31, R0, UR19, 0x2, P4 ;  /* 0x00000013001f7c11 */ /* 0x000fe2000a0f16ff */
[----:B------:R-:W-:Y:S01]  /*4030*/  IMAD R213, R213, UR8, RZ ;  /* 0x00000008d5d57c24 */ /* 0x000fe2000f8e02ff */
[-C--:B------:R-:W-:Y:S01]  /*4040*/  LEA R48, P4, R99, R174.reuse, 0x2 ;  /* 0x000000ae63307211 */ /* 0x080fe200078810ff */
[----:B------:R-:W-:Y:S01]  /*4050*/  IMAD R16, R79, UR8, RZ ;  /* 0x000000084f107c24 */ /* 0x000fe2000f8e02ff */
[-C--:B------:R-:W-:Y:S01]  /*4060*/  LEA R50, P5, R98, R174.reuse, 0x2 ;  /* 0x000000ae62327211 */ /* 0x080fe200078a10ff */
[----:B------:R-:W-:Y:S01]  /*4070*/  IMAD R243, R243, UR8, RZ ;  /* 0x00000008f3f37c24 */ /* 0x000fe2000f8e02ff */
[-C--:B------:R-:W-:Y:S01]  /*4080*/  LEA.HI.X.SX32 R49, R99, R31.reuse, 0x2, P4 ;  /* 0x0000001f63317211 */ /* 0x080fe200020f16ff */
[----:B------:R-:W-:Y:S01]  /*4090*/  IMAD R210, R210, UR8, RZ ;  /* 0x00000008d2d27c24 */ /* 0x000fe2000f8e02ff */
[-C--:B------:R-:W-:Y:S01]  /*40a0*/  LEA R52, P4, R96, R174.reuse, 0x2 ;  /* 0x000000ae60347211 */ /* 0x080fe200078810ff */
[----:B------:R-:W-:Y:S01]  /*40b0*/  IMAD R19, R85, UR8, RZ ;  /* 0x0000000855137c24 */ /* 0x000fe2000f8e02ff */
[-C--:B------:R-:W-:Y:S01]  /*40c0*/  LEA.HI.X.SX32 R51, R98, R31.reuse, 0x2, P5 ;  /* 0x0000001f62337211 */ /* 0x080fe200028f16ff */
[----:B------:R-:W-:Y:S01]  /*40d0*/  IMAD R237, R237, UR8, RZ ;  /* 0x00000008eded7c24 */ /* 0x000fe2000f8e02ff */
[-C--:B------:R-:W-:Y:S01]  /*40e0*/  LEA.HI.X.SX32 R53, R96, R31.reuse, 0x2, P4 ;  /* 0x0000001f60357211 */ /* 0x080fe200020f16ff */
[----:B------:R-:W-:Y:S01]  /*40f0*/  IMAD R182, R182, UR8, RZ ;  /* 0x00000008b6b67c24 */ /* 0x000fe2000f8e02ff */
[-C--:B------:R-:W-:Y:S01]  /*4100*/  LEA R58, P4, R64, R174.reuse, 0x2 ;  /* 0x000000ae403a7211 */ /* 0x080fe200078810ff */
[----:B------:R-:W-:Y:S01]  /*4110*/  IMAD R231, R231, UR8, RZ ;  /* 0x00000008e7e77c24 */ /* 0x000fe2000f8e02ff */
[-C--:B------:R-:W-:Y:S01]  /*4120*/  LEA R56, P5, R62, R174.reuse, 0x2 ;  /* 0x000000ae3e387211 */ /* 0x080fe200078a10ff */
[----:B------:R-:W-:Y:S01]  /*4130*/  IMAD R225, R225, UR8, RZ ;  /* 0x00000008e1e17c24 */ /* 0x000fe2000f8e02ff */
[-C--:B------:R-:W-:Y:S01]  /*4140*/  LEA.HI.X.SX32 R59, R64, R31.reuse, 0x2, P4 ;  /* 0x0000001f403b7211 */ /* 0x080fe200020f16ff */
[----:B------:R-:W-:Y:S01]  /*4150*/  IMAD R221, R221, UR8, RZ ;  /* 0x00000008dddd7c24 */ /* 0x000fe2000f8e02ff */
[-C--:B-1----:R-:W-:Y:S01]  /*4160*/  LEA R64, P4, R70, R174.reuse, 0x2 ;  /* 0x000000ae46407211 */ /* 0x082fe200078810ff */
[----:B------:R-:W-:Y:S01]  /*4170*/  IMAD R217, R217, UR8, RZ ;  /* 0x00000008d9d97c24 */ /* 0x000fe2000f8e02ff */
[-C--:B------:R-:W-:Y:S01]  /*4180*/  LEA.HI.X.SX32 R57, R62, R31.reuse, 0x2, P5 ;  /* 0x0000001f3e397211 */ /* 0x080fe200028f16ff */
[----:B------:R-:W-:Y:S01]  /*4190*/  IMAD R214, R214, UR8, RZ ;  /* 0x00000008d6d67c24 */ /* 0x000fe2000f8e02ff */
[-C--:B------:R-:W-:Y:S01]  /*41a0*/  LEA.HI.X.SX32 R65, R70, R31.reuse, 0x2, P4 ;  /* 0x0000001f46417211 */ /* 0x080fe200020f16ff */
[----:B------:R-:W-:Y:S01]  /*41b0*/  IMAD R211, R211, UR8, RZ ;  /* 0x00000008d3d37c24 */ /* 0x000fe2000f8e02ff */
[-C--:B---3--:R-:W-:Y:S01]  /*41c0*/  LEA R70, P4, R76, R174.reuse, 0x2 ;  /* 0x000000ae4c467211 */ /* 0x088fe200078810ff */
[----:B------:R-:W-:Y:S01]  /*41d0*/  VIADD R28, R10, 0xffffffe0 ;  /* 0xffffffe00a1c7836 */ /* 0x000fe20000000000 */
[-C--:B------:R-:W-:Y:S01]  /*41e0*/  LEA R62, P5, R68, R174.reuse, 0x2 ;  /* 0x000000ae443e7211 */ /* 0x080fe200078a10ff */
[----:B------:R-:W-:Y:S01]  /*41f0*/  IMAD R208, R208, UR8, RZ ;  /* 0x00000008d0d07c24 */ /* 0x000fe2000f8e02ff */
[-C--:B------:R-:W-:Y:S01]  /*4200*/  LEA.HI.X.SX32 R71, R76, R31.reuse, 0x2, P4 ;  /* 0x0000001f4c477211 */ /* 0x080fe200020f16ff */
[----:B------:R-:W-:Y:S01]  /*4210*/  IMAD R3, R3, UR8, RZ ;  /* 0x0000000803037c24 */ /* 0x000fe2000f8e02ff */
[----:B-----5:R-:W-:Y:S01]  /*4220*/  LEA R76, P4, R82, R174, 0x2 ;  /* 0x000000ae524c7211 */ /* 0x020fe200078810ff */
[----:B------:R-:W-:Y:S01]  /*4230*/  VIADD R9, R10, 0xffffffc0 ;  /* 0xffffffc00a097836 */ /* 0x000fe20000000000 */
[----:B------:R-:W-:-:S02]  /*4240*/  LEA.HI.X.SX32 R63, R68, R31, 0x2, P5 ;  /* 0x0000001f443f7211 */ /* 0x000fc400028f16ff */
[-C--:B------:R-:W-:Y:S02]  /*4250*/  LEA.HI.X.SX32 R77, R82, R31.reuse, 0x2, P4 ;  /* 0x0000001f524d7211 */ /* 0x080fe400020f16ff */
[-C--:B------:R-:W-:Y:S02]  /*4260*/  LEA R68, P5, R74, R174.reuse, 0x2 ;  /* 0x000000ae4a447211 */ /* 0x080fe400078a10ff */
[-C--:B------:R-:W-:Y:S02]  /*4270*/  LEA R82, P4, R88, R174.reuse, 0x2 ;  /* 0x000000ae58527211 */ /* 0x080fe400078810ff */
[-C--:B------:R-:W-:Y:S02]  /*4280*/  LEA.HI.X.SX32 R69, R74, R31.reuse, 0x2, P5 ;  /* 0x0000001f4a457211 */ /* 0x080fe400028f16ff */
[----:B------:R-:W-:Y:S02]  /*4290*/  LEA.HI.X.SX32 R83, R88, R31, 0x2, P4 ;  /* 0x0000001f58537211 */ /* 0x000fe400020f16ff */
[----:B------:R-:W-:-:S02]  /*42a0*/  LEA R74, P5, R80, R174, 0x2 ;  /* 0x000000ae504a7211 */ /* 0x000fc400078a10ff */
[-C--:B------:R-:W-:Y:S02]  /*42b0*/  LEA R88, P4, R94, R174.reuse, 0x2 ;  /* 0x000000ae5e587211 */ /* 0x080fe400078810ff */
[-C--:B------:R-:W-:Y:S02]  /*42c0*/  LEA.HI.X.SX32 R75, R80, R31.reuse, 0x2, P5 ;  /* 0x0000001f504b7211 */ /* 0x080fe400028f16ff */
[-C--:B------:R-:W-:Y:S02]  /*42d0*/  LEA.HI.X.SX32 R89, R94, R31.reuse, 0x2, P4 ;  /* 0x0000001f5e597211 */ /* 0x080fe400020f16ff */
[CC--:B------:R-:W-:Y:S02]  /*42e0*/  LEA R80, P5, R86.reuse, R174.reuse, 0x2 ;  /* 0x000000ae56507211 */ /* 0x0c0fe400078a10ff */
[----:B------:R-:W-:Y:S02]  /*42f0*/  LEA R94, P4, R239, R174, 0x2 ;  /* 0x000000aeef5e7211 */ /* 0x000fe400078810ff */
[----:B------:R-:W-:-:S02]  /*4300*/  LEA.HI.X.SX32 R81, R86, R31, 0x2, P5 ;  /* 0x0000001f56517211 */ /* 0x000fc400028f16ff */
[-C--:B------:R-:W-:Y:S02]  /*4310*/  LEA.HI.X.SX32 R95, R239, R31.reuse, 0x2, P4 ;  /* 0x0000001fef5f7211 */ /* 0x080fe400020f16ff */
[CC--:B------:R-:W-:Y:S02]  /*4320*/  LEA R86, P5, R92.reuse, R174.reuse, 0x2 ;  /* 0x000000ae5c567211 */ /* 0x0c0fe400078a10ff */
[CC--:B------:R-:W-:Y:S02]  /*4330*/  LEA R100, P4, R233.reuse, R174.reuse, 0x2 ;  /* 0x000000aee9647211 */ /* 0x0c0fe400078810ff */
[-C--:B------:R-:W-:Y:S02]  /*4340*/  LEA.HI.X.SX32 R87, R92, R31.reuse, 0x2, P5 ;  /* 0x0000001f5c577211 */ /* 0x080fe400028f16ff */
[----:B------:R-:W-:Y:S02]  /*4350*/  LEA.HI.X.SX32 R101, R233, R31, 0x2, P4 ;  /* 0x0000001fe9657211 */ /* 0x000fe400020f16ff */
[----:B------:R-:W-:-:S02]  /*4360*/  LEA R92, P5, R241, R174, 0x2 ;  /* 0x000000aef15c7211 */ /* 0x000fc400078a10ff */
[-C--:B------:R-:W-:Y:S02]  /*4370*/  LEA R106, P4, R227, R174.reuse, 0x2 ;  /* 0x000000aee36a7211 */ /* 0x080fe400078810ff */
[-C--:B------:R-:W-:Y:S02]  /*4380*/  LEA R54, P6, R60, R174.reuse, 0x2 ;  /* 0x000000ae3c367211 */ /* 0x080fe400078c10ff */
[-C--:B------:R-:W-:Y:S02]  /*4390*/  LEA.HI.X.SX32 R93, R241, R31.reuse, 0x2, P5 ;  /* 0x0000001ff15d7211 */ /* 0x080fe400028f16ff */
[----:B------:R-:W-:Y:S02]  /*43a0*/  LEA.HI.X.SX32 R107, R227, R31, 0x2, P4 ;  /* 0x0000001fe36b7211 */ /* 0x000fe400020f16ff */
[-C--:B------:R-:W-:Y:S02]  /*43b0*/  LEA R98, P5, R235, R174.reuse, 0x2 ;  /* 0x000000aeeb627211 */ /* 0x080fe400078a10ff */
[----:B------:R-:W-:-:S02]  /*43c0*/  LEA R112, P4, R222, R174, 0x2 ;  /* 0x000000aede707211 */ /* 0x000fc400078810ff */
[-C--:B------:R-:W-:Y:S02]  /*43d0*/  LEA.HI.X.SX32 R55, R60, R31.reuse, 0x2, P6 ;  /* 0x0000001f3c377211 */ /* 0x080fe400030f16ff */
        /* <DEDUP_REMOVED lines=47> */
[----:B------:R-:W-:Y:S02]  /*46d0*/  LOP3.LUT R193, R11, 0x2, RZ, 0xfc, !PT ;  /* 0x000000020bc17812 */ /* 0x000fe400078efcff */
[----:B------:R-:W-:Y:S02]  /*46e0*/  ISETP.GT.AND P3, PT, R177, 0x1f, PT ;  /* 0x0000001fb100780c */ /* 0x000fe40003f64270 */
[-C--:B------:R-:W-:Y:S02]  /*46f0*/  LEA.HI.X.SX32 R103, R231, R31.reuse, 0x2, P6 ;  /* 0x0000001fe7677211 */ /* 0x080fe400030f16ff */
[----:B------:R-:W-:Y:S02]  /*4700*/  LEA R108, P6, R225, R174, 0x2 ;  /* 0x000000aee16c7211 */ /* 0x000fe400078c10ff */
[-C--:B------:R-:W-:Y:S02]  /*4710*/  LEA.HI.X.SX32 R147, R4, R31.reuse, 0x2, P5 ;  /* 0x0000001f04937211 */ /* 0x080fe400028f16ff */
[----:B------:R-:W-:-:S02]  /*4720*/  LEA.HI.X.SX32 R161, R19, R31, 0x2, P4 ;  /* 0x0000001f13a17211 */ /* 0x000fc400020f16ff */
[----:B------:R-:W-:Y:S02]  /*4730*/  LEA R152, P5, R15, R174, 0x2 ;  /* 0x000000ae0f987211 */ /* 0x000fe400078a10ff */
[----:B------:R-:W-:Y:S02]  /*4740*/  ISETP.GE.AND P4, PT, R193, R10, PT ;  /* 0x0000000ac100720c */ /* 0x000fe40003f86270 */
[----:B------:R-:W-:Y:S02]  /*4750*/  SEL R6, RZ, 0x4, !P3 ;  /* 0x00000004ff067807 */ /* 0x000fe40005800000 */
[----:B------:R-:W-:Y:S02]  /*4760*/  LOP3.LUT R189, R11, 0xa, RZ, 0xfc, !PT ;  /* 0x0000000a0bbd7812 */ /* 0x000fe400078efcff */
[----:B------:R-:W-:Y:S02]  /*4770*/  LEA.HI.X.SX32 R109, R225, R31, 0x2, P6 ;  /* 0x0000001fe16d7211 */ /* 0x000fe400030f16ff */
[----:B------:R-:W-:-:S02]  /*4780*/  LEA R114, P6, R221, R174, 0x2 ;  /* 0x000000aedd727211 */ /* 0x000fc400078c10ff */
[-C--:B------:R-:W-:Y:S02]  /*4790*/  LEA.HI.X.SX32 R153, R15, R31.reuse, 0x2, P5 ;  /* 0x0000001f0f997211 */ /* 0x080fe400028f16ff */
[----:B------:R-:W-:Y:S02]  /*47a0*/  SEL R41, R6, RZ, !P4 ;  /* 0x000000ff06297207 */ /* 0x000fe40006000000 */
[----:B------:R-:W-:Y:S02]  /*47b0*/  LEA R158, P5, R18, R174, 0x2 ;  /* 0x000000ae129e7211 */ /* 0x000fe400078a10ff */
[----:B------:R-:W-:Y:S02]  /*47c0*/  ISETP.GE.AND P4, PT, R189, R10, PT ;  /* 0x0000000abd00720c */ /* 0x000fe40003f86270 */
[----:B------:R-:W-:Y:S02]  /*47d0*/  LOP3.LUT R185, R11, 0x12, RZ, 0xfc, !PT ;  /* 0x000000120bb97812 */ /* 0x000fe400078efcff */
[----:B------:R-:W-:-:S02]  /*47e0*/  LEA.HI.X.SX32 R115, R221, R31, 0x2, P6 ;  /* 0x0000001fdd737211 */ /* 0x000fc400030f16ff */
[-C--:B------:R-:W-:Y:S02]  /*47f0*/  LEA R120, P6, R217, R174.reuse, 0x2 ;  /* 0x000000aed9787211 */ /* 0x080fe400078c10ff */
[----:B------:R-:W-:Y:S02]  /*4800*/  LOP3.LUT R192, R11, 0x4, RZ, 0xfc, !PT ;  /* 0x000000040bc07812 */ /* 0x000fe400078efcff */
[----:B------:R-:W-:Y:S02]  /*4810*/  LEA.HI.X.SX32 R159, R18, R31, 0x2, P5 ;  /* 0x0000001f129f7211 */ /* 0x000fe400028f16ff */
[----:B------:R-:W-:Y:S02]  /*4820*/  SEL R46, R6, RZ, !P4 ;  /* 0x000000ff062e7207 */ /* 0x000fe40006000000 */
[----:B------:R-:W-:Y:S02]  /*4830*/  LEA R162, P5, R20, R174, 0x2 ;  /* 0x000000ae14a27211 */ /* 0x000fe400078a10ff */
[----:B------:R-:W-:-:S02]  /*4840*/  ISETP.GE.AND P4, PT, R185, R10, PT ;  /* 0x0000000ab900720c */ /* 0x000fc40003f86270 */
[C---:B------:R-:W-:Y:S02]  /*4850*/  LOP3.LUT R191, R11.reuse, 0x6, RZ, 0xfc, !PT ;  /* 0x000000060bbf7812 */ /* 0x040fe400078efcff */
[----:B------:R-:W-:Y:S02]  /*4860*/  LOP3.LUT R184, R11, 0x1a, RZ, 0xfc, !PT ;  /* 0x0000001a0bb87812 */ /* 0x000fe400078efcff */
[----:B------:R-:W-:Y:S02]  /*4870*/  LEA.HI.X.SX32 R121, R217, R31, 0x2, P6 ;  /* 0x0000001fd9797211 */ /* 0x000fe400030f16ff */
[----:B------:R-:W-:Y:S02]  /*4880*/  ISETP.GE.AND P2, PT, R11, R10, PT ;  /* 0x0000000a0b00720c */ /* 0x000fe40003f46270 */
[----:B------:R-:W-:Y:S02]  /*4890*/  LEA R126, P6, R214, R174, 0x2 ;  /* 0x000000aed67e7211 */ /* 0x000fe400078c10ff */
[----:B------:R-:W-:-:S02]  /*48a0*/  ISETP.GE.AND P3, PT, R192, R10, PT ;  /* 0x0000000ac000720c */ /* 0x000fc40003f66270 */
[C---:B------:R-:W-:Y:S02]  /*48b0*/  LOP3.LUT R190, R11.reuse, 0x8, RZ, 0xfc, !PT ;  /* 0x000000080bbe7812 */ /* 0x040fe400078efcff */
[----:B------:R-:W-:Y:S02]  /*48c0*/  LOP3.LUT R188, R11, 0xc, RZ, 0xfc, !PT ;  /* 0x0000000c0bbc7812 */ /* 0x000fe400078efcff */
[----:B------:R-:W-:Y:S02]  /*48d0*/  LEA.HI.X.SX32 R163, R20, R31, 0x2, P5 ;  /* 0x0000001f14a37211 */ /* 0x000fe400028f16ff */
[----:B------:R-:W-:Y:S02]  /*48e0*/  SEL R5, R6, RZ, !P4 ;  /* 0x000000ff06057207 */ /* 0x000fe40006000000 */
[-C--:B------:R-:W-:Y:S02]  /*48f0*/  ISETP.GE.AND P5, PT, R191, R10.reuse, PT ;  /* 0x0000000abf00720c */ /* 0x080fe40003fa6270 */
[----:B------:R-:W-:-:S02]  /*4900*/  ISETP.GE.AND P4, PT, R184, R10, PT ;  /* 0x0000000ab800720c */ /* 0x000fc40003f86270 */
[----:B------:R-:W-:Y:S02]  /*4910*/  LOP3.LUT R187, R11, 0xe, RZ, 0xfc, !PT ;  /* 0x0000000e0bbb7812 */ /* 0x000fe400078efcff */
[----:B------:R-:W-:Y:S02]  /*4920*/  LEA.HI.X.SX32 R127, R214, R31, 0x2, P6 ;  /* 0x0000001fd67f7211 */ /* 0x000fe400030f16ff */
[C---:B------:R-:W-:Y:S02]  /*4930*/  SEL R252, R6.reuse, RZ, !P2 ;  /* 0x000000ff06fc7207 */ /* 0x040fe40005000000 */
[----:B------:R-:W-:Y:S02]  /*4940*/  SEL R8, R6, RZ, !P3 ;  /* 0x000000ff06087207 */ /* 0x000fe40005800000 */
[----:B------:R-:W-:Y:S02]  /*4950*/  LEA R132, P6, R211, R174, 0x2 ;  /* 0x000000aed3847211 */ /* 0x000fe400078c10ff */
[----:B------:R-:W-:-:S02]  /*4960*/  ISETP.GE.AND P2, PT, R190, R10, PT ;  /* 0x0000000abe00720c */ /* 0x000fc40003f46270 */
[-C--:B------:R-:W-:Y:S02]  /*4970*/  ISETP.GE.AND P3, PT, R188, R10.reuse, PT ;  /* 0x0000000abc00720c */ /* 0x080fe40003f66270 */
[C---:B------:R-:W-:Y:S02]  /*4980*/  LOP3.LUT R186, R11.reuse, 0x10, RZ, 0xfc, !PT ;  /* 0x000000100bba7812 */ /* 0x040fe400078efcff */
[----:B------:R-:W-:Y:S02]  /*4990*/  LOP3.LUT R172, R11, 0x14, RZ, 0xfc, !PT ;  /* 0x000000140bac7812 */ /* 0x000fe400078efcff */
[C---:B------:R-:W-:Y:S02]  /*49a0*/  SEL R7, R6.reuse, RZ, !P5 ;  /* 0x000000ff06077207 */ /* 0x040fe40006800000 */
[----:B------:R-:W-:Y:S02]  /*49b0*/  SEL R39, R6, RZ, !P4 ;  /* 0x000000ff06277207 */ /* 0x000fe40006000000 */
[----:B------:R-:W-:-:S02]  /*49c0*/  ISETP.GE.AND P5, PT, R187, R10, PT ;  /* 0x0000000abb00720c */ /* 0x000fc40003fa6270 */
[----:B------:R-:W-:Y:S02]  /*49d0*/  ISETP.GE.AND P4, PT, R192, R28, PT ;  /* 0x0000001cc000720c */ /* 0x000fe40003f86270 */
[----:B------:R-:W-:Y:S02]  /*49e0*/  LOP3.LUT R173, R11, 0x16, RZ, 0xfc, !PT ;  /* 0x000000160bad7812 */ /* 0x000fe400078efcff */
[----:B------:R-:W-:Y:S02]  /*49f0*/  LEA.HI.X.SX32 R133, R211, R31, 0x2, P6 ;  /* 0x0000001fd3857211 */ /* 0x000fe400030f16ff */
[C---:B------:R-:W-:Y:S02]  /*4a00*/  SEL R251, R6.reuse, RZ, !P2 ;  /* 0x000000ff06fb7207 */ /* 0x040fe40005000000 */
[----:B------:R-:W-:Y:S02]  /*4a10*/  SEL R250, R6, RZ, !P3 ;  /* 0x000000ff06fa7207 */ /* 0x000fe40005800000 */
[----:B------:R-:W-:-:S02]  /*4a20*/  LEA R138, P6, R208, R174, 0x2 ;  /* 0x000000aed08a7211 */ /* 0x000fc400078c10ff */
[-C--:B------:R-:W-:Y:S02]  /*4a30*/  ISETP.GE.AND P2, PT, R186, R10.reuse, PT ;  /* 0x0000000aba00720c */ /* 0x080fe40003f46270 */
[----:B------:R-:W-:Y:S02]  /*4a40*/  ISETP.GE.AND P3, PT, R172, R10, PT ;  /* 0x0000000aac00720c */ /* 0x000fe40003f66270 */
[C---:B------:R-:W-:Y:S02]  /*4a50*/  LOP3.LUT R175, R11.reuse, 0x18, RZ, 0xfc, !PT ;  /* 0x000000180baf7812 */ /* 0x040fe400078efcff */
[----:B------:R-:W-:Y:S02]  /*4a60*/  LOP3.LUT R181, R11, 0x1c, RZ, 0xfc, !PT ;  /* 0x0000001c0bb57812 */ /* 0x000fe400078efcff */
[----:B------:R-:W-:Y:S02]  /*4a70*/  SEL R47, R6, RZ, !P5 ;  /* 0x000000ff062f7207 */ /* 0x000fe40006800000 */
[----:B------:R-:W-:-:S02]  /*4a80*/  SEL R246, RZ, 0x4, P4 ;  /* 0x00000004fff67807 */ /* 0x000fc40002000000 */
[----:B------:R-:W-:Y:S02]  /*4a90*/  ISETP.GE.AND P5, PT, R173, R10, PT ;  /* 0x0000000aad00720c */ /* 0x000fe40003fa6270 */
[----:B------:R-:W-:Y:S02]  /*4aa0*/  ISETP.GE.AND P4, PT, R186, R28, PT ;  /* 0x0000001cba00720c */ /* 0x000fe40003f86270 */
[----:B------:R-:W-:Y:S02]  /*4ab0*/  LOP3.LUT R179, R11, 0x1e, RZ, 0xfc, !PT ;  /* 0x0000001e0bb37812 */ /* 0x000fe400078efcff */
[----:B------:R-:W-:Y:S02]  /*4ac0*/  LEA.HI.X.SX32 R139, R208, R31, 0x2, P6 ;  /* 0x0000001fd08b7211 */ /* 0x000fe400030f16ff */
[C---:B------:R-:W-:Y:S02]  /*4ad0*/  SEL R249, R6.reuse, RZ, !P2 ;  /* 0x000000ff06f97207 */ /* 0x040fe40005000000 */
[----:B------:R-:W-:Y:S01]  /*4ae0*/  SEL R35, R6, RZ, !P3 ;  /* 0x000000ff06237207 */ /* 0x000fe20005800000 */
[----:B------:R-:W-:Y:S01]  /*4af0*/  BAR.SYNC.DEFER_BLOCKING 0x0 ;  /* 0x0000000000007b1d */ /* 0x000fe20000010000 */
[----:B------:R-:W-:-:S02]  /*4b00*/  LEA R144, P6, R3, R174, 0x2 ;  /* 0x000000ae03907211 */ /* 0x000fc400078c10ff */
[-C--:B------:R-:W-:Y:S02]  /*4b10*/  ISETP.GE.AND P2, PT, R175, R10.reuse, PT ;  /* 0x0000000aaf00720c */ /* 0x080fe40003f46270 */
[-C--:B------:R-:W-:Y:S02]  /*4b20*/  ISETP.GE.AND P3, PT, R181, R10.reuse, PT ;  /* 0x0000000ab500720c */ /* 0x080fe40003f66270 */
[----:B------:R-:W-:Y:S02]  /*4b30*/  SEL R183, R6, RZ, !P5 ;  /* 0x000000ff06b77207 */ /* 0x000fe40006800000 */
[----:B------:R-:W-:Y:S02]  /*4b40*/  SEL R236, RZ, 0x4, P4 ;  /* 0x00000004ffec7807 */ /* 0x000fe40002000000 */
[----:B------:R-:W-:Y:S02]  /*4b50*/  ISETP.GE.AND P5, PT, R179, R10, PT ;  /* 0x0000000ab300720c */ /* 0x000fe40003fa6270 */
[----:B------:R-:W-:-:S02]  /*4b60*/  ISETP.GE.AND P4, PT, R181, R28, PT ;  /* 0x0000001cb500720c */ /* 0x000fc40003f86270 */
[----:B------:R-:W-:Y:S02]  /*4b70*/  ISETP.GE.AND P1, PT, R178, R10, PT ;  /* 0x0000000ab200720c */ /* 0x000fe40003f26270 */
[----:B------:R-:W-:Y:S02]  /*4b80*/  LEA.HI.X.SX32 R145, R3, R31, 0x2, P6 ;  /* 0x0000001f03917211 */ /* 0x000fe400030f16ff */
[C---:B------:R-:W-:Y:S02]  /*4b90*/  SEL R36, R6.reuse, RZ, !P2 ;  /* 0x000000ff06247207 */ /* 0x040fe40005000000 */
[----:B------:R-:W-:Y:S02]  /*4ba0*/  SEL R37, R6, RZ, !P3 ;  /* 0x000000ff06257207 */ /* 0x000fe40005800000 */
[----:B------:R-:W-:Y:S02]  /*4bb0*/  ISETP.GE.AND P0, PT, R11, R28, PT ;  /* 0x0000001c0b00720c */ /* 0x000fe40003f06270 */
[----:B------:R-:W-:-:S02]  /*4bc0*/  LEA R150, P6, R14, R174, 0x2 ;  /* 0x000000ae0e967211 */ /* 0x000fc400078c10ff */
[-C--:B------:R-:W-:Y:S02]  /*4bd0*/  ISETP.GE.AND P2, PT, R193, R28.reuse, PT ;  /* 0x0000001cc100720c */ /* 0x080fe40003f46270 */
[----:B------:R-:W-:Y:S02]  /*4be0*/  ISETP.GE.AND P3, PT, R191, R28, PT ;  /* 0x0000001cbf00720c */ /* 0x000fe40003f66270 */
[C---:B------:R-:W-:Y:S02]  /*4bf0*/  SEL R38, R6.reuse, RZ, !P5 ;  /* 0x000000ff06267207 */ /* 0x040fe40006800000 */
[----:B------:R-:W-:Y:S02]  /*4c00*/  SEL R218, RZ, 0x4, P4 ;  /* 0x00000004ffda7807 */ /* 0x000fe40002000000 */
[----:B------:R-:W-:Y:S02]  /*4c10*/  SEL R6, R6, RZ, !P1 ;  /* 0x000000ff06067207 */ /* 0x000fe40004800000 */
[----:B------:R-:W-:-:S02]  /*4c20*/  ISETP.GE.AND P4, PT, R192, R9, PT ;  /* 0x00000009c000720c */ /* 0x000fc40003f86270 */
[----:B------:R-:W-:Y:S02]  /*4c30*/  LEA.HI.X.SX32 R151, R14, R31, 0x2, P6 ;  /* 0x0000001f0e977211 */ /* 0x000fe400030f16ff */
[-C--:B------:R-:W-:Y:S02]  /*4c40*/  ISETP.GE.AND P5, PT, R190, R28.reuse, PT ;  /* 0x0000001cbe00720c */ /* 0x080fe40003fa6270 */
[----:B------:R-:W-:Y:S02]  /*4c50*/  ISETP.GE.AND P1, PT, R189, R28, PT ;  /* 0x0000001cbd00720c */ /* 0x000fe40003f26270 */
[----:B------:R-:W-:Y:S02]  /*4c60*/  SEL R247, RZ, 0x4, P0 ;  /* 0x00000004fff77807 */ /* 0x000fe40000000000 */
[----:B------:R-:W-:Y:S02]  /*4c70*/  SEL R248, RZ, 0x4, P2 ;  /* 0x00000004fff87807 */ /* 0x000fe40001000000 */
[----:B------:R-:W-:-:S02]  /*4c80*/  SEL R245, RZ, 0x4, P3 ;  /* 0x00000004fff57807 */ /* 0x000fc40001800000 */
[----:B------:R-:W-:Y:S02]  /*4c90*/  LEA R156, P6, R17, R174, 0x2 ;  /* 0x000000ae119c7211 */ /* 0x000fe400078c10ff */
[-C--:B------:R-:W-:Y:S02]  /*4ca0*/  ISETP.GE.AND P0, PT, R188, R28.reuse, PT ;  /* 0x0000001cbc00720c */ /* 0x080fe40003f06270 */
[-C--:B------:R-:W-:Y:S02]  /*4cb0*/  ISETP.GE.AND P2, PT, R187, R28.reuse, PT ;  /* 0x0000001cbb00720c */ /* 0x080fe40003f46270 */
[----:B------:R-:W-:Y:S02]  /*4cc0*/  ISETP.GE.AND P3, PT, R185, R28, PT ;  /* 0x0000001cb900720c */ /* 0x000fe40003f66270 */
[----:B------:R-:W-:Y:S02]  /*4cd0*/  SEL R166, RZ, 0x4, P4 ;  /* 0x00000004ffa67807 */ /* 0x000fe40002000000 */
[----:B------:R-:W-:-:S02]  /*4ce0*/  SEL R244, RZ, 0x4, P5 ;  /* 0x00000004fff47807 */ /* 0x000fc40002800000 */
[----:B------:R-:W-:Y:S02]  /*4cf0*/  SEL R242, RZ, 0x4, P1 ;  /* 0x00000004fff27807 */ /* 0x000fe40000800000 */
[----:B------:R-:W-:Y:S02]  /*4d00*/  ISETP.GE.AND P4, PT, R186, R9, PT ;  /* 0x00000009ba00720c */ /* 0x000fe40003f86270 */
[----:B------:R-:W-:Y:S02]  /*4d10*/  LEA.HI.X.SX32 R157, R17, R31, 0x2, P6 ;  /* 0x0000001f119d7211 */ /* 0x000fe400030f16ff */
[-C--:B------:R-:W-:Y:S02]  /*4d20*/  ISETP.GE.AND P5, PT, R172, R28.reuse, PT ;  /* 0x0000001cac00720c */ /* 0x080fe40003fa6270 */
[----:B------:R-:W-:Y:S02]  /*4d30*/  ISETP.GE.AND P1, PT, R173, R28, PT ;  /* 0x0000001cad00720c */ /* 0x000fe40003f26270 */
[----:B------:R-:W-:-:S02]  /*4d40*/  SEL R240, RZ, 0x4, P0 ;  /* 0x00000004fff07807 */ /* 0x000fc40000000000 */
[----:B------:R-:W-:Y:S02]  /*4d50*/  SEL R238, RZ, 0x4, P2 ;  /* 0x00000004ffee7807 */ /* 0x000fe40001000000 */
[----:B------:R-:W-:Y:S02]  /*4d60*/  SEL R234, RZ, 0x4, P3 ;  /* 0x00000004ffea7807 */ /* 0x000fe40001800000 */
[-C--:B------:R-:W-:Y:S02]  /*4d70*/  ISETP.GE.AND P6, PT, R178, R28.reuse, PT ;  /* 0x0000001cb200720c */ /* 0x080fe40003fc6270 */
[-C--:B------:R-:W-:Y:S02]  /*4d80*/  ISETP.GE.AND P0, PT, R175, R28.reuse, PT ;  /* 0x0000001caf00720c */ /* 0x080fe40003f06270 */
[-C--:B------:R-:W-:Y:S02]  /*4d90*/  ISETP.GE.AND P2, PT, R184, R28.reuse, PT ;  /* 0x0000001cb800720c */ /* 0x080fe40003f46270 */
[----:B------:R-:W-:-:S02]  /*4da0*/  ISETP.GE.AND P3, PT, R179, R28, PT ;  /* 0x0000001cb300720c */ /* 0x000fc40003f66270 */
[----:B------:R-:W-:Y:S02]  /*4db0*/  SEL R32, RZ, 0x4, P4 ;  /* 0x00000004ff207807 */ /* 0x000fe40002000000 */
[----:B------:R-:W-:Y:S02]  /*4dc0*/  SEL R232, RZ, 0x4, P5 ;  /* 0x00000004ffe87807 */ /* 0x000fe40002800000 */
[----:B------:R-:W-:Y:S02]  /*4dd0*/  SEL R230, RZ, 0x4, P1 ;  /* 0x00000004ffe67807 */ /* 0x000fe40000800000 */
[-C--:B------:R-:W-:Y:S02]  /*4de0*/  ISETP.GE.AND P4, PT, R181, R9.reuse, PT ;  /* 0x00000009b500720c */ /* 0x080fe40003f86270 */
[----:B------:R-:W-:Y:S02]  /*4df0*/  ISETP.GT.AND P5, PT, R177, 0x3f, PT ;  /* 0x0000003fb100780c */ /* 0x000fe40003fa4270 */
[----:B------:R-:W-:-:S02]  /*4e00*/  ISETP.GE.AND P1, PT, R11, R9, PT ;  /* 0x000000090b00720c */ /* 0x000fc40003f26270 */
[----:B------:R-:W-:Y:S02]  /*4e10*/  SEL R228, RZ, 0x4, P0 ;  /* 0x00000004ffe47807 */ /* 0x000fe40000000000 */
[----:B------:R-:W-:Y:S02]  /*4e20*/  SEL R226, RZ, 0x4, P2 ;  /* 0x00000004ffe27807 */ /* 0x000fe40001000000 */
[----:B------:R-:W-:Y:S02]  /*4e30*/  SEL R224, RZ, 0x4, P3 ;  /* 0x00000004ffe07807 */ /* 0x000fe40001800000 */
[----:B------:R-:W-:Y:S02]  /*4e40*/  SEL R28, RZ, 0x4, P6 ;  /* 0x00000004ff1c7807 */ /* 0x000fe40003000000 */
[-C--:B------:R-:W-:Y:S02]  /*4e50*/  ISETP.GE.AND P2, PT, R193, R9.reuse, PT ;  /* 0x00000009c100720c */ /* 0x080fe40003f46270 */
[----:B------:R-:W-:-:S02]  /*4e60*/  ISETP.GE.AND P3, PT, R191, R9, PT ;  /* 0x00000009bf00720c */ /* 0x000fc40003f66270 */
[----:B------:R-:W-:Y:S02]  /*4e70*/  SEL R44, RZ, 0x4, P4 ;  /* 0x00000004ff2c7807 */ /* 0x000fe40002000000 */
[----:B------:R-:W-:Y:S02]  /*4e80*/  ISETP.GE.AND P6, PT, R190, R9, PT ;  /* 0x00000009be00720c */ /* 0x000fe40003fc6270 */
[----:B------:R-:W-:Y:S02]  /*4e90*/  SEL R247, R247, RZ, P5 ;  /* 0x000000fff7f77207 */ /* 0x000fe40002800000 */
[----:B------:R-:W-:Y:S02]  /*4ea0*/  SEL R248, R248, RZ, P5 ;  /* 0x000000fff8f87207 */ /* 0x000fe40002800000 */
[----:B------:R-:W-:Y:S02]  /*4eb0*/  SEL R246, R246, RZ, P5 ;  /* 0x000000fff6f67207 */ /* 0x000fe40002800000 */
[----:B------:R-:W-:-:S02]  /*4ec0*/  SEL R245, R245, RZ, P5 ;  /* 0x000000fff5f57207 */ /* 0x000fc40002800000 */
[----:B------:R-:W-:Y:S02]  /*4ed0*/  SEL R244, R244, RZ, P5 ;  /* 0x000000fff4f47207 */ /* 0x000fe40002800000 */
[----:B------:R-:W-:Y:S02]  /*4ee0*/  SEL R242, R242, RZ, P5 ;  /* 0x000000fff2f27207 */ /* 0x000fe40002800000 */
        /* <DEDUP_REMOVED lines=11> */
[----:B------:R-:W-:Y:S02]  /*4fa0*/  SEL R169, RZ, 0x4, P1 ;  /* 0x00000004ffa97807 */ /* 0x000fe40000800000 */
[----:B------:R-:W-:Y:S02]  /*4fb0*/  ISETP.GT.AND P4, PT, R177, 0x5f, PT ;  /* 0x0000005fb100780c */ /* 0x000fe40003f84270 */
[-C--:B------:R-:W-:Y:S02]  /*4fc0*/  ISETP.GE.AND P5, PT, R189, R9.reuse, PT ;  /* 0x00000009bd00720c */ /* 0x080fe40003fa6270 */
[----:B------:R-:W-:Y:S02]  /*4fd0*/  ISETP.GE.AND P1, PT, R188, R9, PT ;  /* 0x00000009bc00720c */ /* 0x000fe40003f26270 */
[----:B------:R-:W-:-:S02]  /*4fe0*/  SEL R167, RZ, 0x4, P2 ;  /* 0x00000004ffa77807 */ /* 0x000fc40001000000 */
[-C--:B------:R-:W-:Y:S02]  /*4ff0*/  ISETP.GE.AND P2, PT, R187, R9.reuse, PT ;  /* 0x00000009bb00720c */ /* 0x080fe40003f46270 */
[----:B------:R-:W-:Y:S02]  /*5000*/  SEL R165, RZ, 0x4, P3 ;  /* 0x00000004ffa57807 */ /* 0x000fe40001800000 */
[----:B------:R-:W-:Y:S02]  /*5010*/  SEL R164, RZ, 0x4, P6 ;  /* 0x00000004ffa47807 */ /* 0x000fe40003000000 */
[----:B------:R-:W-:Y:S02]  /*5020*/  SEL R168, R169, RZ, P4 ;  /* 0x000000ffa9a87207 */ /* 0x000fe40002000000 */
[----:B------:R-:W-:Y:S02]  /*5030*/  ISETP.GE.AND P3, PT, R185, R9, PT ;  /* 0x00000009b900720c */ /* 0x000fe40003f66270 */
[----:B------:R-:W-:Y:S01]  /*5040*/  SEL R40, RZ, 0x4, P5 ;  /* 0x00000004ff287807 */ /* 0x000fe20002800000 */
[----:B------:R-:W-:Y:S01]  /*5050*/  STL [R1+0x4c], R168 ;  /* 0x00004ca801007387 */ /* 0x000fe20000100800 */
[----:B------:R-:W-:-:S02]  /*5060*/  SEL R34, RZ, 0x4, P1 ;  /* 0x00000004ff227807 */ /* 0x000fc40000800000 */
[----:B------:R-:W-:Y:S02]  /*5070*/  SEL R167, R167, RZ, P4 ;  /* 0x000000ffa7a77207 */ /* 0x000fe40002000000 */
[-C--:B------:R-:W-:Y:S02]  /*5080*/  ISETP.GE.AND P6, PT, R172, R9.reuse, PT ;  /* 0x00000009ac00720c */ /* 0x080fe40003fc6270 */
[-C--:B------:R-:W-:Y:S01]  /*5090*/  ISETP.GE.AND P1, PT, R175, R9.reuse, PT ;  /* 0x00000009af00720c */ /* 0x080fe20003f26270 */
[----:B------:R-:W-:Y:S01]  /*50a0*/  STL [R1+0x48], R167 ;  /* 0x000048a701007387 */ /* 0x000fe20000100800 */
[----:B------:R-:W-:Y:S02]  /*50b0*/  SEL R166, R166, RZ, P4 ;  /* 0x000000ffa6a67207 */ /* 0x000fe40002000000 */
[----:B------:R-:W-:Y:S02]  /*50c0*/  ISETP.GE.AND P5, PT, R173, R9, PT ;  /* 0x00000009ad00720c */ /* 0x000fe40003fa6270 */
[----:B------:R-:W-:Y:S01]  /*50d0*/  SEL R33, RZ, 0x4, P2 ;  /* 0x00000004ff217807 */ /* 0x000fe20001000000 */
[----:B------:R-:W-:Y:S01]  /*50e0*/  STL [R1+0x50], R166 ;  /* 0x000050a601007387 */ /* 0x000fe20000100800 */
[----:B------:R-:W-:-:S02]  /*50f0*/  SEL R165, R165, RZ, P4 ;  /* 0x000000ffa5a57207 */ /* 0x000fc40002000000 */
[-C--:B------:R-:W-:Y:S02]  /*5100*/  ISETP.GE.AND P2, PT, R184, R9.reuse, PT ;  /* 0x00000009b800720c */ /* 0x080fe40003f46270 */
[----:B------:R-:W-:Y:S01]  /*5110*/  SEL R164, R164, RZ, P4 ;  /* 0x000000ffa4a47207 */ /* 0x000fe20002000000 */
[----:B------:R-:W-:Y:S01]  /*5120*/  STL [R1+0x54], R165 ;  /* 0x000054a501007387 */ /* 0x000fe20000100800 */
[----:B------:R-:W-:Y:S02]  /*5130*/  SEL R30, RZ, 0x4, P3 ;  /* 0x00000004ff1e7807 */ /* 0x000fe40001800000 */
[----:B------:R-:W-:Y:S01]  /*5140*/  SEL R40, R40, RZ, P4 ;  /* 0x000000ff28287207 */ /* 0x000fe20002000000 */
[----:B------:R-:W-:Y:S01]  /*5150*/  STL [R1+0x58], R164 ;  /* 0x000058a401007387 */ /* 0x000fe20000100800 */
[-C--:B------:R-:W-:Y:S02]  /*5160*/  ISETP.GE.AND P0, PT, R178, R9.reuse, PT ;  /* 0x00000009b200720c */ /* 0x080fe40003f06270 */
[----:B------:R-:W-:Y:S01]  /*5170*/  ISETP.GE.AND P3, PT, R179, R9, PT ;  /* 0x00000009b300720c */ /* 0x000fe20003f66270 */
[----:B------:R-:W-:Y:S01]  /*5180*/  STL [R1+0x5c], R40 ;  /* 0x00005c2801007387 */ /* 0x000fe20000100800 */
[----:B------:R-:W-:-:S02]  /*5190*/  SEL R10, RZ, 0x4, P6 ;  /* 0x00000004ff0a7807 */ /* 0x000fc40003000000 */
[----:B------:R-:W-:Y:S02]  /*51a0*/  SEL R45, RZ, 0x4, P1 ;  /* 0x00000004ff2d7807 */ /* 0x000fe40000800000 */
[----:B------:R-:W-:Y:S02]  /*51b0*/  SEL R34, R34, RZ, P4 ;  /* 0x000000ff22227207 */ /* 0x000fe40002000000 */
[----:B------:R-:W-:Y:S02]  /*51c0*/  SEL R9, RZ, 0x4, P5 ;  /* 0x00000004ff097807 */ /* 0x000fe40002800000 */
[----:B------:R-:W-:Y:S01]  /*51d0*/  ISETP.NE.U32.AND P1, PT, R8, RZ, PT ;  /* 0x000000ff0800720c */ /* 0x000fe20003f25070 */
[----:B------:R-:W-:Y:S01]  /*51e0*/  STL [R1+0x60], R34 ;  /* 0x0000602201007387 */ /* 0x000fe20000100800 */
[----:B------:R-:W-:Y:S02]  /*51f0*/  SEL R33, R33, RZ, P4 ;  /* 0x000000ff21217207 */ /* 0x000fe40002000000 */
[----:B------:R-:W-:-:S02]  /*5200*/  SEL R8, RZ, 0x4, P2 ;  /* 0x00000004ff087807 */ /* 0x000fc40001000000 */
[----:B------:R-:W-:Y:S01]  /*5210*/  SEL R32, R32, RZ, P4 ;  /* 0x000000ff20207207 */ /* 0x000fe20002000000 */
[----:B------:R-:W-:Y:S01]  /*5220*/  STL [R1+0x64], R33 ;  /* 0x0000642101007387 */ /* 0x000fe20000100800 */
[----:B------:R-:W-:Y:S02]  /*5230*/  SEL R30, R30, RZ, P4 ;  /* 0x000000ff1e1e7207 */ /* 0x000fe40002000000 */
[----:B------:R-:W-:Y:S01]  /*5240*/  SEL R10, R10, RZ, P4 ;  /* 0x000000ff0a0a7207 */ /* 0x000fe20002000000 */
[----:B------:R-:W-:Y:S01]  /*5250*/  STL [R1+0x68], R32 ;  /* 0x0000682001007387 */ /* 0x000fe20000100800 */
[----:B------:R-:W-:Y:S02]  /*5260*/  SEL R9, R9, RZ, P4 ;  /* 0x000000ff09097207 */ /* 0x000fe40002000000 */
[----:B------:R-:W-:Y:S01]  /*5270*/  SEL R8, R8, RZ, P4 ;  /* 0x000000ff08087207 */ /* 0x000fe20002000000 */
[----:B------:R-:W-:Y:S01]  /*5280*/  STL [R1+0x78], R30 ;  /* 0x0000781e01007387 */ /* 0x000fe20000100800 */
[----:B------:R-:W-:-:S02]  /*5290*/  SEL R29, RZ, 0x4, P0 ;  /* 0x00000004ff1d7807 */ /* 0x000fc40000000000 */
[----:B------:R-:W-:Y:S01]  /*52a0*/  ISETP.GE.AND P0, PT, R193, UR4, PT ;  /* 0x00000004c1007c0c */ /* 0x000fe2000bf06270 */
[----:B------:R-:W-:Y:S01]  /*52b0*/  STL [R1+0x80], R10 ;  /* 0x0000800a01007387 */ /* 0x000fe20000100800 */
[----:B------:R-:W-:Y:S02]  /*52c0*/  ISETP.NE.U32.AND P2, PT, R7, RZ, PT ;  /* 0x000000ff0700720c */ /* 0x000fe40003f45070 */
[----:B------:R-:W-:Y:S01]  /*52d0*/  SEL R7, RZ, 0x4, P3 ;  /* 0x00000004ff077807 */ /* 0x000fe20001800000 */
[----:B------:R-:W-:Y:S01]  /*52e0*/  STL [R1+0x7c], R9 ;  /* 0x00007c0901007387 */ /* 0x000fe20000100800 */
[----:B------:R-:W-:Y:S02]  /*52f0*/  ISETP.GE.AND P3, PT, R11, UR4, PT ;  /* 0x000000040b007c0c */ /* 0x000fe4000bf66270 */
[----:B------:R-:W-:Y:S01]  /*5300*/  SEL R7, R7, RZ, P4 ;  /* 0x000000ff07077207 */ /* 0x000fe20002000000 */
[----:B------:R1:W-:Y:S01]  /*5310*/  STL [R1+0x84], R8 ;  /* 0x0000840801007387 */ /* 0x0003e20000100800 */
[----:B------:R-:W-:-:S02]  /*5320*/  SEL R45, R45, RZ, P4 ;  /* 0x000000ff2d2d7207 */ /* 0x000fc40002000000 */
[----:B------:R-:W-:Y:S01]  /*5330*/  SEL R44, R44, RZ, P4 ;  /* 0x000000ff2c2c7207 */ /* 0x000fe20002000000 */
[----:B------:R2:W-:Y:S01]  /*5340*/  STL [R1+0x88], R7 ;  /* 0x0000880701007387 */ /* 0x0005e20000100800 */
[----:B------:R-:W-:Y:S02]  /*5350*/  SEL R29, R29, RZ, P4 ;  /* 0x000000ff1d1d7207 */ /* 0x000fe40002000000 */
[----:B------:R-:W-:Y:S02]  /*5360*/  ISETP.GE.AND P4, PT, R192, UR4, PT ;  /* 0x00000004c0007c0c */ /* 0x000fe4000bf86270 */
[----:B------:R-:W-:Y:S02]  /*5370*/  ISETP.NE.U32.AND P6, PT, R252, RZ, PT ;  /* 0x000000fffc00720c */ /* 0x000fe40003fc5070 */
[----:B-1----:R-:W-:Y:S02]  /*5380*/  SEL R8, RZ, 0x4, P0 ;  /* 0x00000004ff087807 */ /* 0x002fe40000000000 */
[----:B------:R-:W-:-:S02]  /*5390*/  ISETP.GE.AND P0, PT, R190, UR4, PT ;  /* 0x00000004be007c0c */ /* 0x000fc4000bf06270 */
[----:B--2---:R-:W-:Y:S02]  /*53a0*/  SEL R7, RZ, 0x4, P3 ;  /* 0x00000004ff077807 */ /* 0x004fe40001800000 */
[----:B------:R-:W-:Y:S02]  /*53b0*/  SEL R30, RZ, 0x4, P0 ;  /* 0x00000004ff1e7807 */ /* 0x000fe40000000000 */
[----:B------:R-:W-:Y:S02]  /*53c0*/  ISETP.GE.AND P0, PT, R187, UR4, PT ;  /* 0x00000004bb007c0c */ /* 0x000fe4000bf06270 */
[----:B------:R-:W-:Y:S02]  /*53d0*/  ISETP.GE.AND P3, PT, R191, UR4, PT ;  /* 0x00000004bf007c0c */ /* 0x000fe4000bf66270 */
[----:B------:R-:W-:Y:S02]  /*53e0*/  SEL R34, RZ, 0x4, P0 ;  /* 0x00000004ff227807 */ /* 0x000fe40000000000 */
[----:B------:R-:W-:-:S02]  /*53f0*/  ISETP.GE.AND P0, PT, R172, UR4, PT ;  /* 0x00000004ac007c0c */ /* 0x000fc4000bf06270 */
[----:B------:R-:W-:Y:S02]  /*5400*/  SEL R9, RZ, 0x4, P4 ;  /* 0x00000004ff097807 */ /* 0x000fe40002000000 */
[----:B------:R-:W-:Y:S02]  /*5410*/  SEL R165, RZ, 0x4, P0 ;  /* 0x00000004ffa57807 */ /* 0x000fe40000000000 */
[----:B------:R-:W-:Y:S02]  /*5420*/  ISETP.GE.AND P0, PT, R184, UR4, PT ;  /* 0x00000004b8007c0c */ /* 0x000fe4000bf06270 */
[----:B------:R-:W-:Y:S02]  /*5430*/  SEL R10, RZ, 0x4, P3 ;  /* 0x00000004ff0a7807 */ /* 0x000fe40001800000 */
[----:B------:R-:W-:Y:S02]  /*5440*/  SEL R168, RZ, 0x4, P0 ;  /* 0x00000004ffa87807 */ /* 0x000fe40000000000 */
[----:B------:R-:W-:-:S02]  /*5450*/  ISETP.GE.AND P0, PT, R179, UR4, PT ;  /* 0x00000004b3007c0c */ /* 0x000fc4000bf06270 */
[----:B------:R-:W-:Y:S02]  /*5460*/  ISETP.GE.AND P4, PT, R189, UR4, PT ;  /* 0x00000004bd007c0c */ /* 0x000fe4000bf86270 */
[----:B------:R-:W-:Y:S02]  /*5470*/  SEL R170, RZ, 0x4, P0 ;  /* 0x00000004ffaa7807 */ /* 0x000fe40000000000 */
[----:B------:R-:W-:Y:S02]  /*5480*/  ISETP.GT.AND P0, PT, R177, 0x7f, PT ;  /* 0x0000007fb100780c */ /* 0x000fe40003f04270 */
[----:B------:R-:W-:Y:S02]  /*5490*/  ISETP.GE.AND P3, PT, R188, UR4, PT ;  /* 0x00000004bc007c0c */ /* 0x000fe4000bf66270 */
[----:B------:R-:W-:Y:S02]  /*54a0*/  SEL R7, R7, RZ, P0 ;  /* 0x000000ff07077207 */ /* 0x000fe40000000000 */
[----:B------:R-:W-:-:S02]  /*54b0*/  SEL R194, R8, RZ, P0 ;  /* 0x000000ff08c27207 */ /* 0x000fc40000000000 */
[----:B------:R-:W-:Y:S01]  /*54c0*/  SEL R8, R9, RZ, P0 ;  /* 0x000000ff09087207 */ /* 0x000fe20000000000 */
[----:B------:R1:W-:Y:S01]  /*54d0*/  STL [R1+0xa4], R7 ;  /* 0x0000a40701007387 */ /* 0x0003e20000100800 */
[----:B------:R-:W-:Y:S02]  /*54e0*/  SEL R32, RZ, 0x4, P4 ;  /* 0x00000004ff207807 */ /* 0x000fe40002000000 */
[----:B------:R-:W-:Y:S01]  /*54f0*/  SEL R33, RZ, 0x4, P3 ;  /* 0x00000004ff217807 */ /* 0x000fe20001800000 */
[----:B------:R-:W-:Y:S01]  /*5500*/  STL [R1+0x9c], R194 ;  /* 0x00009cc201007387 */ /* 0x000fe20000100800 */
[----:B------:R-:W-:Y:S02]  /*5510*/  ISETP.GE.AND P4, PT, R186, UR4, PT ;  /* 0x00000004ba007c0c */ /* 0x000fe4000bf86270 */
[----:B------:R-:W-:Y:S01]  /*5520*/  ISETP.GE.AND P3, PT, R185, UR4, PT ;  /* 0x00000004b9007c0c */ /* 0x000fe2000bf66270 */
[----:B------:R2:W-:Y:S01]  /*5530*/  STL [R1+0xa0], R8 ;  /* 0x0000a00801007387 */ /* 0x0005e20000100800 */
[----:B------:R-:W-:-:S02]  /*5540*/  SEL R9, R30, RZ, P0 ;  /* 0x000000ff1e097207 */ /* 0x000fc40000000000 */
[----:B-1----:R-:W-:Y:S02]  /*5550*/  SEL R7, R10, RZ, P0 ;  /* 0x000000ff0a077207 */ /* 0x002fe40000000000 */
[----:B------:R-:W-:Y:S02]  /*5560*/  SEL R40, RZ, 0x4, P4 ;  /* 0x00000004ff287807 */ /* 0x000fe40002000000 */
[----:B------:R-:W-:Y:S01]  /*5570*/  SEL R164, RZ, 0x4, P3 ;  /* 0x00000004ffa47807 */ /* 0x000fe20001800000 */
[----:B------:R1:W-:Y:S01]  /*5580*/  STL [R1+0xa8], R7 ;  /* 0x0000a80701007387 */ /* 0x0003e20000100800 */
[----:B------:R-:W-:Y:S02]  /*5590*/  ISETP.GE.AND P4, PT, R173, UR4, PT ;  /* 0x00000004ad007c0c */ /* 0x000fe4000bf86270 */
[----:B--2---:R-:W-:Y:S01]  /*55a0*/  SEL R8, R32, RZ, P0 ;  /* 0x000000ff20087207 */ /* 0x004fe20000000000 */
[----:B------:R2:W-:Y:S01]  /*55b0*/  STL [R1+0xac], R9 ;  /* 0x0000ac0901007387 */ /* 0x0005e20000100800 */
[----:B------:R-:W-:-:S02]  /*55c0*/  ISETP.GE.AND P3, PT, R175, UR4, PT ;  /* 0x00000004af007c0c */ /* 0x000fc4000bf66270 */
[----:B------:R-:W-:Y:S01]  /*55d0*/  SEL R166, RZ, 0x4, P4 ;  /* 0x00000004ffa67807 */ /* 0x000fe20002000000 */
[----:B------:R3:W-:Y:S01]  /*55e0*/  STL [R1+0xb0], R8 ;  /* 0x0000b00801007387 */ /* 0x0007e20000100800 */
[----:B------:R-:W-:Y:S02]  /*55f0*/  SEL R167, RZ, 0x4, P3 ;  /* 0x00000004ffa77807 */ /* 0x000fe40001800000 */
[----:B-1----:R-:W-:Y:S02]  /*5600*/  SEL R7, R33, RZ, P0 ;  /* 0x000000ff21077207 */ /* 0x002fe40000000000 */
[----:B------:R-:W-:Y:S02]  /*5610*/  ISETP.GE.AND P3, PT, R181, UR4, PT ;  /* 0x00000004b5007c0c */ /* 0x000fe4000bf66270 */
[----:B--2---:R-:W-:Y:S01]  /*5620*/  SEL R9, R34, RZ, P0 ;  /* 0x000000ff22097207 */ /* 0x004fe20000000000 */
[----:B------:R1:W-:Y:S01]  /*5630*/  STL [R1+0xb4], R7 ;  /* 0x0000b40701007387 */ /* 0x0003e20000100800 */
[----:B------:R-:W-:-:S02]  /*5640*/  SEL R169, RZ, 0x4, P3 ;  /* 0x00000004ffa97807 */ /* 0x000fc40001800000 */
[----:B---3--:R-:W-:Y:S01]  /*5650*/  SEL R8, R40, RZ, P0 ;  /* 0x000000ff28087207 */ /* 0x008fe20000000000 */
[----:B------:R2:W-:Y:S01]  /*5660*/  STL [R1+0xb8], R9 ;  /* 0x0000b80901007387 */ /* 0x0005e20000100800 */
[----:B------:R-:W-:Y:S02]  /*5670*/  ISETP.GE.AND P3, PT, R178, UR4, PT ;  /* 0x00000004b2007c0c */ /* 0x000fe4000bf66270 */
[----:B------:R-:W-:Y:S01]  /*5680*/  ISETP.NE.U32.AND P5, PT, R41, RZ, PT ;  /* 0x000000ff2900720c */ /* 0x000fe20003fa5070 */
[----:B------:R3:W-:Y:S01]  /*5690*/  STL [R1+0xbc], R8 ;  /* 0x0000bc0801007387 */ /* 0x0007e20000100800 */
[----:B------:R-:W-:Y:S02]  /*56a0*/  SEL R171, RZ, 0x4, P3 ;  /* 0x00000004ffab7807 */ /* 0x000fe40001800000 */
[----:B-1----:R-:W-:Y:S02]  /*56b0*/  SEL R7, R164, RZ, P0 ;  /* 0x000000ffa4077207 */ /* 0x002fe40000000000 */
[----:B------:R-:W-:-:S02]  /*56c0*/  ISETP.NE.U32.AND P4, PT, R251, RZ, PT ;  /* 0x000000fffb00720c */ /* 0x000fc40003f85070 */
[----:B--2---:R-:W-:Y:S01]  /*56d0*/  SEL R9, R165, RZ, P0 ;  /* 0x000000ffa5097207 */ /* 0x004fe20000000000 */
[----:B------:R1:W-:Y:S01]  /*56e0*/  STL [R1+0xc0], R7 ;  /* 0x0000c00701007387 */ /* 0x0003e20000100800 */
[----:B------:R-:W-:Y:S02]  /*56f0*/  ISETP.GE.AND P3, PT, R11, UR7, PT ;  /* 0x000000070b007c0c */ /* 0x000fe4000bf66270 */
[----:B---3--:R-:W-:Y:S01]  /*5700*/  SEL R8, R166, RZ, P0 ;  /* 0x000000ffa6087207 */ /* 0x008fe20000000000 */
[----:B------:R2:W-:Y:S01]  /*5710*/  STL [R1+0xc4], R9 ;  /* 0x0000c40901007387 */ /* 0x0005e20000100800 */
[----:B------:R-:W-:-:S03]  /*5720*/  SEL R30, R171, RZ, P0 ;  /* 0x000000ffab1e7207 */ /* 0x000fc60000000000 */
[----:B------:R3:W-:Y:S01]  /*5730*/  STL [R1+0xc8], R8 ;  /* 0x0000c80801007387 */ /* 0x0007e20000100800 */
[----:B-1----:R-:W-:Y:S02]  /*5740*/  SEL R7, R167, RZ, P0 ;  /* 0x000000ffa7077207 */ /* 0x002fe40000000000 */
[----:B--2---:R-:W-:-:S03]  /*5750*/  SEL R9, R168, RZ, P0 ;  /* 0x000000ffa8097207 */ /* 0x004fc60000000000 */
[----:B------:R1:W-:Y:S01]  /*5760*/  STL [R1+0xcc], R7 ;  /* 0x0000cc0701007387 */ /* 0x0003e20000100800 */
[----:B---3--:R-:W-:-:S03]  /*5770*/  SEL R8, R169, RZ, P0 ;  /* 0x000000ffa9087207 */ /* 0x008fc60000000000 */
[----:B------:R2:W-:Y:S04]  /*5780*/  STL [R1+0xd4], R9 ;  /* 0x0000d40901007387 */ /* 0x0005e80000100800 */
[----:B------:R2:W-:Y:S01]  /*5790*/  STL [R1+0xd8], R8 ;  /* 0x0000d80801007387 */ /* 0x0005e20000100800 */
[----:B-1----:R-:W-:-:S05]  /*57a0*/  SEL R7, R170, RZ, P0 ;  /* 0x000000ffaa077207 */ /* 0x002fca0000000000 */
[----:B------:R2:W-:Y:S01]  /*57b0*/  STL [R1+0xd0], R7 ;  /* 0x0000d00701007387 */ /* 0x0005e20000100800 */
[----:B------:R-:W-:Y:S05]  /*57c0*/  BRA.U UP0, `(.L_x_5) ;  /* 0x0000000100187547 */ /* 0x000fea000b800000 */
[----:B------:R-:W-:Y:S01]  /*57d0*/  ELECT P0, URZ, PT ;  /* 0x0000000000ff782f */ /* 0x000fe20003800000 */
[----:B--2---:R-:W-:Y:S01]  /*57e0*/  IMAD.MOV.U32 R7, RZ, RZ, 0x1 ;  /* 0x00000001ff077424 */ /* 0x004fe200078e00ff */
[----:B------:R-:W-:Y:S01]  /*57f0*/  UMOV UR4, 0x40 ;  /* 0x0000004000047882 */ /* 0x000fe20000000000 */
[----:B------:R-:W-:Y:S01]  /*5800*/  UVIRTCOUNT.DEALLOC.SMPOOL 0x80 ;  /* 0x000000800000784c */ /* 0x000fe20000000000 */
[----:B------:R-:W-:-:S09]  /*5810*/  ULEA UR4, UR5, UR4, 0x18 ;  /* 0x0000000405047291 */ /* 0x000fd2000f8ec0ff */
[----:B------:R1:W-:Y:S03]  /*5820*/  @P0 STS.U8 [UR4], R7 ;  /* 0x00000007ff000988 */ /* 0x0003e60008000004 */
.L_x_5:
[----:B------:R-:W-:Y:S01]  /*5830*/  ISETP.GE.AND P0, PT, R193, UR7, PT ;  /* 0x00000007c1007c0c */ /* 0x000fe2000bf06270 */
[----:B------:R-:W-:Y:S01]  /*5840*/  STL [R1+0x118], R182 ;  /* 0x000118b601007387 */ /* 0x000fe20000100800 */
[----:B--2---:R-:W-:Y:S01]  /*5850*/  LOP3.LUT R8, R180, 0x60, RZ, 0xc0, !PT ;  /* 0x00000060b4087812 */ /* 0x004fe200078ec0ff */
[----:B------:R-:W-:Y:S01]  /*5860*/  IMAD R21, R21, UR8, RZ ;  /* 0x0000000815157c24 */ /* 0x000fe2000f8e02ff */
[----:B------:R-:W-:Y:S01]  /*5870*/  SEL R40, RZ, 0x4, P0 ;  /* 0x00000004ff287807 */ /* 0x000fe20000000000 */
[----:B------:R-:W-:Y:S01]  /*5880*/  STL [R1+0x114], R20 ;  /* 0x0001141401007387 */ /* 0x000fe20000100800 */
[----:B------:R-:W-:Y:S01]  /*5890*/  ISETP.GE.AND P0, PT, R191, UR7, PT ;  /* 0x00000007bf007c0c */ /* 0x000fe2000bf06270 */
[----:B------:R-:W-:Y:S01]  /*58a0*/  IMAD R22, R22, UR8, RZ ;  /* 0x0000000816167c24 */ /* 0x000fe2000f8e02ff */
[----:B------:R-:W-:Y:S01]  /*58b0*/  R2UR UR24, R8 ;  /* 0x00000000081872ca */ /* 0x000fe200000e0000 */
[----:B------:R-:W-:Y:S01]  /*58c0*/  STL [R1+0x110], R19 ;  /* 0x0001101301007387 */ /* 0x000fe20000100800 */
[----:B------:R-:W-:Y:S01]  /*58d0*/  SEL R165, RZ, 0x4, P0 ;  /* 0x00000004ffa57807 */ /* 0x000fe20000000000 */
[----:B------:R-:W-:Y:S01]  /*58e0*/  IMAD R23, R23, UR8, RZ ;  /* 0x0000000817177c24 */ /* 0x000fe2000f8e02ff */
[----:B------:R-:W-:Y:S01]  /*58f0*/  ISETP.GE.AND P0, PT, R189, UR7, PT ;  /* 0x00000007bd007c0c */ /* 0x000fe2000bf06270 */
[----:B------:R-:W-:Y:S01]  /*5900*/  STL [R1+0x10c], R18 ;  /* 0x00010c1201007387 */ /* 0x000fe20000100800 */
[----:B------:R-:W-:Y:S01]  /*5910*/  SHF.R.U32.HI R8, RZ, 0x5, R180 ;  /* 0x00000005ff087819 */ /* 0x000fe200000116b4 */
[----:B------:R-:W-:Y:S01]  /*5920*/  IMAD R24, R24, UR8, RZ ;  /* 0x0000000818187c24 */ /* 0x000fe2000f8e02ff */
[----:B------:R-:W-:Y:S01]  /*5930*/  SEL R167, RZ, 0x4, P0 ;  /* 0x00000004ffa77807 */ /* 0x000fe20000000000 */
[----:B------:R-:W-:Y:S01]  /*5940*/  STL [R1+0x108], R17 ;  /* 0x0001081101007387 */ /* 0x000fe20000100800 */
[----:B------:R-:W-:Y:S01]  /*5950*/  ISETP.GE.AND P0, PT, R187, UR7, PT ;  /* 0x00000007bb007c0c */ /* 0x000fe2000bf06270 */
[----:B------:R-:W-:Y:S01]  /*5960*/  IMAD R25, R25, UR8, RZ ;  /* 0x0000000819197c24 */ /* 0x000fe2000f8e02ff */
[----:B------:R-:W-:Y:S01]  /*5970*/  SEL R34, RZ, 0x4, P3 ;  /* 0x00000004ff227807 */ /* 0x000fe20001800000 */
[----:B------:R-:W-:Y:S01]  /*5980*/  STL [R1+0x104], R16 ;  /* 0x0001041001007387 */ /* 0x000fe20000100800 */
[----:B------:R-:W-:Y:S01]  /*5990*/  SEL R169, RZ, 0x4, P0 ;  /* 0x00000004ffa97807 */ /* 0x000fe20000000000 */
[----:B------:R-:W-:Y:S01]  /*59a0*/  IMAD R26, R26, UR8, RZ ;  /* 0x000000081a1a7c24 */ /* 0x000fe2000f8e02ff */
[----:B------:R-:W-:Y:S01]  /*59b0*/  ISETP.GE.AND P0, PT, R185, UR7, PT ;  /* 0x00000007b9007c0c */ /* 0x000fe2000bf06270 */
[----:B------:R-:W-:Y:S01]  /*59c0*/  STL [R1+0x100], R15 ;  /* 0x0001000f01007387 */ /* 0x000fe20000100800 */
[----:B------:R-:W-:Y:S01]  /*59d0*/  ISETP.GE.AND P3, PT, R192, UR7, PT ;  /* 0x00000007c0007c0c */ /* 0x000fe2000bf66270 */
[----:B------:R-:W-:Y:S01]  /*59e0*/  IMAD R192, R11, R42, RZ ;  /* 0x0000002a0bc07224 */ /* 0x000fe200078e02ff */
[----:B------:R-:W-:Y:S01]  /*59f0*/  SEL R171, RZ, 0x4, P0 ;  /* 0x00000004ffab7807 */ /* 0x000fe20000000000 */
[----:B------:R-:W-:Y:S01]  /*5a00*/  STL [R1+0xfc], R14 ;  /* 0x0000fc0e01007387 */ /* 0x000fe20000100800 */
[----:B------:R-:W-:Y:S01]  /*5a10*/  ISETP.GE.AND P0, PT, R172, UR7, PT ;  /* 0x00000007ac007c0c */ /* 0x000fe2000bf06270 */
[----:B------:R-:W-:Y:S01]  /*5a20*/  IMAD R191, R42, 0x2, R192 ;  /* 0x000000022abf7824 */ /* 0x000fe200078e02c0 */
[----:B------:R-:W-:Y:S01]  /*5a30*/  R2UR UR6, R8 ;  /* 0x00000000080672ca */ /* 0x000fe200000e0000 */
[----:B------:R-:W-:Y:S01]  /*5a40*/  STL [R1+0xf8], R13 ;  /* 0x0000f80d01007387 */ /* 0x000fe20000100800 */
[----:B------:R-:W-:Y:S01]  /*5a50*/  SEL R172, RZ, 0x4, P0 ;  /* 0x00000004ffac7807 */ /* 0x000fe20000000000 */
[----:B------:R-:W2:Y:S01]  /*5a60*/  LDCU UR4, c[0x0][0x3a4] ;  /* 0x00007480ff0477ac */ /* 0x000ea20008000800 */
[----:B------:R-:W-:Y:S01]  /*5a70*/  ISETP.GE.AND P0, PT, R173, UR7, PT ;  /* 0x00000007ad007c0c */ /* 0x000fe2000bf06270 */
[----:B------:R-:W-:Y:S01]  /*5a80*/  STL [R1+0xf4], R12 ;  /* 0x0000f40c01007387 */ /* 0x000fe20000100800 */
[----:B------:R-:W-:Y:S01]  /*5a90*/  LOP3.LUT R9, R180, 0x40, RZ, 0xc0, !PT ;  /* 0x00000040b4097812 */ /* 0x000fe200078ec0ff */
[----:B------:R-:W-:Y:S01]  /*5aa0*/  UMOV UR5, 0x1 ;  /* 0x0000000100057882 */ /* 0x000fe20000000000 */
[----:B------:R-:W-:Y:S01]  /*5ab0*/  SEL R173, RZ, 0x4, P0 ;  /* 0x00000004ffad7807 */ /* 0x000fe20000000000 */
[----:B------:R-:W-:Y:S01]  /*5ac0*/  STL [R1+0xf0], R4 ;  /* 0x0000f00401007387 */ /* 0x000fe20000100800 */
[----:B------:R-:W-:Y:S01]  /*5ad0*/  ISETP.GE.AND P0, PT, R175, UR7, PT ;  /* 0x00000007af007c0c */ /* 0x000fe2000bf06270 */
[----:B------:R-:W-:Y:S01]  /*5ae0*/  UIADD3 UR12, UPT, UPT, UR10, 0x3c000, URZ ;  /* 0x0003c0000a0c7890 */ /* 0x000fe2000fffe0ff */
[----:B------:R-:W-:Y:S01]  /*5af0*/  SEL R164, RZ, 0x4, P3 ;  /* 0x00000004ffa47807 */ /* 0x000fe20001800000 */
[----:B------:R-:W-:Y:S01]  /*5b00*/  STL [R1+0xec], R3 ;  /* 0x0000ec0301007387 */ /* 0x000fe20000100800 */
[----:B------:R-:W-:Y:S01]  /*5b10*/  SEL R175, RZ, 0x4, P0 ;  /* 0x00000004ffaf7807 */ /* 0x000fe20000000000 */
[----:B------:R-:W3:Y:S01]  /*5b20*/  LDCU.64 UR22, c[0x0][0x358] ;  /* 0x00006b00ff1677ac */ /* 0x000ee20008000a00 */
[----:B------:R-:W-:Y:S01]  /*5b30*/  ISETP.GE.AND P0, PT, R184, UR7, PT ;  /* 0x00000007b8007c0c */ /* 0x000fe2000bf06270 */
[----:B------:R-:W-:Y:S01]  /*5b40*/  STL [R1+0xe8], R2 ;  /* 0x0000e80201007387 */ /* 0x000fe20000100800 */
[----:B------:R-:W-:Y:S01]  /*5b50*/  ISETP.GE.AND P3, PT, R190, UR7, PT ;  /* 0x00000007be007c0c */ /* 0x000fe2000bf66270 */
[C---:B------:R-:W-:Y:S01]  /*5b60*/  IMAD R190, R42.reuse, 0x2, R191 ;  /* 0x000000022abe7824 */ /* 0x040fe200078e02bf */
[----:B------:R-:W-:Y:S01]  /*5b70*/  SEL R8, RZ, 0x4, P0 ;  /* 0x00000004ff087807 */ /* 0x000fe20000000000 */
[----:B------:R4:W-:Y:S01]  /*5b80*/  STL [R1+0xe4], R0 ;  /* 0x0000e40001007387 */ /* 0x0009e20000100800 */
[----:B------:R-:W-:Y:S01]  /*5b90*/  ISETP.GE.AND P0, PT, R181, UR7, PT ;  /* 0x00000007b5007c0c */ /* 0x000fe2000bf06270 */
[----:B------:R-:W-:Y:S01]  /*5ba0*/  IMAD R189, R42, 0x2, R190 ;  /* 0x000000022abd7824 */ /* 0x000fe200078e02be */
[----:B------:R-:W-:Y:S01]  /*5bb0*/  SEL R166, RZ, 0x4, P3 ;  /* 0x00000004ffa67807 */ /* 0x000fe20001800000 */
[----:B--2---:R-:W-:Y:S01]  /*5bc0*/  IMAD R27, R27, UR4, RZ ;  /* 0x000000041b1b7c24 */ /* 0x004fe2000f8e02ff */
[----:B------:R-:W-:Y:S01]  /*5bd0*/  ISETP.GE.AND P3, PT, R188, UR7, PT ;  /* 0x00000007bc007c0c */ /* 0x000fe2000bf66270 */
[----:B------:R-:W-:Y:S01]  /*5be0*/  IMAD R188, R42, 0x2, R189 ;  /* 0x000000022abc7824 */ /* 0x000fe200078e02bd */
[----:B------:R-:W-:Y:S01]  /*5bf0*/  ISETP.NE.U32.AND P5, PT, R28, RZ, PT ;  /* 0x000000ff1c00720c */ /* 0x000fe20003fa5070 */
[----:B------:R2:W-:Y:S01]  /*5c00*/  STL [R1+0xe0], R192 ;  /* 0x0000e0c001007387 */ /* 0x0005e20000100800 */
[----:B------:R-:W-:Y:S01]  /*5c10*/  SEL R168, RZ, 0x4, P3 ;  /* 0x00000004ffa87807 */ /* 0x000fe20001800000 */
[----:B----4-:R-:W-:Y:S01]  /*5c20*/  IMAD.SHL.U32 R0, R180, 0x10, RZ ;  /* 0x00000010b4007824 */ /* 0x010fe200078e00ff */
[----:B------:R-:W-:Y:S01]  /*5c30*/  ISETP.GE.AND P3, PT, R186, UR7, PT ;  /* 0x00000007ba007c0c */ /* 0x000fe2000bf66270 */
[----:B------:R-:W-:Y:S01]  /*5c40*/  IMAD R28, R42, 0x2, R188 ;  /* 0x000000022a1c7824 */ /* 0x000fe200078e02bc */
[----:B------:R-:W-:Y:S01]  /*5c50*/  ISETP.NE.U32.AND P4, PT, R29, RZ, PT ;  /* 0x000000ff1d00720c */ /* 0x000fe20003f85070 */
[----:B------:R-:W-:Y:S01]  /*5c60*/  STL [R1+0x94], R191 ;  /* 0x000094bf01007387 */ /* 0x000fe20000100800 */
[----:B------:R-:W-:Y:S01]  /*5c70*/  LOP3.LUT R10, R0, 0x70, RZ, 0xc0, !PT ;  /* 0x00000070000a7812 */ /* 0x000fe200078ec0ff */
[----:B------:R-:W-:Y:S01]  /*5c80*/  IMAD R29, R42, 0x2, R28 ;  /* 0x000000022a1d7824 */ /* 0x000fe200078e021c */
[----:B------:R-:W-:Y:S01]  /*5c90*/  SEL R170, RZ, 0x4, P3 ;  /* 0x00000004ffaa7807 */ /* 0x000fe20001800000 */
[----:B------:R4:W-:Y:S01]  /*5ca0*/  STL [R1+0x90], R190 ;  /* 0x000090be01007387 */ /* 0x0009e20000100800 */
[----:B------:R-:W-:Y:S01]  /*5cb0*/  ISETP.NE.U32.AND P3, PT, R30, RZ, PT ;  /* 0x000000ff1e00720c */ /* 0x000fe20003f65070 */
[----:B------:R-:W-:Y:S01]  /*5cc0*/  IMAD R10, R176, 0x80, R10 ;  /* 0x00000080b00a7824 */ /* 0x000fe200078e020a */
[----:B------:R-:W-:Y:S01]  /*5cd0*/  ISETP.NE.U32.AND P6, PT, R6, RZ, PT ;  /* 0x000000ff0600720c */ /* 0x000fe20003fc5070 */
[----:B------:R-:W-:Y:S01]  /*5ce0*/  IMAD R30, R42, 0x2, R29 ;  /* 0x000000022a1e7824 */ /* 0x000fe200078e021d */
[----:B-1----:R-:W-:Y:S01]  /*5cf0*/  LOP3.LUT R7, R7, 0xffffffef, RZ, 0xc0, !PT ;  /* 0xffffffef07077812 */ /* 0x002fe200078ec0ff */
[----:B------:R-:W-:Y:S01]  /*5d00*/  STL [R1+0x8c], R189 ;  /* 0x00008cbd01007387 */ /* 0x000fe20000100800 */
[----:B------:R-:W-:Y:S01]  /*5d10*/  LEA.HI R10, R9, R10, RZ, 0x1c ;  /* 0x0000000a090a7211 */ /* 0x000fe200078fe0ff */
[----:B------:R-:W-:Y:S01]  /*5d20*/  USHF.L.U32 UR4, UR6, 0x15, URZ ;  /* 0x0000001506047899 */ /* 0x000fe200080006ff */
[----:B------:R-:W-:Y:S01]  /*5d30*/  SEL R9, RZ, 0x4, P0 ;  /* 0x00000004ff097807 */ /* 0x000fe20000000000 */
[----:B------:R1:W-:Y:S01]  /*5d40*/  STL [R1+0xdc], R188 ;  /* 0x0000dcbc01007387 */ /* 0x0003e20000100800 */
[----:B------:R-:W-:Y:S01]  /*5d50*/  ISETP.GE.AND P0, PT, R179, UR7, PT ;  /* 0x00000007b3007c0c */ /* 0x000fe2000bf06270 */
[----:B------:R-:W-:Y:S01]  /*5d60*/  ULOP3.LUT UR4, UR4, 0x600000, URZ, 0xc0, !UPT ;  /* 0x0060000004047892 */ /* 0x000fe2000f8ec0ff */
[----:B------:R-:W-:-:S02]  /*5d70*/  @P2 LOP3.LUT R7, R7, 0x10, RZ, 0xfc, !PT ;  /* 0x0000001007072812 */ /* 0x000fc400078efcff */
[----:B------:R-:W-:Y:S01]  /*5d80*/  SEL R32, RZ, 0x4, P0 ;  /* 0x00000004ff207807 */ /* 0x000fe20000000000 */
[----:B------:R-:W-:Y:S01]  /*5d90*/  UIADD3 UR11, UPT, UPT, UR21, UR4, URZ ;  /* 0x00000004150b7290 */ /* 0x000fe2000fffe0ff */
[----:B------:R-:W-:Y:S02]  /*5da0*/  ISETP.GE.AND P0, PT, R178, UR7, PT ;  /* 0x00000007b2007c0c */ /* 0x000fe4000bf06270 */
[----:B------:R-:W-:Y:S02]  /*5db0*/  LOP3.LUT R7, R7, 0xfffffffd, RZ, 0xc0, !PT ;  /* 0xfffffffd07077812 */ /* 0x000fe400078ec0ff */
[----:B------:R-:W-:Y:S02]  /*5dc0*/  SEL R33, RZ, 0x4, P0 ;  /* 0x00000004ff217807 */ /* 0x000fe40000000000 */
[----:B------:R-:W-:Y:S02]  /*5dd0*/  ISETP.GT.AND P0, PT, R177, 0x9f, PT ;  /* 0x0000009fb100780c */ /* 0x000fe40003f04270 */
[----:B------:R-:W-:Y:S01]  /*5de0*/  @P4 LOP3.LUT R7, R7, 0x2, RZ, 0xfc, !PT ;  /* 0x0000000207074812 */ /* 0x000fe200078efcff */
[----:B------:R-:W-:Y:S01]  /*5df0*/  STTM.16dp32bit_t0_t15.x128 tmem[UR11], RZ ;  /* 0x000000ff000079ed */ /* 0x000fe20008b8000b */
[----:B------:R-:W-:Y:S01]  /*5e00*/  STTM.16dp32bit_t16_t31.x128 tmem[UR11+0x80], RZ ;  /* 0x000080ff000079ed */ /* 0x000fe20008ba000b */
[----:B------:R-:W-:Y:S01]  /*5e10*/  SEL R20, R40, RZ, P0 ;  /* 0x000000ff28147207 */ /* 0x000fe20000000000 */
[----:B------:R-:W1:Y:S01]  /*5e20*/  FENCE.VIEW.ASYNC.T ;  /* 0x00000000000073c6 */ /* 0x000e620000000200 */
        /* <DEDUP_REMOVED lines=15> */
[----:B------:R-:W-:Y:S01]  /*5f20*/  SEL R9, R33, RZ, P0 ;  /* 0x000000ff21097207 */ /* 0x000fe20000000000 */
[----:B-1----:R-:W-:Y:S01]  /*5f30*/  BAR.SYNC.DEFER_BLOCKING 0x0 ;  /* 0x0000000000007b1d */ /* 0x002fe20000010000 */
[----:B------:R-:W-:Y:S02]  /*5f40*/  LEA R164, P0, R21, R174, 0x2 ;  /* 0x000000ae15a47211 */ /* 0x000fe400078010ff */
[----:B------:R-:W-:Y:S02]  /*5f50*/  LOP3.LUT R7, R7, 0xfffffffb, RZ, 0xc0, !PT ;  /* 0xfffffffb07077812 */ /* 0x000fe400078ec0ff */
[----:B------:R-:W-:-:S02]  /*5f60*/  LEA.HI.X.SX32 R165, R21, R31, 0x2, P0 ;  /* 0x0000001f15a57211 */ /* 0x000fc400000f16ff */
[-C--:B------:R-:W-:Y:S02]  /*5f70*/  LEA R166, P0, R22, R174.reuse, 0x2 ;  /* 0x000000ae16a67211 */ /* 0x080fe400078010ff */
[----:B------:R-:W-:Y:S02]  /*5f80*/  ISETP.NE.U32.AND P4, PT, R44, RZ, PT ;  /* 0x000000ff2c00720c */ /* 0x000fe40003f85070 */
[-C--:B------:R-:W-:Y:S02]  /*5f90*/  LEA.HI.X.SX32 R167, R22, R31.reuse, 0x2, P0 ;  /* 0x0000001f16a77211 */ /* 0x080fe400000f16ff */
[----:B------:R-:W-:Y:S02]  /*5fa0*/  LEA R168, P0, R23, R174, 0x2 ;  /* 0x000000ae17a87211 */ /* 0x000fe400078010ff */
[----:B------:R-:W-:Y:S02]  /*5fb0*/  @P3 LOP3.LUT R7, R7, 0x4, RZ, 0xfc, !PT ;  /* 0x0000000407073812 */ /* 0x000fe400078efcff */
[----:B------:R-:W-:-:S02]  /*5fc0*/  LEA.HI.X.SX32 R169, R23, R31, 0x2, P0 ;  /* 0x0000001f17a97211 */ /* 0x000fc400000f16ff */
[CC--:B------:R-:W-:Y:S02]  /*5fd0*/  LEA R170, P0, R24.reuse, R174.reuse, 0x2 ;  /* 0x000000ae18aa7211 */ /* 0x0c0fe400078010ff */
[----:B------:R-:W-:Y:S02]  /*5fe0*/  ISETP.NE.U32.AND P3, PT, R45, RZ, PT ;  /* 0x000000ff2d00720c */ /* 0x000fe40003f65070 */
[-C--:B------:R-:W-:Y:S02]  /*5ff0*/  LEA.HI.X.SX32 R171, R24, R31.reuse, 0x2, P0 ;  /* 0x0000001f18ab7211 */ /* 0x080fe400000f16ff */
[----:B------:R-:W-:Y:S02]  /*6000*/  LEA R172, P0, R25, R174, 0x2 ;  /* 0x000000ae19ac7211 */ /* 0x000fe400078010ff */
[----:B------:R-:W-:Y:S02]  /*6010*/  LOP3.LUT R7, R7, 0xfffffff7, RZ, 0xc0, !PT ;  /* 0xfffffff707077812 */ /* 0x000fe400078ec0ff */
[----:B------:R-:W-:-:S02]  /*6020*/  LEA.HI.X.SX32 R173, R25, R31, 0x2, P0 ;  /* 0x0000001f19ad7211 */ /* 0x000fc400000f16ff */
[----:B------:R-:W-:Y:S02]  /*6030*/  LEA R174, P0, R26, R174, 0x2 ;  /* 0x000000ae1aae7211 */ /* 0x000fe400078010ff */
[----:B------:R-:W-:Y:S02]  /*6040*/  ISETP.NE.U32.AND P2, PT, R252, RZ, PT ;  /* 0x000000fffc00720c */ /* 0x000fe40003f45070 */
[----:B------:R-:W-:Y:S01]  /*6050*/  LEA.HI.X.SX32 R175, R26, R31, 0x2, P0 ;  /* 0x0000001f1aaf7211 */ /* 0x000fe200000f16ff */
[C---:B------:R-:W-:Y:S01]  /*6060*/  IMAD R31, R42.reuse, 0x2, R30 ;  /* 0x000000022a1f7824 */ /* 0x040fe200078e021e */
[----:B------:R-:W-:Y:S02]  /*6070*/  LEA R176, P0, R27, UR16, 0x2 ;  /* 0x000000101bb07c11 */ /* 0x000fe4000f8010ff */
[----:B------:R-:W-:Y:S01]  /*6080*/  @P3 LOP3.LUT R7, R7, 0x8, RZ, 0xfc, !PT ;  /* 0x0000000807073812 */ /* 0x000fe200078efcff */
[----:B------:R-:W-:Y:S01]  /*6090*/  IMAD R32, R42, 0x2, R31 ;  /* 0x000000022a207824 */ /* 0x000fe200078e021f */
[----:B------:R-:W-:-:S02]  /*60a0*/  LEA.HI.X.SX32 R6, R27, UR17, 0x2, P0 ;  /* 0x000000111b067c11 */ /* 0x000fc400080f16ff */
[----:B------:R-:W-:Y:S01]  /*60b0*/  ISETP.NE.U32.AND P3, PT, R41, RZ, PT ;  /* 0x000000ff2900720c */ /* 0x000fe20003f65070 */
[----:B------:R-:W-:Y:S01]  /*60c0*/  IMAD R33, R42, 0x2, R32 ;  /* 0x000000022a217824 */ /* 0x000fe200078e0220 */
[----:B------:R-:W-:-:S03]  /*60d0*/  LOP3.LUT R252, R10, 0x10, RZ, 0x3c, !PT ;  /* 0x000000100afc7812 */ /* 0x000fc600078e3cff */
[----:B------:R-:W-:Y:S02]  /*60e0*/  IMAD R34, R42, 0x2, R33 ;  /* 0x000000022a227824 */ /* 0x000fe400078e0221 */
[----:B------:R-:W-:Y:S01]  /*60f0*/  VIADD R41, R252, UR10 ;  /* 0x0000000afc297c36 */ /* 0x000fe20008000000 */
[----:B------:R-:W-:Y:S01]  /*6100*/  LOP3.LUT R252, R10, 0x20, RZ, 0x3c, !PT ;  /* 0x000000200afc7812 */ /* 0x000fe200078e3cff */
[----:B------:R-:W-:-:S05]  /*6110*/  IMAD R177, R42, 0x2, R34 ;  /* 0x000000022ab17824 */ /* 0x000fca00078e0222 */
[----:B------:R-:W-:-:S04]  /*6120*/  LEA R178, P0, R177, R176, 0x2 ;  /* 0x000000b0b1b27211 */ /* 0x000fc800078010ff */
[----:B------:R-:W-:Y:S01]  /*6130*/  LEA.HI.X.SX32 R179, R177, R6, 0x2, P0 ;  /* 0x00000006b1b37211 */ /* 0x000fe200000f16ff */
        /* <DEDUP_REMOVED lines=8> */
[----:B------:R-:W-:Y:S02]  /*61c0*/  LEA.HI.X.SX32 R187, R177, R6, 0x2, P0 ;  /* 0x00000006b1bb7211 */ /* 0x000fe400000f16ff */
        /* <DEDUP_REMOVED lines=14> */
[----:B--2---:R-:W-:-:S04]  /*62b0*/  LEA R192, P0, R30, R176, 0x2 ;  /* 0x000000b01ec07211 */ /* 0x004fc800078010ff */
[----:B------:R-:W-:Y:S02]  /*62c0*/  LEA.HI.X.SX32 R193, R30, R6, 0x2, P0 ;  /* 0x000000061ec17211 */ /* 0x000fe400000f16ff */
[----:B----4-:R-:W-:-:S04]  /*62d0*/  LEA R190, P0, R31, R176, 0x2 ;  /* 0x000000b01fbe7211 */ /* 0x010fc800078010ff */
[----:B------:R-:W-:Y:S02]  /*62e0*/  LEA.HI.X.SX32 R191, R31, R6, 0x2, P0 ;  /* 0x000000061fbf7211 */ /* 0x000fe400000f16ff */
[----:B------:R-:W-:-:S04]  /*62f0*/  LEA R188, P0, R32, R176, 0x2 ;  /* 0x000000b020bc7211 */ /* 0x000fc800078010ff */
[----:B------:R-:W-:Y:S02]  /*6300*/  LEA.HI.X.SX32 R189, R32, R6, 0x2, P0 ;  /* 0x0000000620bd7211 */ /* 0x000fe400000f16ff */
[----:B------:R-:W-:-:S04]  /*6310*/  LEA R44, P0, R33, R176, 0x2 ;  /* 0x000000b0212c7211 */ /* 0x000fc800078010ff */
[----:B------:R-:W-:Y:S02]  /*6320*/  LEA.HI.X.SX32 R45, R33, R6, 0x2, P0 ;  /* 0x00000006212d7211 */ /* 0x000fe400000f16ff */
[----:B------:R-:W-:-:S04]  /*6330*/  LEA R176, P0, R34, R176, 0x2 ;  /* 0x000000b022b07211 */ /* 0x000fc800078010ff */
[----:B------:R-:W-:Y:S02]  /*6340*/  LEA.HI.X.SX32 R177, R34, R6, 0x2, P0 ;  /* 0x0000000622b17211 */ /* 0x000fe400000f16ff */
[----:B------:R-:W1:Y:S02]  /*6350*/  S2R R6, SR_TID.X ;  /* 0x0000000000067919 */ /* 0x000e640000002100 */
[----:B-1----:R-:W-:-:S04]  /*6360*/  LOP3.LUT R6, R6, 0x7f, RZ, 0xc0, !PT ;  /* 0x0000007f06067812 */ /* 0x002fc800078ec0ff */
[----:B------:R-:W-:Y:S01]  /*6370*/  ISETP.NE.U32.AND P0, PT, R6, RZ, PT ;  /* 0x000000ff0600720c */ /* 0x000fe20003f05070 */
[----:B------:R-:W-:-:S12]  /*6380*/  VIADD R6, R10, UR10 ;  /* 0x0000000a0a067c36 */ /* 0x000fd80008000000 */
[----:B------:R-:W-:Y:S01]  /*6390*/  VOTEU.ALL UP1, P0 ;  /* 0x0000000000ff7886 */ /* 0x000fe20000020000 */
[----:B------:R-:W-:-:S04]  /*63a0*/  VOTEU.ALL UP2, P0 ;  /* 0x0000000000ff7886 */ /* 0x000fc80000040000 */
[----:B------:R-:W-:-:S04]  /*63b0*/  @!UP1 UIADD3 UR8, UPT, UPT, -UR5, 0x100000, URZ ;  /* 0x0010000005089890 */ /* 0x000fc8000fffe1ff */
[----:B------:R-:W-:Y:S02]  /*63c0*/  @!UP1 USHF.L.U32 UR9, UR8, 0xb, URZ ;  /* 0x0000000b08099899 */ /* 0x000fe400080006ff */
[----:B------:R-:W-:Y:S02]  /*63d0*/  @!UP1 USHF.L.U32 UR8, UR8, 0x1, URZ ;  /* 0x0000000108089899 */ /* 0x000fe400080006ff */
[----:B------:R-:W-:-:S04]  /*63e0*/  @!UP1 UIADD3 UR4, UPT, UPT, -UR5, 0x100000, URZ ;  /* 0x0010000005049890 */ /* 0x000fc8000fffe1ff */
[----:B------:R-:W-:Y:S02]  /*63f0*/  @!UP1 USHF.L.U32 UR5, UR4, 0xb, URZ ;  /* 0x0000000b04059899 */ /* 0x000fe400080006ff */
[----:B------:R-:W-:Y:S01]  /*6400*/  @!UP1 USHF.L.U32 UR4, UR4, 0x1, URZ ;  /* 0x0000000104049899 */ /* 0x000fe200080006ff */
[----:B------:R-:W-:Y:S01]  /*6410*/  VOTEU.ALL UP1, P0 ;  /* 0x0000000000ff7886 */ /* 0x000fe20000020000 */
[----:B------:R-:W1:Y:S04]  /*6420*/  FENCE.VIEW.ASYNC.S ;  /* 0x00000000000073c6 */ /* 0x000e680000000000 */
[----:B-1----:R-:W1:Y:S02]  /*6430*/  @!UP1 SYNCS.EXCH.64 URZ, [UR12], UR8 ;  /* 0x000000080cff95b2 */ /* 0x002e640008000100 */
[----:B-1----:R-:W-:Y:S06]  /*6440*/  BAR.SYNC.DEFER_BLOCKING 0x0 ;  /* 0x0000000000007b1d */ /* 0x002fec0000010000 */
[----:B------:R1:W3:Y:S02]  /*6450*/  @!UP2 SYNCS.EXCH.64 URZ, [UR10+0x3c008], UR4 ;  /* 0x03c008040affa5b2 */ /* 0x0002e40008000100 */
[----:B------:R-:W-:Y:S01]  /*6460*/  @!PT LDS RZ, [RZ] ;  /* 0x00000000fffff984 */ /* 0x000fe20000000800 */
[----:B------:R-:W-:Y:S01]  /*6470*/  @!PT LDS RZ, [RZ] ;  /* 0x00000000fffff984 */ /* 0x000fe20000000800 */
[----:B------:R-:W-:Y:S01]  /*6480*/  @!PT LDS RZ, [RZ] ;  /* 0x00000000fffff984 */ /* 0x000fe20000000800 */
[----:B---3--:R2:W-:Y:S01]  /*6490*/  LDGSTS.E [R6+0x30000], desc[UR22][R206.64], P2 ;  /* 0x30000000ce067fae */ /* 0x0085e200091a1016 */
[----:B------:R-:W-:-:S03]  /*64a0*/  LOP3.LUT P2, RZ, R7, 0x10, RZ, 0xc0, !PT ;  /* 0x0000001007ff7812 */ /* 0x000fc6000784c0ff */
[----:B------:R3:W-:Y:S01]  /*64b0*/  LDGSTS.E [R6+0x30008], desc[UR22][R204.64], P3 ;  /* 0x30008000cc067fae */ /* 0x0007e200099a1016 */
[----:B------:R-:W-:Y:S01]  /*64c0*/  ISETP.NE.U32.AND P3, PT, R46, RZ, PT ;  /* 0x000000ff2e00720c */ /* 0x000fe20003f65070 */
[----:B------:R-:W-:Y:S01]  /*64d0*/  VIADD R46, R252, UR10 ;  /* 0x0000000afc2e7c36 */ /* 0x000fe20008000000 */
[C---:B------:R-:W-:Y:S01]  /*64e0*/  LOP3.LUT R252, R10.reuse, 0x40, RZ, 0x3c, !PT ;  /* 0x000000400afc7812 */ /* 0x040fe200078e3cff */
[----:B------:R4:W-:Y:S01]  /*64f0*/  LDGSTS.E [R41+0x30000], desc[UR22][R202.64], P1 ;  /* 0x30000000ca297fae */ /* 0x0009e200089a1016 */
[----:B------:R-:W-:Y:S02]  /*6500*/  ISETP.NE.U32.AND P1, PT, R251, RZ, PT ;  /* 0x000000fffb00720c */ /* 0x000fe40003f25070 */
[----:B------:R-:W-:Y:S01]  /*6510*/  LOP3.LUT R251, R10, 0x30, RZ, 0x3c, !PT ;  /* 0x000000300afb7812 */ /* 0x000fe200078e3cff */
[----:B-1----:R-:W-:Y:S02]  /*6520*/  USHF.R.U32.HI UR4, URZ, 0x1, UR24 ;  /* 0x00000001ff047899 */ /* 0x002fe40008011618 */
[----:B------:R1:W-:Y:S01]  /*6530*/  LDGSTS.E [R41+0x30008], desc[UR22][R200.64], P2 ;  /* 0x30008000c8297fae */ /* 0x0003e200091a1016 */
[----:B------:R-:W-:Y:S01]  /*6540*/  ISETP.NE.U32.AND P2, PT, R40, RZ, PT ;  /* 0x000000ff2800720c */ /* 0x000fe20003f45070 */
[----:B------:R-:W-:-:S04]  /*6550*/  IMAD.SHL.U32 R40, R42, 0x20, RZ ;  /* 0x000000202a287824 */ /* 0x000fc800078e00ff */
[----:B--2---:R-:W-:Y:S02]  /*6560*/  IMAD.WIDE R206, R40, 0x4, R206 ;  /* 0x0000000428ce7825 */ /* 0x004fe400078e02ce */
[----:B------:R2:W-:Y:S01]  /*6570*/  LDGSTS.E [R46+0x30000], desc[UR22][R198.64], P1 ;  /* 0x30000000c62e7fae */ /* 0x0005e200089a1016 */
[----:B------:R-:W-:Y:S02]  /*6580*/  ISETP.NE.U32.AND P1, PT, R250, RZ, PT ;  /* 0x000000fffa00720c */ /* 0x000fe40003f25070 */
[C---:B------:R-:W-:Y:S01]  /*6590*/  LOP3.LUT R250, R10.reuse, 0x60, RZ, 0x3c, !PT ;  /* 0x000000600afa7812 */ /* 0x040fe200078e3cff */
[----:B------:R1:W-:Y:S01]  /*65a0*/  LDGSTS.E [R46+0x30008], desc[UR22][R196.64], P3 ;  /* 0x30008000c42e7fae */ /* 0x0003e200099a1016 */
[----:B------:R-:W-:Y:S01]  /*65b0*/  ISETP.NE.U32.AND P3, PT, R47, RZ, PT ;  /* 0x000000ff2f00720c */ /* 0x000fe20003f65070 */
[----:B------:R-:W-:Y:S01]  /*65c0*/  VIADD R47, R251, UR10 ;  /* 0x0000000afb2f7c36 */ /* 0x000fe20008000000 */
[----:B------:R-:W-:-:S07]  /*65d0*/  LOP3.LUT R251, R10, 0x50, RZ, 0x3c, !PT ;  /* 0x000000500afb7812 */ /* 0x000fce00078e3cff */
[----:B------:R1:W-:Y:S01]  /*65e0*/  LDGSTS.E [R47+0x30000], desc[UR22][R194.64], P1 ;  /* 0x30000000c22f7fae */ /* 0x0003e200089a1016 */
[----:B------:R-:W-:Y:S02]  /*65f0*/  ISETP.NE.U32.AND P1, PT, R249, RZ, PT ;  /* 0x000000fff900720c */ /* 0x000fe40003f25070 */
[----:B------:R-:W-:Y:S01]  /*6600*/  LOP3.LUT R249, R10, 0x70, RZ, 0x3c, !PT ;  /* 0x000000700af97812 */ /* 0x000fe200078e3cff */
[----:B------:R1:W-:Y:S01]  /*6610*/  LDGSTS.E [R47+0x30008], desc[UR22][R192.64], P3 ;  /* 0x30008000c02f7fae */ /* 0x0003e200099a1016 */
[----:B------:R-:W-:Y:S01]  /*6620*/  ISETP.NE.U32.AND P3, PT, R5, RZ, PT ;  /* 0x000000ff0500720c */ /* 0x000fe20003f65070 */
[----:B------:R-:W-:-:S08]  /*6630*/  VIADD R5, R252, UR10 ;  /* 0x0000000afc057c36 */ /* 0x000fd00008000000 */
[----:B------:R1:W-:Y:S01]  /*6640*/  LDGSTS.E [R5+0x30000], desc[UR22][R190.64], P1 ;  /* 0x30000000be057fae */ /* 0x0003e200089a1016 */
[----:B------:R-:W-:Y:S01]  /*6650*/  ISETP.NE.U32.AND P1, PT, R35, RZ, PT ;  /* 0x000000ff2300720c */ /* 0x000fe20003f25070 */
[----:B------:R-:W-:Y:S02]  /*6660*/  VIADD R35, R251, UR10 ;  /* 0x0000000afb237c36 */ /* 0x000fe40008000000 */
[----:B------:R1:W-:Y:S01]  /*6670*/  LDGSTS.E [R5+0x30008], desc[UR22][R188.64], P3 ;  /* 0x30008000bc057fae */ /* 0x0003e200099a1016 */
[----:B------:R-:W-:Y:S02]  /*6680*/  ISETP.NE.U32.AND P3, PT, R183, RZ, PT ;  /* 0x000000ffb700720c */ /* 0x000fe40003f65070 */
[----:B------:R-:W1:Y:S07]  /*6690*/  S2R R183, SR_TID.X ;  /* 0x0000000000b77919 */ /* 0x000e6e0000002100 */
[----:B------:R1:W-:Y:S01]  /*66a0*/  LDGSTS.E [R35+0x30000], desc[UR22][R44.64], P1 ;  /* 0x300000002c237fae */ /* 0x0003e200089a1016 */
[----:B------:R-:W-:Y:S01]  /*66b0*/  ISETP.NE.U32.AND P1, PT, R36, RZ, PT ;  /* 0x000000ff2400720c */ /* 0x000fe20003f25070 */
[----:B------:R-:W-:-:S02]  /*66c0*/  VIADD R36, R250, UR10 ;  /* 0x0000000afa247c36 */ /* 0x000fc40008000000 */
[----:B------:R1:W-:Y:S01]  /*66d0*/  LDGSTS.E [R35+0x30008], desc[UR22][R176.64], P3 ;  /* 0x30008000b0237fae */ /* 0x0003e200099a1016 */
[----:B------:R-:W-:-:S09]  /*66e0*/  ISETP.NE.U32.AND P3, PT, R39, RZ, PT ;  /* 0x000000ff2700720c */ /* 0x000fd20003f65070 */
[----:B------:R2:W-:Y:S01]  /*66f0*/  LDGSTS.E [R36+0x30000], desc[UR22][R178.64], P1 ;  /* 0x30000000b2247fae */ /* 0x0005e200089a1016 */
[----:B------:R-:W-:Y:S01]  /*6700*/  ISETP.NE.U32.AND P1, PT, R37, RZ, PT ;  /* 0x000000ff2500720c */ /* 0x000fe20003f25070 */
[----:B------:R-:W-:Y:S02]  /*6710*/  VIADD R37, R249, UR10 ;  /* 0x0000000af9257c36 */ /* 0x000fe40008000000 */
[----:B------:R2:W-:Y:S01]  /*6720*/  LDGSTS.E [R36+0x30008], desc[UR22][R180.64], P3 ;  /* 0x30008000b4247fae */ /* 0x0005e200099a1016 */
[----:B------:R-:W-:Y:S02]  /*6730*/  ISETP.NE.U32.AND P3, PT, R38, RZ, PT ;  /* 0x000000ff2600720c */ /* 0x000fe40003f65070 */
[----:B-1----:R-:W-:-:S07]  /*6740*/  LOP3.LUT R183, R183, 0x7f, RZ, 0xc0, !PT ;  /* 0x0000007fb7b77812 */ /* 0x002fce00078ec0ff */
[----:B------:R1:W-:Y:S01]  /*6750*/  LDGSTS.E [R37+0x30000], desc[UR22][R184.64], P1 ;  /* 0x30000000b8257fae */ /* 0x0003e200089a1016 */
[----:B------:R-:W-:Y:S01]  /*6760*/  ISETP.NE.U32.AND P1, PT, R9, RZ, PT ;  /* 0x000000ff0900720c */ /* 0x000fe20003f25070 */
[----:B------:R-:W-:Y:S02]  /*6770*/  IMAD.SHL.U32 R9, R183, 0x4, RZ ;  /* 0x00000004b7097824 */ /* 0x000fe400078e00ff */
[----:B------:R1:W-:Y:S03]  /*6780*/  LDGSTS.E [R37+0x30008], desc[UR22][R186.64], P3 ;  /* 0x30008000ba257fae */ /* 0x0003e600099a1016 */
[----:B------:R-:W-:Y:S01]  /*6790*/  LOP3.LUT R9, R9, UR4, RZ, 0x3c, !PT ;  /* 0x0000000409097c12 */ /* 0x000fe2000f8e3cff */
[----:B------:R-:W0:Y:S03]  /*67a0*/  LDGDEPBAR ;  /* 0x00000000000079af */ /* 0x000e260000000000 */
[C---:B------:R-:W-:Y:S01]  /*67b0*/  LOP3.LUT R183, R9.reuse, 0x40, RZ, 0x3c, !PT ;  /* 0x0000004009b77812 */ /* 0x040fe200078e3cff */
[----:B------:R-:W-:-:S04]  /*67c0*/  VIADD R38, R9, UR10 ;  /* 0x0000000a09267c36 */ /* 0x000fc80008000000 */
[----:B------:R-:W-:Y:S01]  /*67d0*/  VIADD R39, R183, UR10 ;  /* 0x0000000ab7277c36 */ /* 0x000fe20008000000 */
[----:B------:R1:W-:Y:S04]  /*67e0*/  LDGSTS.E [R38], desc[UR22][R48.64], P6 ;  /* 0x0000000030267fae */ /* 0x0003e8000b1a1016 */
[----:B------:R1:W-:Y:S04]  /*67f0*/  LDGSTS.E [R38+0x400], desc[UR22][R52.64], P6 ;  /* 0x0040000034267fae */ /* 0x0003e8000b1a1016 */
        /* <DEDUP_REMOVED lines=61> */
[----:B------:R1:W-:Y:S01]  /*6bd0*/  LDGSTS.E [R39+0x7e00], desc[UR22][R174.64], P6 ;  /* 0x07e00000ae277fae */ /* 0x0003e2000b1a1016 */
[----:B------:R-:W-:-:S03]  /*6be0*/  ISETP.NE.U32.AND P6, PT, R247, RZ, PT ;  /* 0x000000fff700720c */ /* 0x000fc60003fc5070 */
[----:B------:R-:W0:Y:S01]  /*6bf0*/  LDGDEPBAR ;  /* 0x00000000000079af */ /* 0x000e220000000000 */
[----:B------:R-:W-:Y:S01]  /*6c00*/  BAR.SYNC.DEFER_BLOCKING 0x0 ;  /* 0x0000000000007b1d */ /* 0x000fe20000010000 */
[----:B------:R-:W-:Y:S01]  /*6c10*/  ISETP.NE.U32.AND P3, PT, R248, RZ, PT ;  /* 0x000000fff800720c */ /* 0x000fe20003f65070 */
[----:B---3--:R-:W-:-:S04]  /*6c20*/  IMAD.WIDE R204, R40, 0x4, R204 ;  /* 0x0000000428cc7825 */ /* 0x008fc800078e02cc */
[----:B------:R-:W3:Y:S04]  /*6c30*/  LDL.LU R247, [R1+0x58] ;  /* 0x0000580001f77983 */ /* 0x000ee80000300800 */
[----:B------:R-:W3:Y:S04]  /*6c40*/  LDL.LU R248, [R1+0x50] ;  /* 0x0000500001f87983 */ /* 0x000ee80000300800 */
[----:B------:R-:W-:Y:S01]  /*6c50*/  @!PT LDS RZ, [RZ] ;  /* 0x00000000fffff984 */ /* 0x000fe20000000800 */
[----:B------:R-:W-:Y:S01]  /*6c60*/  @!PT LDS RZ, [RZ] ;  /* 0x00000000fffff984 */ /* 0x000fe20000000800 */
[----:B------:R-:W-:Y:S01]  /*6c70*/  @!PT LDS RZ, [RZ] ;  /* 0x00000000fffff984 */ /* 0x000fe20000000800 */
[----:B------:R1:W-:Y:S01]  /*6c80*/  LDGSTS.E [R6+0x32000], desc[UR22][R206.64], P6 ;  /* 0x32000000ce067fae */ /* 0x0003e2000b1a1016 */
[----:B------:R-:W-:-:S03]  /*6c90*/  ISETP.NE.U32.AND P6, PT, R246, RZ, PT ;  /* 0x000000fff600720c */ /* 0x000fc60003fc5070 */
[----:B------:R1:W-:Y:S01]  /*6ca0*/  LDGSTS.E [R6+0x32008], desc[UR22][R204.64], P3 ;  /* 0x32008000cc067fae */ /* 0x0003e200099a1016 */
[----:B------:R-:W-:-:S03]  /*6cb0*/  ISETP.NE.U32.AND P3, PT, R245, RZ, PT ;  /* 0x000000fff500720c */ /* 0x000fc60003f65070 */
[----:B------:R-:W3:Y:S01]  /*6cc0*/  LDL.LU R246, [R1+0x48] ;  /* 0x0000480001f67983 */ /* 0x000ee20000300800 */
[----:B----4-:R-:W-:-:S03]  /*6cd0*/  IMAD.WIDE R202, R40, 0x4, R202 ;  /* 0x0000000428ca7825 */ /* 0x010fc600078e02ca */
[----:B------:R-:W4:Y:S01]  /*6ce0*/  LDL.LU R245, [R1+0x4c] ;  /* 0x00004c0001f57983 */ /* 0x000f220000300800 */
[----:B------:R-:W-:-:S03]  /*6cf0*/  IMAD.WIDE R200, R40, 0x4, R200 ;  /* 0x0000000428c87825 */ /* 0x000fc600078e02c8 */
[----:B------:R1:W-:Y:S01]  /*6d00*/  LDGSTS.E [R41+0x32000], desc[UR22][R202.64], P6 ;  /* 0x32000000ca297fae */ /* 0x0003e2000b1a1016 */
[----:B------:R-:W-:Y:S01]  /*6d10*/  ISETP.NE.U32.AND P6, PT, R244, RZ, PT ;  /* 0x000000fff400720c */ /* 0x000fe20003fc5070 */
[----:B--2---:R-:W-:Y:S02]  /*6d20*/  IMAD.WIDE R198, R40, 0x4, R198 ;  /* 0x0000000428c67825 */ /* 0x004fe400078e02c6 */
[----:B------:R2:W-:Y:S01]  /*6d30*/  LDGSTS.E [R41+0x32008], desc[UR22][R200.64], P3 ;  /* 0x32008000c8297fae */ /* 0x0005e200099a1016 */
[----:B------:R-:W-:Y:S01]  /*6d40*/  ISETP.NE.U32.AND P3, PT, R242, RZ, PT ;  /* 0x000000fff200720c */ /* 0x000fe20003f65070 */
[----:B------:R-:W-:Y:S02]  /*6d50*/  IMAD.WIDE R196, R40, 0x4, R196 ;  /* 0x0000000428c47825 */ /* 0x000fe400078e02c4 */
[----:B------:R-:W2:Y:S06]  /*6d60*/  LDL.LU R242, [R1+0x68] ;  /* 0x0000680001f27983 */ /* 0x000eac0000300800 */
[----:B------:R1:W-:Y:S01]  /*6d70*/  LDGSTS.E [R46+0x32000], desc[UR22][R198.64], P6 ;  /* 0x32000000c62e7fae */ /* 0x0003e2000b1a1016 */
[----:B------:R-:W-:-:S03]  /*6d80*/  ISETP.NE.U32.AND P6, PT, R240, RZ, PT ;  /* 0x000000fff000720c */ /* 0x000fc60003fc5070 */
[----:B------:R1:W-:Y:S01]  /*6d90*/  LDGSTS.E [R46+0x32008], desc[UR22][R196.64], P3 ;  /* 0x32008000c42e7fae */ /* 0x0003e200099a1016 */
[----:B------:R-:W-:Y:S01]  /*6da0*/  ISETP.NE.U32.AND P3, PT, R238, RZ, PT ;  /* 0x000000ffee00720c */ /* 0x000fe20003f65070 */
[C---:B------:R-:W-:Y:S02]  /*6db0*/  IMAD.WIDE R194, R40.reuse, 0x4, R194 ;  /* 0x0000000428c27825 */ /* 0x040fe400078e02c2 */
[----:B------:R-:W2:Y:S02]  /*6dc0*/  LDL.LU R240, [R1+0x64] ;  /* 0x0000640001f07983 */ /* 0x000ea40000300800 */
[----:B------:R-:W-:Y:S02]  /*6dd0*/  IMAD.WIDE R192, R40, 0x4, R192 ;  /* 0x0000000428c07825 */ /* 0x000fe400078e02c0 */
[----:B------:R-:W2:Y:S04]  /*6de0*/  LDL.LU R238, [R1+0x60] ;  /* 0x0000600001ee7983 */ /* 0x000ea80000300800 */
[----:B------:R1:W-:Y:S01]  /*6df0*/  LDGSTS.E [R47+0x32000], desc[UR22][R194.64], P6 ;  /* 0x32000000c22f7fae */ /* 0x0003e2000b1a1016 */
[----:B------:R-:W-:-:S03]  /*6e00*/  ISETP.NE.U32.AND P6, PT, R236, RZ, PT ;  /* 0x000000ffec00720c */ /* 0x000fc60003fc5070 */
[----:B------:R1:W-:Y:S01]  /*6e10*/  LDGSTS.E [R47+0x32008], desc[UR22][R192.64], P3 ;  /* 0x32008000c02f7fae */ /* 0x0003e200099a1016 */
[----:B------:R-:W-:Y:S01]  /*6e20*/  ISETP.NE.U32.AND P3, PT, R234, RZ, PT ;  /* 0x000000ffea00720c */ /* 0x000fe20003f65070 */
[C---:B------:R-:W-:Y:S02]  /*6e30*/  IMAD.WIDE R190, R40.reuse, 0x4, R190 ;  /* 0x0000000428be7825 */ /* 0x040fe400078e02be */
[----:B------:R-:W2:Y:S02]  /*6e40*/  LDL.LU R236, [R1+0x5c] ;  /* 0x00005c0001ec7983 */ /* 0x000ea40000300800 */
[C---:B------:R-:W-:Y:S02]  /*6e50*/  IMAD.WIDE R188, R40.reuse, 0x4, R188 ;  /* 0x0000000428bc7825 */ /* 0x040fe400078e02bc */
[----:B------:R-:W2:Y:S02]  /*6e60*/  LDL.LU R234, [R1+0x54] ;  /* 0x0000540001ea7983 */ /* 0x000ea40000300800 */
[----:B------:R-:W-:-:S02]  /*6e70*/  IMAD.WIDE R44, R40, 0x4, R44 ;  /* 0x00000004282c7825 */ /* 0x000fc400078e022c */
[----:B------:R1:W-:Y:S01]  /*6e80*/  LDGSTS.E [R5+0x32000], desc[UR22][R190.64], P6 ;  /* 0x32000000be057fae */ /* 0x0003e2000b1a1016 */
[----:B------:R-:W-:Y:S01]  /*6e90*/  ISETP.NE.U32.AND P6, PT, R232, RZ, PT ;  /* 0x000000ffe800720c */ /* 0x000fe20003fc5070 */
[----:B------:R-:W-:Y:S02]  /*6ea0*/  IMAD.WIDE R176, R40, 0x4, R176 ;  /* 0x0000000428b07825 */ /* 0x000fe400078e02b0 */
[----:B------:R1:W-:Y:S01]  /*6eb0*/  LDGSTS.E [R5+0x32008], desc[UR22][R188.64], P3 ;  /* 0x32008000bc057fae */ /* 0x0003e200099a1016 */
[----:B------:R-:W-:Y:S01]  /*6ec0*/  ISETP.NE.U32.AND P3, PT, R230, RZ, PT ;  /* 0x000000ffe600720c */ /* 0x000fe20003f65070 */
[C---:B------:R-:W-:Y:S02]  /*6ed0*/  IMAD.WIDE R178, R40.reuse, 0x4, R178 ;  /* 0x0000000428b27825 */ /* 0x040fe400078e02b2 */
[----:B------:R-:W2:Y:S02]  /*6ee0*/  LDL.LU R244, [R1+0x78] ;  /* 0x0000780001f47983 */ /* 0x000ea40000300800 */
[----:B------:R-:W-:-:S04]  /*6ef0*/  IMAD.WIDE R180, R40, 0x4, R180 ;  /* 0x0000000428b47825 */ /* 0x000fc800078e02b4 */
[----:B------:R2:W-:Y:S01]  /*6f00*/  LDGSTS.E [R35+0x32000], desc[UR22][R44.64], P6 ;  /* 0x320000002c237fae */ /* 0x0005e2000b1a1016 */
[----:B------:R-:W-:Y:S01]  /*6f10*/  ISETP.NE.U32.AND P6, PT, R228, RZ, PT ;  /* 0x000000ffe400720c */ /* 0x000fe20003fc5070 */
[----:B------:R-:W-:Y:S02]  /*6f20*/  IMAD.SHL.U32 R43, R43, 0x20, RZ ;  /* 0x000000202b2b7824 */ /* 0x000fe400078e00ff */
[----:B------:R2:W-:Y:S01]  /*6f30*/  LDGSTS.E [R35+0x32008], desc[UR22][R176.64], P3 ;  /* 0x32008000b0237fae */ /* 0x0005e200099a1016 */
[----:B------:R-:W-:Y:S01]  /*6f40*/  ISETP.NE.U32.AND P3, PT, R226, RZ, PT ;  /* 0x000000ffe200720c */ /* 0x000fe20003f65070 */
[----:B-1----:R-:W-:-:S04]  /*6f50*/  IMAD.WIDE R184, R40, 0x4, R184 ;  /* 0x0000000428b87825 */ /* 0x002fc800078e02b8 */
[----:B------:R-:W-:-:S04]  /*6f60*/  IMAD.WIDE R186, R40, 0x4, R186 ;  /* 0x0000000428ba7825 */ /* 0x000fc800078e02ba */
[----:B------:R1:W-:Y:S01]  /*6f70*/  LDGSTS.E [R36+0x32000], desc[UR22][R178.64], P6 ;  /* 0x32000000b2247fae */ /* 0x0003e2000b1a1016 */
[----:B------:R-:W-:Y:S01]  /*6f80*/  ISETP.NE.U32.AND P6, PT, R218, RZ, PT ;  /* 0x000000ffda00720c */ /* 0x000fe20003fc5070 */
[C---:B------:R-:W-:Y:S02]  /*6f90*/  IMAD.WIDE R48, R43.reuse, 0x4, R48 ;  /* 0x000000042b307825 */ /* 0x040fe400078e0230 */
[----:B------:R1:W-:Y:S01]  /*6fa0*/  LDGSTS.E [R36+0x32008], desc[UR22][R180.64], P3 ;  /* 0x32008000b4247fae */ /* 0x0003e200099a1016 */
[----:B------:R-:W-:Y:S01]  /*6fb0*/  ISETP.NE.U32.AND P3, PT, R224, RZ, PT ;  /* 0x000000ffe000720c */ /* 0x000fe20003f65070 */
[----:B------:R-:W-:-:S04]  /*6fc0*/  IMAD.WIDE R52, R43, 0x4, R52 ;  /* 0x000000042b347825 */ /* 0x000fc800078e0234 */
[----:B------:R-:W-:-:S04]  /*6fd0*/  IMAD.WIDE R56, R43, 0x4, R56 ;  /* 0x000000042b387825 */ /* 0x000fc800078e0238 */
[----:B------:R1:W-:Y:S01]  /*6fe0*/  LDGSTS.E [R37+0x32000], desc[UR22][R184.64], P6 ;  /* 0x32000000b8257fae */ /* 0x0003e2000b1a1016 */
[C---:B------:R-:W-:Y:S01]  /*6ff0*/  IMAD.WIDE R60, R43.reuse, 0x4, R60 ;  /* 0x000000042b3c7825 */ /* 0x040fe200078e023c */
[----:B------:R-:W-:Y:S02]  /*7000*/  ISETP.NE.U32.AND P6, PT, R8, RZ, PT ;  /* 0x000000ff0800720c */ /* 0x000fe40003fc5070 */
[----:B------:R1:W-:Y:S01]  /*7010*/  LDGSTS.E [R37+0x32008], desc[UR22][R186.64], P3 ;  /* 0x32008000ba257fae */ /* 0x0003e200099a1016 */
[----:B------:R-:W-:-:S03]  /*7020*/  IMAD.WIDE R64, R43, 0x4, R64 ;  /* 0x000000042b407825 */ /* 0x000fc600078e0240 */
[----:B------:R-:W0:Y:S01]  /*7030*/  LDGDEPBAR ;  /* 0x00000000000079af */ /* 0x000e220000000000 */
[----:B------:R-:W-:-:S03]  /*7040*/  IMAD.WIDE R68, R43, 0x4, R68 ;  /* 0x000000042b447825 */ /* 0x000fc600078e0244 */
[----:B------:R1:W-:Y:S01]  /*7050*/  LDGSTS.E [R38+0x8000], desc[UR22][R48.64], P5 ;  /* 0x0800000030267fae */ /* 0x0003e2000a9a1016 */
        /* <DEDUP_REMOVED lines=98> */
[----:B------:R-:W-:Y:S01]  /*7680*/  IMAD.WIDE R142, R43, 0x4, R142 ;  /* 0x000000042b8e7825 */ /* 0x000fe200078e028e */
[----:B----4-:R-:W-:Y:S02]  /*7690*/  ISETP.NE.U32.AND P3, PT, R245, RZ, PT ;  /* 0x000000fff500720c */ /* 0x010fe40003f65070 */
        /* <DEDUP_REMOVED lines=18> */
[----:B------:R1:W-:Y:S04]  /*77c0*/  LDGSTS.E [R39+0xee00], desc[UR22][R158.64], P5 ;  /* 0x0ee000009e277fae */ /* 0x0003e8000a9a1016 */
[----:B------:R1:W-:Y:S04]  /*77d0*/  LDGSTS.E [R39+0xf200], desc[UR22][R162.64], P5 ;  /* 0x0f200000a2277fae */ /* 0x0003e8000a9a1016 */
[----:B------:R1:W-:Y:S04]  /*77e0*/  LDGSTS.E [R39+0xf600], desc[UR22][R166.64], P5 ;  /* 0x0f600000a6277fae */ /* 0x0003e8000a9a1016 */
[----:B------:R1:W-:Y:S04]  /*77f0*/  LDGSTS.E [R39+0xfa00], desc[UR22][R170.64], P5 ;  /* 0x0fa00000aa277fae */ /* 0x0003e8000a9a1016 */
[----:B------:R1:W-:Y:S04]  /*7800*/  LDGSTS.E [R39+0xfe00], desc[UR22][R174.64], P5 ;  /* 0x0fe00000ae277fae */ /* 0x0003e8000a9a1016 */
[----:B------:R-:W0:Y:S01]  /*7810*/  LDGDEPBAR ;  /* 0x00000000000079af */ /* 0x000e220000000000 */
[----:B------:R-:W-:Y:S01]  /*7820*/  BAR.SYNC.DEFER_BLOCKING 0x0 ;  /* 0x0000000000007b1d */ /* 0x000fe20000010000 */
[----:B---3--:R-:W-:-:S05]  /*7830*/  ISETP.NE.U32.AND P5, PT, R246, RZ, PT ;  /* 0x000000fff600720c */ /* 0x008fca0003fa5070 */
[----:B------:R-:W3:Y:S04]  /*7840*/  LDL.LU R245, [R1+0x80] ;  /* 0x0000800001f57983 */ /* 0x000ee80000300800 */
[----:B------:R-:W4:Y:S01]  /*7850*/  LDL.LU R246, [R1+0x7c] ;  /* 0x00007c0001f67983 */ /* 0x000f220000300800 */
[----:B------:R-:W-:-:S03]  /*7860*/  IMAD.WIDE R204, R40, 0x4, R204 ;  /* 0x0000000428cc7825 */ /* 0x000fc600078e02cc */
[----:B------:R-:W-:Y:S01]  /*7870*/  @!PT LDS RZ, [RZ] ;  /* 0x00000000fffff984 */ /* 0x000fe20000000800 */
[----:B------:R-:W-:Y:S01]  /*7880*/  @!PT LDS RZ, [RZ] ;  /* 0x00000000fffff984 */ /* 0x000fe20000000800 */
[----:B------:R-:W-:Y:S01]  /*7890*/  @!PT LDS RZ, [RZ] ;  /* 0x00000000fffff984 */ /* 0x000fe20000000800 */
[----:B------:R1:W-:Y:S01]  /*78a0*/  LDGSTS.E [R6+0x34000], desc[UR22][R206.64], P3 ;  /* 0x34000000ce067fae */ /* 0x0003e200099a1016 */
[----:B------:R-:W-:-:S03]  /*78b0*/  ISETP.NE.U32.AND P3, PT, R248, RZ, PT ;  /* 0x000000fff800720c */ /* 0x000fc60003f65070 */
[----:B------:R-:W4:Y:S01]  /*78c0*/  LDL.LU R248, [R1+0x84] ;  /* 0x0000840001f87983 */ /* 0x000f220000300800 */
[----:B------:R-:W-:-:S03]  /*78d0*/  IMAD.WIDE R202, R40, 0x4, R202 ;  /* 0x0000000428ca7825 */ /* 0x000fc600078e02ca */
[----:B------:R1:W-:Y:S06]  /*78e0*/  LDGSTS.E [R6+0x34008], desc[UR22][R204.64], P5 ;  /* 0x34008000cc067fae */ /* 0x0003ec000a9a1016 */
[----:B------:R1:W-:Y:S01]  /*78f0*/  LDGSTS.E [R41+0x34000], desc[UR22][R202.64], P3 ;  /* 0x34000000ca297fae */ /* 0x0003e200099a1016 */
[----:B------:R-:W-:-:S03]  /*7900*/  ISETP.NE.U32.AND P3, PT, R247, RZ, PT ;  /* 0x000000fff700720c */ /* 0x000fc60003f65070 */
[----:B------:R-:W4:Y:S01]  /*7910*/  LDL.LU R247, [R1+0x88] ;  /* 0x0000880001f77983 */ /* 0x000f220000300800 */
[----:B--2---:R-:W-:Y:S01]  /*7920*/  ISETP.NE.U32.AND P5, PT, R234, RZ, PT ;  /* 0x000000ffea00720c */ /* 0x004fe20003fa5070 */
[----:B------:R-:W-:-:S04]  /*7930*/  IMAD.WIDE R200, R40, 0x4, R200 ;  /* 0x0000000428c87825 */ /* 0x000fc800078e02c8 */
[----:B------:R-:W-:-:S08]  /*7940*/  IMAD.WIDE R198, R40, 0x4, R198 ;  /* 0x0000000428c67825 */ /* 0x000fd000078e02c6 */
[----:B------:R2:W-:Y:S01]  /*7950*/  LDGSTS.E [R41+0x34008], desc[UR22][R200.64], P5 ;  /* 0x34008000c8297fae */ /* 0x0005e2000a9a1016 */
[----:B------:R-:W-:Y:S01]  /*7960*/  ISETP.NE.U32.AND P5, PT, R236, RZ, PT ;  /* 0x000000ffec00720c */ /* 0x000fe20003fa5070 */
[----:B------:R-:W-:Y:S02]  /*7970*/  IMAD.WIDE R196, R40, 0x4, R196 ;  /* 0x0000000428c47825 */ /* 0x000fe400078e02c4 */
[----:B------:R1:W-:Y:S01]  /*7980*/  LDGSTS.E [R46+0x34000], desc[UR22][R198.64], P3 ;  /* 0x34000000c62e7fae */ /* 0x0003e200099a1016 */
[----:B------:R-:W-:Y:S01]  /*7990*/  ISETP.NE.U32.AND P3, PT, R238, RZ, PT ;  /* 0x000000ffee00720c */ /* 0x000fe20003f65070 */
        /* <DEDUP_REMOVED lines=9> */
[C---:B------:R-:W-:Y:S02]  /*7a30*/  IMAD.WIDE R188, R40.reuse, 0x4, R188 ;  /* 0x0000000428bc7825 */ /* 0x040fe400078e02bc */
[----:B------:R1:W-:Y:S04]  /*7a40*/  LDGSTS.E [R5+0x34000], desc[UR22][R190.64], P3 ;  /* 0x34000000be057fae */ /* 0x0003e800099a1016 */
[----:B------:R-:W2:Y:S06]  /*7a50*/  LDL.LU R244, [R1+0xa4] ;  /* 0x0000a40001f47983 */ /* 0x000eac0000300800 */
[----:B------:R2:W-:Y:S01]  /*7a60*/  LDGSTS.E [R5+0x34008], desc[UR22][R188.64], P5 ;  /* 0x34008000bc057fae */ /* 0x0005e2000a9a1016 */
[----:B------:R-:W-:-:S04]  /*7a70*/  IMAD.WIDE R44, R40, 0x4, R44 ;  /* 0x00000004282c7825 */ /* 0x000fc800078e022c */
[----:B------:R-:W-:-:S04]  /*7a80*/  IMAD.WIDE R176, R40, 0x4, R176 ;  /* 0x0000000428b07825 */ /* 0x000fc800078e02b0 */
[----:B-1----:R-:W-:-:S04]  /*7a90*/  IMAD.WIDE R178, R40, 0x4, R178 ;  /* 0x0000000428b27825 */ /* 0x002fc800078e02b2 */
[----:B------:R-:W-:Y:S01]  /*7aa0*/  IMAD.WIDE R180, R40, 0x4, R180 ;  /* 0x0000000428b47825 */ /* 0x000fe200078e02b4 */
[----:B---3--:R-:W-:Y:S02]  /*7ab0*/  ISETP.NE.U32.AND P3, PT, R245, RZ, PT ;  /* 0x000000fff500720c */ /* 0x008fe40003f65070 */
[----:B------:R-:W3:Y:S01]  /*7ac0*/  LDL.LU R245, [R1+0x9c] ;  /* 0x00009c0001f57983 */ /* 0x000ee20000300800 */
[----:B----4-:R-:W-:-:S03]  /*7ad0*/  ISETP.NE.U32.AND P5, PT, R246, RZ, PT ;  /* 0x000000fff600720c */ /* 0x010fc60003fa5070 */
[----:B------:R-:W4:Y:S07]  /*7ae0*/  LDL.LU R246, [R1+0xa0] ;  /* 0x0000a00001f67983 */ /* 0x000f2e0000300800 */
[----:B------:R1:W-:Y:S01]  /*7af0*/  LDGSTS.E [R35+0x34000], desc[UR22][R44.64], P3 ;  /* 0x340000002c237fae */ /* 0x0003e200099a1016 */
[----:B------:R-:W-:-:S03]  /*7b00*/  LOP3.LUT P3, RZ, R7, 0x8, RZ, 0xc0, !PT ;  /* 0x0000000807ff7812 */ /* 0x000fc6000786c0ff */
[----:B------:R1:W-:Y:S01]  /*7b10*/  LDGSTS.E [R35+0x34008], desc[UR22][R176.64], P5 ;  /* 0x34008000b0237fae */ /* 0x0003e2000a9a1016 */
[----:B------:R-:W-:-:S03]  /*7b20*/  ISETP.NE.U32.AND P5, PT, R248, RZ, PT ;  /* 0x000000fff800720c */ /* 0x000fc60003fa5070 */
[----:B------:R-:W2:Y:S06]  /*7b30*/  LDL.LU R248, [R1+0xa8] ;  /* 0x0000a80001f87983 */ /* 0x000eac0000300800 */
[----:B------:R1:W-:Y:S04]  /*7b40*/  LDGSTS.E [R36+0x34000], desc[UR22][R178.64], P3 ;  /* 0x34000000b2247fae */ /* 0x0003e800099a1016 */
[----:B------:R1:W-:Y:S01]  /*7b50*/  LDGSTS.E [R36+0x34008], desc[UR22][R180.64], P5 ;  /* 0x34008000b4247fae */ /* 0x0003e2000a9a1016 */
[----:B------:R-:W-:-:S03]  /*7b60*/  ISETP.NE.U32.AND P5, PT, R247, RZ, PT ;  /* 0x000000fff700720c */ /* 0x000fc60003fa5070 */
[----:B------:R-:W3:Y:S01]  /*7b70*/  LDL.LU R247, [R1+0xac] ;  /* 0x0000ac0001f77983 */ /* 0x000ee20000300800 */
[----:B------:R-:W-:-:S03]  /*7b80*/  IMAD.WIDE R184, R40, 0x4, R184 ;  /* 0x0000000428b87825 */ /* 0x000fc600078e02b8 */
[----:B------:R-:W4:Y:S04]  /*7b90*/  LDL.LU R232, [R1+0xb0] ;  /* 0x0000b00001e87983 */ /* 0x000f280000300800 */
[----:B------:R1:W-:Y:S01]  /*7ba0*/  LDGSTS.E [R37+0x34000], desc[UR22][R184.64], P4 ;  /* 0x34000000b8257fae */ /* 0x0003e2000a1a1016 */
[----:B------:R-:W-:Y:S01]  /*7bb0*/  LOP3.LUT P4, RZ, R7, 0x2, RZ, 0xc0, !PT ;  /* 0x0000000207ff7812 */ /* 0x000fe2000788c0ff */
[----:B------:R-:W-:Y:S02]  /*7bc0*/  IMAD.WIDE R186, R40, 0x4, R186 ;  /* 0x0000000428ba7825 */ /* 0x000fe400078e02ba */
[----:B------:R-:W4:Y:S02]  /*7bd0*/  LDL.LU R234, [R1+0xb4] ;  /* 0x0000b40001ea7983 */ /* 0x000f240000300800 */
[----:B------:R-:W-:-:S02]  /*7be0*/  IMAD.WIDE R48, R43, 0x4, R48 ;  /* 0x000000042b307825 */ /* 0x000fc400078e0230 */
[----:B------:R1:W-:Y:S02]  /*7bf0*/  LDGSTS.E [R37+0x34008], desc[UR22][R186.64], P5 ;  /* 0x34008000ba257fae */ /* 0x0003e4000a9a1016 */
[C---:B------:R-:W-:Y:S02]  /*7c00*/  IMAD.WIDE R52, R43.reuse, 0x4, R52 ;  /* 0x000000042b347825 */ /* 0x040fe400078e0234 */
[----:B------:R-:W0:Y:S02]  /*7c10*/  LDGDEPBAR ;  /* 0x00000000000079af */ /* 0x000e240000000000 */
[C---:B------:R-:W-:Y:S02]  /*7c20*/  IMAD.WIDE R56, R43.reuse, 0x4, R56 ;  /* 0x000000042b387825 */ /* 0x040fe400078e0238 */
[----:B------:R1:W-:Y:S02]  /*7c30*/  LDGSTS.E [R38+0x10000], desc[UR22][R48.64], P4 ;  /* 0x1000000030267fae */ /* 0x0003e4000a1a1016 */
[----:B------:R-:W-:-:S02]  /*7c40*/  IMAD.WIDE R60, R43, 0x4, R60 ;  /* 0x000000042b3c7825 */ /* 0x000fc400078e023c */
[----:B------:R1:W-:Y:S02]  /*7c50*/  LDGSTS.E [R38+0x10400], desc[UR22][R52.64], P4 ;  /* 0x1040000034267fae */ /* 0x0003e4000a1a1016 */
[C---:B------:R-:W-:Y:S02]  /*7c60*/  IMAD.WIDE R64, R43.reuse, 0x4, R64 ;  /* 0x000000042b407825 */ /* 0x040fe400078e0240 */
[----:B------:R1:W-:Y:S02]  /*7c70*/  LDGSTS.E [R38+0x10800], desc[UR22][R56.64], P4 ;  /* 0x1080000038267fae */ /* 0x0003e4000a1a1016 */
        /* <DEDUP_REMOVED lines=93> */
[----:B------:R-:W4:Y:S02]  /*8250*/  LDL.LU R236, [R1+0xb8] ;  /* 0x0000b80001ec7983 */ /* 0x000f240000300800 */
        /* <DEDUP_REMOVED lines=23> */
[----:B------:R1:W-:Y:S04]  /*83d0*/  LDGSTS.E [R39+0x17200], desc[UR22][R162.64], P4 ;  /* 0x17200000a2277fae */ /* 0x0003e8000a1a1016 */
[----:B------:R1:W-:Y:S04]  /*83e0*/  LDGSTS.E [R39+0x17600], desc[UR22][R166.64], P4 ;  /* 0x17600000a6277fae */ /* 0x0003e8000a1a1016 */
[----:B------:R1:W-:Y:S04]  /*83f0*/  LDGSTS.E [R39+0x17a00], desc[UR22][R170.64], P4 ;  /* 0x17a00000aa277fae */ /* 0x0003e8000a1a1016 */
[----:B------:R-:W4:Y:S04]  /*8400*/  LDL.LU R238, [R1+0xbc] ;  /* 0x0000bc0001ee7983 */ /* 0x000f280000300800 */
[----:B------:R1:W-:Y:S04]  /*8410*/  LDGSTS.E [R39+0x17e00], desc[UR22][R174.64], P4 ;  /* 0x17e00000ae277fae */ /* 0x0003e8000a1a1016 */
[----:B------:R-:W4:Y:S04]  /*8420*/  LDL.LU R240, [R1+0xc0] ;  /* 0x0000c00001f07983 */ /* 0x000f280000300800 */
[----:B------:R-:W0:Y:S01]  /*8430*/  LDGDEPBAR ;  /* 0x00000000000079af */ /* 0x000e220000000000 */
[----:B--2---:R-:W-:-:S03]  /*8440*/  ISETP.NE.U32.AND P4, PT, R244, RZ, PT ;  /* 0x000000fff400720c */ /* 0x004fc60003f85070 */
[----:B------:R-:W2:Y:S04]  /*8450*/  LDL.LU R242, [R1+0xc4] ;  /* 0x0000c40001f27983 */ /* 0x000ea80000300800 */
[----:B------:R-:W2:Y:S01]  /*8460*/  LDL.LU R244, [R1+0xc8] ;  /* 0x0000c80001f47983 */ /* 0x000ea20000300800 */
[----:B------:R-:W-:Y:S01]  /*8470*/  IMAD.WIDE R206, R40, 0x4, R206 ;  /* 0x0000000428ce7825 */ /* 0x000fe200078e02ce */
[----:B------:R-:W-:Y:S01]  /*8480*/  BAR.SYNC.DEFER_BLOCKING 0x0 ;  /* 0x0000000000007b1d */ /* 0x000fe20000010000 */
[----:B---3--:R-:W-:-:S05]  /*8490*/  ISETP.NE.U32.AND P5, PT, R245, RZ, PT ;  /* 0x000000fff500720c */ /* 0x008fca0003fa5070 */
[----:B------:R-:W3:Y:S01]  /*84a0*/  LDL.LU R245, [R1+0xcc] ;  /* 0x0000cc0001f57983 */ /* 0x000ee20000300800 */
[----:B------:R-:W-:-:S04]  /*84b0*/  IMAD.WIDE R204, R40, 0x4, R204 ;  /* 0x0000000428cc7825 */ /* 0x000fc800078e02cc */
[----:B------:R-:W-:Y:S01]  /*84c0*/  IMAD.WIDE R202, R40, 0x4, R202 ;  /* 0x0000000428ca7825 */ /* 0x000fe200078e02ca */
[----:B------:R-:W-:Y:S01]  /*84d0*/  @!PT LDS RZ, [RZ] ;  /* 0x00000000fffff984 */ /* 0x000fe20000000800 */
[----:B------:R-:W-:Y:S01]  /*84e0*/  @!PT LDS RZ, [RZ] ;  /* 0x00000000fffff984 */ /* 0x000fe20000000800 */
[----:B------:R-:W-:Y:S01]  /*84f0*/  @!PT LDS RZ, [RZ] ;  /* 0x00000000fffff984 */ /* 0x000fe20000000800 */
[----:B------:R1:W-:Y:S01]  /*8500*/  LDGSTS.E [R6+0x36000], desc[UR22][R206.64], P4 ;  /* 0x36000000ce067fae */ /* 0x0003e2000a1a1016 */
[----:B----4-:R-:W-:-:S03]  /*8510*/  ISETP.NE.U32.AND P4, PT, R246, RZ, PT ;  /* 0x000000fff600720c */ /* 0x010fc60003f85070 */
[----:B------:R-:W4:Y:S04]  /*8520*/  LDL.LU R246, [R1+0xd4] ;  /* 0x0000d40001f67983 */ /* 0x000f280000300800 */
[----:B------:R1:W-:Y:S01]  /*8530*/  LDGSTS.E [R6+0x36008], desc[UR22][R204.64], P5 ;  /* 0x36008000cc067fae */ /* 0x0003e2000a9a1016 */
[----:B------:R-:W-:-:S03]  /*8540*/  ISETP.NE.U32.AND P5, PT, R248, RZ, PT ;  /* 0x000000fff800720c */ /* 0x000fc60003fa5070 */
[----:B------:R-:W4:Y:S04]  /*8550*/  LDL.LU R248, [R1+0xd8] ;  /* 0x0000d80001f87983 */ /* 0x000f280000300800 */
[----:B------:R1:W-:Y:S01]  /*8560*/  LDGSTS.E [R41+0x36000], desc[UR22][R202.64], P4 ;  /* 0x36000000ca297fae */ /* 0x0003e2000a1a1016 */
[----:B------:R-:W-:-:S03]  /*8570*/  ISETP.NE.U32.AND P4, PT, R247, RZ, PT ;  /* 0x000000fff700720c */ /* 0x000fc60003f85070 */
[----:B------:R-:W4:Y:S01]  /*8580*/  LDL.LU R247, [R1+0xd0] ;  /* 0x0000d00001f77983 */ /* 0x000f220000300800 */
[----:B------:R-:W-:-:S05]  /*8590*/  IMAD.WIDE R200, R40, 0x4, R200 ;  /* 0x0000000428c87825 */ /* 0x000fca00078e02c8 */
[----:B------:R1:W-:Y:S01]  /*85a0*/  LDGSTS.E [R41+0x36008], desc[UR22][R200.64], P5 ;  /* 0x36008000c8297fae */ /* 0x0003e2000a9a1016 */
[----:B------:R-:W-:Y:S01]  /*85b0*/  ISETP.NE.U32.AND P5, PT, R232, RZ, PT ;  /* 0x000000ffe800720c */ /* 0x000fe20003fa5070 */
[----:B------:R-:W-:-:S04]  /*85c0*/  IMAD.WIDE R198, R40, 0x4, R198 ;  /* 0x0000000428c67825 */ /* 0x000fc800078e02c6 */
[----:B------:R-:W-:Y:S01]  /*85d0*/  IMAD.WIDE R196, R40, 0x4, R196 ;  /* 0x0000000428c47825 */ /* 0x000fe200078e02c4 */
[----:B------:R1:W-:Y:S01]  /*85e0*/  LDGSTS.E [R46+0x36000], desc[UR22][R198.64], P4 ;  /* 0x36000000c62e7fae */ /* 0x0003e2000a1a1016 */
[----:B------:R-:W-:-:S06]  /*85f0*/  ISETP.NE.U32.AND P4, PT, R234, RZ, PT ;  /* 0x000000ffea00720c */ /* 0x000fcc0003f85070 */
[----:B------:R1:W-:Y:S01]  /*8600*/  LDGSTS.E [R46+0x36008], desc[UR22][R196.64], P5 ;  /* 0x36008000c42e7fae */ /* 0x0003e2000a9a1016 */
[----:B------:R-:W-:-:S04]  /*8610*/  IMAD.WIDE R194, R40, 0x4, R194 ;  /* 0x0000000428c27825 */ /* 0x000fc800078e02c2 */
[C---:B------:R-:W-:Y:S02]  /*8620*/  IMAD.WIDE R192, R40.reuse, 0x4, R192 ;  /* 0x0000000428c07825 */ /* 0x040fe400078e02c0 */
[----:B------:R2:W-:Y:S02]  /*8630*/  LDGSTS.E [R47+0x36000], desc[UR22][R194.64], P4 ;  /* 0x36000000c22f7fae */ /* 0x0005e4000a1a1016 */
[----:B------:R-:W-:-:S04]  /*8640*/  IMAD.WIDE R190, R40, 0x4, R190 ;  /* 0x0000000428be7825 */ /* 0x000fc800078e02be */
[----:B------:R-:W-:-:S04]  /*8650*/  IMAD.WIDE R188, R40, 0x4, R188 ;  /* 0x0000000428bc7825 */ /* 0x000fc800078e02bc */
[----:B-1----:R-:W-:-:S04]  /*8660*/  IMAD.WIDE R44, R40, 0x4, R44 ;  /* 0x00000004282c7825 */ /* 0x002fc800078e022c */
[----:B------:R-:W-:-:S04]  /*8670*/  IMAD.WIDE R176, R40, 0x4, R176 ;  /* 0x0000000428b07825 */ /* 0x000fc800078e02b0 */
[----:B------:R-:W-:-:S04]  /*8680*/  IMAD.WIDE R178, R40, 0x4, R178 ;  /* 0x0000000428b27825 */ /* 0x000fc800078e02b2 */
[----:B------:R-:W-:Y:S01]  /*8690*/  IMAD.WIDE R180, R40, 0x4, R180 ;  /* 0x0000000428b47825 */ /* 0x000fe200078e02b4 */
[----:B------:R-:W-:-:S03]  /*86a0*/  LOP3.LUT P3, RZ, R7, 0x4, RZ, 0xc0, !PT ;  /* 0x0000000407ff7812 */ /* 0x000fc6000786c0ff */
[----:B------:R-:W-:-:S04]  /*86b0*/  IMAD.WIDE R184, R40, 0x4, R184 ;  /* 0x0000000428b87825 */ /* 0x000fc800078e02b8 */
        /* <DEDUP_REMOVED lines=10> */
[----:B------:R-:W-:Y:S01]  /*8760*/  IMAD.WIDE R84, R43, 0x4, R84 ;  /* 0x000000042b547825 */ /* 0x000fe200078e0254 */
[----:B------:R-:W-:-:S13]  /*8770*/  ISETP.NE.U32.AND P5, PT, R236, RZ, PT ;  /* 0x000000ffec00720c */ /* 0x000fda0003fa5070 */
[----:B------:R1:W-:Y:S01]  /*8780*/  LDGSTS.E [R47+0x36008], desc[UR22][R192.64], P5 ;  /* 0x36008000c02f7fae */ /* 0x0003e2000a9a1016 */
[----:B------:R-:W-:Y:S02]  /*8790*/  ISETP.NE.U32.AND P4, PT, R238, RZ, PT ;  /* 0x000000ffee00720c */ /* 0x000fe40003f85070 */
[----:B------:R-:W-:-:S11]  /*87a0*/  ISETP.NE.U32.AND P5, PT, R240, RZ, PT ;  /* 0x000000fff000720c */ /* 0x000fd60003fa5070 */
[----:B------:R1:W-:Y:S01]  /*87b0*/  LDGSTS.E [R5+0x36000], desc[UR22][R190.64], P4 ;  /* 0x36000000be057fae */ /* 0x0003e2000a1a1016 */
[----:B--2---:R-:W-:-:S03]  /*87c0*/  ISETP.NE.U32.AND P4, PT, R242, RZ, PT ;  /* 0x000000fff200720c */ /* 0x004fc60003f85070 */
[----:B------:R2:W-:Y:S01]  /*87d0*/  LDGSTS.E [R5+0x36008], desc[UR22][R188.64], P5 ;  /* 0x36008000bc057fae */ /* 0x0005e2000a9a1016 */
[----:B------:R-:W-:-:S09]  /*87e0*/  ISETP.NE.U32.AND P5, PT, R244, RZ, PT ;  /* 0x000000fff400720c */ /* 0x000fd20003fa5070 */
[----:B------:R1:W-:Y:S01]  /*87f0*/  LDGSTS.E [R35+0x36000], desc[UR22][R44.64], P4 ;  /* 0x360000002c237fae */ /* 0x0003e2000a1a1016 */
[----:B---3--:R-:W-:-:S03]  /*8800*/  ISETP.NE.U32.AND P4, PT, R245, RZ, PT ;  /* 0x000000fff500720c */ /* 0x008fc60003f85070 */
[----:B------:R3:W-:Y:S10]  /*8810*/  LDGSTS.E [R35+0x36008], desc[UR22][R176.64], P5 ;  /* 0x36008000b0237fae */ /* 0x0007f4000a9a1016 */
[----:B------:R1:W-:Y:S01]  /*8820*/  LDGSTS.E [R36+0x36000], desc[UR22][R178.64], P4 ;  /* 0x36000000b2247fae */ /* 0x0003e2000a1a1016 */
[----:B----4-:R-:W-:-:S02]  /*8830*/  ISETP.NE.U32.AND P5, PT, R246, RZ, PT ;  /* 0x000000fff600720c */ /* 0x010fc40003fa5070 */
[----:B------:R-:W-:-:S11]  /*8840*/  ISETP.NE.U32.AND P4, PT, R248, RZ, PT ;  /* 0x000000fff800720c */ /* 0x000fd60003f85070 */
[----:B------:R4:W-:Y:S01]  /*8850*/  LDGSTS.E [R36+0x36008], desc[UR22][R180.64], P5 ;  /* 0x36008000b4247fae */ /* 0x0009e2000a9a1016 */
[----:B------:R-:W-:Y:S01]  /*8860*/  ISETP.NE.U32.AND P5, PT, R247, RZ, PT ;  /* 0x000000fff700720c */ /* 0x000fe20003fa5070 */
[C---:B------:R-:W-:Y:S01]  /*8870*/  IMAD.WIDE R88, R43.reuse, 0x4, R88 ;  /* 0x000000042b587825 */ /* 0x040fe200078e0258 */
[----:B------:R-:W1:Y:S01]  /*8880*/  LDC R247, c[0x0][0x3a0] ;  /* 0x0000e800fff77b82 */ /* 0x000e620000000800 */
[----:B------:R1:W-:Y:S10]  /*8890*/  LDGSTS.E [R37+0x36000], desc[UR22][R184.64], P4 ;  /* 0x36000000b8257fae */ /* 0x0003f4000a1a1016 */
[----:B------:R1:W-:Y:S04]  /*88a0*/  LDGSTS.E [R37+0x36008], desc[UR22][R186.64], P5 ;  /* 0x36008000ba257fae */ /* 0x0003e8000a9a1016 */
[----:B------:R-:W0:Y:S04]  /*88b0*/  LDGDEPBAR ;  /* 0x00000000000079af */ /* 0x000e280000000000 */
[----:B------:R1:W-:Y:S04]  /*88c0*/  LDGSTS.E [R38+0x18000], desc[UR22][R48.64], P3 ;  /* 0x1800000030267fae */ /* 0x0003e800099a1016 */
[----:B------:R1:W-:Y:S04]  /*88d0*/  LDGSTS.E [R38+0x18400], desc[UR22][R52.64], P3 ;  /* 0x1840000034267fae */ /* 0x0003e800099a1016 */
        /* <DEDUP_REMOVED lines=115> */
[----:B------:R-:W0:Y:S01]  /*9010*/  LDGDEPBAR ;  /* 0x00000000000079af */ /* 0x000e220000000000 */
[----:B------:R-:W-:Y:S01]  /*9020*/  ISETP.NE.U32.AND P5, PT, R182, RZ, PT ;  /* 0x000000ffb600720c */ /* 0x000fe20003fa5070 */
[----:B------:R-:W-:Y:S01]  /*9030*/  IMAD.WIDE R206, R40, 0x4, R206 ;  /* 0x0000000428ce7825 */ /* 0x000fe200078e02ce */
[----:B------:R-:W-:Y:S01]  /*9040*/  BAR.SYNC.DEFER_BLOCKING 0x0 ;  /* 0x0000000000007b1d */ /* 0x000fe20000010000 */
[----:B------:R-:W-:-:S02]  /*9050*/  ISETP.NE.U32.AND P4, PT, R20, RZ, PT ;  /* 0x000000ff1400720c */ /* 0x000fc40003f85070 */
[----:B------:R-:W-:-:S04]  /*9060*/  IMAD.WIDE R204, R40, 0x4, R204 ;  /* 0x0000000428cc7825 */ /* 0x000fc800078e02cc */
[C---:B------:R-:W-:Y:S01]  /*9070*/  IMAD.WIDE R202, R40.reuse, 0x4, R202 ;  /* 0x0000000428ca7825 */ /* 0x040fe200078e02ca */
[----:B------:R1:W5:Y:S03]  /*9080*/  LDL.LU R182, [R1+0x118] ;  /* 0x0001180001b67983 */ /* 0x0003660000300800 */
[----:B------:R-:W-:Y:S01]  /*9090*/  IMAD.WIDE R200, R40, 0x4, R200 ;  /* 0x0000000428c87825 */ /* 0x000fe200078e02c8 */
[----:B------:R1:W5:Y:S04]  /*90a0*/  LDL.LU R20, [R1+0x114] ;  /* 0x0001140001147983 */ /* 0x0003680000300800 */
[----:B------:R-:W-:Y:S01]  /*90b0*/  @!PT LDS RZ, [RZ] ;  /* 0x00000000fffff984 */ /* 0x000fe20000000800 */
[----:B------:R-:W-:Y:S01]  /*90c0*/  @!PT LDS RZ, [RZ] ;  /* 0x00000000fffff984 */ /* 0x000fe20000000800 */
[----:B------:R-:W-:Y:S01]  /*90d0*/  @!PT LDS RZ, [RZ] ;  /* 0x00000000fffff984 */ /* 0x000fe20000000800 */
[----:B------:R1:W-:Y:S01]  /*90e0*/  LDGSTS.E [R6+0x38000], desc[UR22][R206.64], P5 ;  /* 0x38000000ce067fae */ /* 0x0003e2000a9a1016 */
[----:B------:R-:W-:-:S03]  /*90f0*/  ISETP.NE.U32.AND P5, PT, R19, RZ, PT ;  /* 0x000000ff1300720c */ /* 0x000fc60003fa5070 */
[----:B------:R1:W-:Y:S01]  /*9100*/  LDGSTS.E [R6+0x38008], desc[UR22][R204.64], P4 ;  /* 0x38008000cc067fae */ /* 0x0003e2000a1a1016 */
[----:B------:R-:W-:Y:S01]  /*9110*/  ISETP.NE.U32.AND P4, PT, R18, RZ, PT ;  /* 0x000000ff1200720c */ /* 0x000fe20003f85070 */
[C---:B------:R-:W-:Y:S02]  /*9120*/  IMAD.WIDE R198, R40.reuse, 0x4, R198 ;  /* 0x0000000428c67825 */ /* 0x040fe400078e02c6 */
[----:B------:R1:W5:Y:S02]  /*9130*/  LDL.LU R19, [R1+0x110] ;  /* 0x0001100001137983 */ /* 0x0003640000300800 */
[----:B------:R-:W-:Y:S02]  /*9140*/  IMAD.WIDE R196, R40, 0x4, R196 ;  /* 0x0000000428c47825 */ /* 0x000fe400078e02c4 */
[----:B------:R1:W5:Y:S04]  /*9150*/  LDL.LU R18, [R1+0x10c] ;  /* 0x00010c0001127983 */ /* 0x0003680000300800 */
[----:B------:R2:W-:Y:S01]  /*9160*/  LDGSTS.E [R41+0x38000], desc[UR22][R202.64], P5 ;  /* 0x38000000ca297fae */ /* 0x0005e2000a9a1016 */
[----:B------:R-:W-:-:S03]  /*9170*/  ISETP.NE.U32.AND P5, PT, R17, RZ, PT ;  /* 0x000000ff1100720c */ /* 0x000fc60003fa5070 */
[----:B------:R2:W-:Y:S01]  /*9180*/  LDGSTS.E [R41+0x38008], desc[UR22][R200.64], P4 ;  /* 0x38008000c8297fae */ /* 0x0005e2000a1a1016 */
[----:B------:R-:W-:Y:S01]  /*9190*/  ISETP.NE.U32.AND P4, PT, R16, RZ, PT ;  /* 0x000000ff1000720c */ /* 0x000fe20003f85070 */
[C---:B------:R-:W-:Y:S02]  /*91a0*/  IMAD.WIDE R194, R40.reuse, 0x4, R194 ;  /* 0x0000000428c27825 */ /* 0x040fe400078e02c2 */
[----:B------:R2:W5:Y:S02]  /*91b0*/  LDL.LU R17, [R1+0x108] ;  /* 0x0001080001117983 */ /* 0x0005640000300800 */
[----:B-1----:R-:W-:Y:S02]  /*91c0*/  IMAD.WIDE R192, R40, 0x4, R192 ;  /* 0x0000000428c07825 */ /* 0x002fe400078e02c0 */
[----:B------:R1:W5:Y:S04]  /*91d0*/  LDL.LU R16, [R1+0x104] ;  /* 0x0001040001107983 */ /* 0x0003680000300800 */
[----:B------:R1:W-:Y:S01]  /*91e0*/  LDGSTS.E [R46+0x38000], desc[UR22][R198.64], P5 ;  /* 0x38000000c62e7fae */ /* 0x0003e2000a9a1016 */
[----:B------:R-:W-:-:S03]  /*91f0*/  ISETP.NE.U32.AND P5, PT, R15, RZ, PT ;  /* 0x000000ff0f00720c */ /* 0x000fc60003fa5070 */
[----:B------:R1:W-:Y:S01]  /*9200*/  LDGSTS.E [R46+0x38008], desc[UR22][R196.64], P4 ;  /* 0x38008000c42e7fae */ /* 0x0003e2000a1a1016 */
[----:B------:R-:W-:Y:S01]  /*9210*/  ISETP.NE.U32.AND P4, PT, R14, RZ, PT ;  /* 0x000000ff0e00720c */ /* 0x000fe20003f85070 */
[C---:B------:R-:W-:Y:S02]  /*9220*/  IMAD.WIDE R190, R40.reuse, 0x4, R190 ;  /* 0x0000000428be7825 */ /* 0x040fe400078e02be */
[----:B------:R1:W5:Y:S02]  /*9230*/  LDL.LU R15, [R1+0x100] ;  /* 0x00010000010f7983 */ /* 0x0003640000300800 */
[----:B--2---:R-:W-:Y:S02]  /*9240*/  IMAD.WIDE R188, R40, 0x4, R188 ;  /* 0x0000000428bc7825 */ /* 0x004fe400078e02bc */
[----:B------:R1:W5:Y:S04]  /*9250*/  LDL.LU R14, [R1+0xfc] ;  /* 0x0000fc00010e7983 */ /* 0x0003680000300800 */
[----:B------:R1:W-:Y:S01]  /*9260*/  LDGSTS.E [R47+0x38000], desc[UR22][R194.64], P5 ;  /* 0x38000000c22f7fae */ /* 0x0003e2000a9a1016 */
[----:B------:R-:W-:-:S03]  /*9270*/  ISETP.NE.U32.AND P5, PT, R13, RZ, PT ;  /* 0x000000ff0d00720c */ /* 0x000fc60003fa5070 */
[----:B------:R1:W-:Y:S01]  /*9280*/  LDGSTS.E [R47+0x38008], desc[UR22][R192.64], P4 ;  /* 0x38008000c02f7fae */ /* 0x0003e2000a1a1016 */
[----:B------:R-:W-:Y:S01]  /*9290*/  ISETP.NE.U32.AND P4, PT, R12, RZ, PT ;  /* 0x000000ff0c00720c */ /* 0x000fe20003f85070 */
[----:B------:R-:W-:Y:S02]  /*92a0*/  IMAD.WIDE R44, R40, 0x4, R44 ;  /* 0x00000004282c7825 */ /* 0x000fe400078e022c */
[----:B------:R1:W5:Y:S01]  /*92b0*/  LDL.LU R13, [R1+0xf8] ;  /* 0x0000f800010d7983 */ /* 0x0003620000300800 */
[----:B------:R-:W-:-:S03]  /*92c0*/  ISETP.NE.U32.AND P3, PT, R3, RZ, PT ;  /* 0x000000ff0300720c */ /* 0x000fc60003f65070 */
[----:B------:R1:W5:Y:S04]  /*92d0*/  LDL.LU R12, [R1+0xf4] ;  /* 0x0000f400010c7983 */ /* 0x0003680000300800 */
[----:B------:R1:W-:Y:S01]  /*92e0*/  LDGSTS.E [R5+0x38000], desc[UR22][R190.64], P5 ;  /* 0x38000000be057fae */ /* 0x0003e2000a9a1016 */
        /* <DEDUP_REMOVED lines=8> */
[----:B------:R1:W5:Y:S01]  /*9370*/  LDL.LU R0, [R1+0xe4] ;  /* 0x0000e40001007983 */ /* 0x0003620000300800 */
[----:B---3--:R-:W-:-:S04]  /*9380*/  IMAD.WIDE R176, R40, 0x4, R176 ;  /* 0x0000000428b07825 */ /* 0x008fc800078e02b0 */
[C---:B------:R-:W-:Y:S01]  /*9390*/  IMAD.WIDE R178, R40.reuse, 0x4, R178 ;  /* 0x0000000428b27825 */ /* 0x040fe200078e02b2 */
[----:B------:R1:W-:Y:S03]  /*93a0*/  LDGSTS.E [R35+0x38008], desc[UR22][R176.64], P5 ;  /* 0x38008000b0237fae */ /* 0x0003e6000a9a1016 */
[C---:B----4-:R-:W-:Y:S01]  /*93b0*/  IMAD.WIDE R180, R40.reuse, 0x4, R180 ;  /* 0x0000000428b47825 */ /* 0x050fe200078e02b4 */
[----:B------:R1:W-:Y:S03]  /*93c0*/  LDGSTS.E [R36+0x38000], desc[UR22][R178.64], P2 ;  /* 0x38000000b2247fae */ /* 0x0003e600091a1016 */
[C---:B------:R-:W-:Y:S01]  /*93d0*/  IMAD.WIDE R184, R40.reuse, 0x4, R184 ;  /* 0x0000000428b87825 */ /* 0x040fe200078e02b8 */
[----:B------:R1:W-:Y:S03]  /*93e0*/  LDGSTS.E [R36+0x38008], desc[UR22][R180.64], P6 ;  /* 0x38008000b4247fae */ /* 0x0003e6000b1a1016 */
[----:B------:R-:W-:Y:S01]  /*93f0*/  IMAD.WIDE R186, R40, 0x4, R186 ;  /* 0x0000000428ba7825 */ /* 0x000fe200078e02ba */
[----:B------:R1:W-:Y:S03]  /*9400*/  LDGSTS.E [R37+0x38000], desc[UR22][R184.64], P3 ;  /* 0x38000000b8257fae */ /* 0x0003e600099a1016 */
[C---:B------:R-:W-:Y:S01]  /*9410*/  IMAD.WIDE R48, R43.reuse, 0x4, R48 ;  /* 0x000000042b307825 */ /* 0x040fe200078e0230 */
[----:B------:R1:W-:Y:S03]  /*9420*/  LDGSTS.E [R37+0x38008], desc[UR22][R186.64], P4 ;  /* 0x38008000ba257fae */ /* 0x0003e6000a1a1016 */
[C---:B------:R-:W-:Y:S01]  /*9430*/  IMAD.WIDE R52, R43.reuse, 0x4, R52 ;  /* 0x000000042b347825 */ /* 0x040fe200078e0234 */
[----:B------:R-:W0:Y:S03]  /*9440*/  LDGDEPBAR ;  /* 0x00000000000079af */ /* 0x000e260000000000 */
[C---:B------:R-:W-:Y:S01]  /*9450*/  IMAD.WIDE R56, R43.reuse, 0x4, R56 ;  /* 0x000000042b387825 */ /* 0x040fe200078e0238 */
[----:B------:R1:W-:Y:S03]  /*9460*/  LDGSTS.E [R38+0x20000], desc[UR22][R48.64], P1 ;  /* 0x2000000030267fae */ /* 0x0003e600089a1016 */
        /* <DEDUP_REMOVED lines=120> */
[----:B------:R-:W-:Y:S01]  /*9bf0*/  IMAD.WIDE R174, R43, 0x4, R174 ;  /* 0x000000042bae7825 */ /* 0x000fe200078e02ae */
[----:B------:R1:W-:Y:S04]  /*9c00*/  LDGSTS.E [R39+0x27600], desc[UR22][R166.64], P1 ;  /* 0x27600000a6277fae */ /* 0x0003e800089a1016 */
[----:B------:R1:W-:Y:S04]  /*9c10*/  LDGSTS.E [R39+0x27a00], desc[UR22][R170.64], P1 ;  /* 0x27a00000aa277fae */ /* 0x0003e800089a1016 */
[----:B------:R1:W-:Y:S04]  /*9c20*/  LDGSTS.E [R39+0x27e00], desc[UR22][R174.64], P1 ;  /* 0x27e00000ae277fae */ /* 0x0003e800089a1016 */
[----:B------:R-:W0:Y:S01]  /*9c30*/  LDGDEPBAR ;  /* 0x00000000000079af */ /* 0x000e220000000000 */
[----:B------:R-:W-:Y:S01]  /*9c40*/  VIADD R247, R247, 0x1f ;  /* 0x0000001ff7f77836 */ /* 0x000fe20000000000 */
[----:B------:R-:W-:-:S04]  /*9c50*/  ISETP.NE.U32.AND P1, PT, RZ, UR6, PT ;  /* 0x00000006ff007c0c */ /* 0x000fc8000bf25070 */
[----:B------:R-:W-:Y:S01]  /*9c60*/  ISETP.LT.OR P2, PT, R247, 0x20, P1 ;  /* 0x00000020f700780c */ /* 0x000fe20000f41670 */
[----:B------:R-:W-:Y:S01]  /*9c70*/  UIADD3 UR20, UPT, UPT, UR13, -0xa0, URZ ;  /* 0xffffff600d147890 */ /* 0x000fe2000fffe0ff */
[----:B------:R-:W-:Y:S01]  /*9c80*/  SHF.R.S32.HI R218, RZ, 0x1f, R40 ;  /* 0x0000001fffda7819 */ /* 0x000fe20000011428 */
[----:B------:R-:W-:Y:S01]  /*9c90*/  IMAD.SHL.U32 R8, R40, 0x4, RZ ;  /* 0x0000000428087824 */ /* 0x000fe200078e00ff */
[----:B------:R-:W-:-:S04]  /*9ca0*/  DEPBAR.LE SB0, 0x8 ;  /* 0x000082000000791a */ /* 0x000fc80000000000 */
[----:B------:R-:W-:Y:S06]  /*9cb0*/  BAR.SYNC.DEFER_BLOCKING 0x0 ;  /* 0x0000000000007b1d */ /* 0x000fec0000010000 */
[----:B-1----:R-:W-:Y:S05]  /*9cc0*/  @P2 BRA `(.L_x_6) ;  /* 0x0000000000842947 */ /* 0x002fea0003800000 */
[----:B------:R-:W-:Y:S02]  /*9cd0*/  UIADD3 UR4, UPT, UPT, UR10, 0x30000, URZ ;  /* 0x000300000a047890 */ /* 0x000fe4000fffe0ff */
[----:B------:R-:W-:Y:S02]  /*9ce0*/  USHF.R.U32.HI UR8, URZ, 0x4, UR10 ;  /* 0x00000004ff087899 */ /* 0x000fe4000801160a */
[----:B------:R-:W-:Y:S02]  /*9cf0*/  USHF.R.U32.HI UR4, URZ, 0x4, UR4 ;  /* 0x00000004ff047899 */ /* 0x000fe40008011604 */
[----:B------:R-:W-:Y:S02]  /*9d00*/  USGXT.U32 UR8, UR8, 0xe ;  /* 0x0000000e0808789a */ /* 0x000fe40008000000 */
[----:B------:R-:W-:Y:S02]  /*9d10*/  USGXT.U32 UR6, UR4, 0xe ;  /* 0x0000000e0406789a */ /* 0x000fe40008000000 */
[----:B------:R-:W-:-:S02]  /*9d20*/  UIADD3 UR30, UP2, UPT, UR8, 0x2, URZ ;  /* 0x00000002081e7890 */ /* 0x000fc4000ff5e0ff */
[----:B------:R-:W-:Y:S01]  /*9d30*/  UIADD3 UR28, UP1, UPT, UR6, 0x2, URZ ;  /* 0x00000002061c7890 */ /* 0x000fe2000ff3e0ff */
[----:B------:R-:W-:Y:S01]  /*9d40*/  UMOV UR4, URZ ;  /* 0x000000ff00047c82 */ /* 0x000fe20008000000 */
[----:B------:R-:W-:Y:S01]  /*9d50*/  UMOV UR32, 0x0 ;  /* 0x0000000000207882 */ /* 0x000fe20000000000 */
[----:B------:R-:W-:Y:S02]  /*9d60*/  UIADD3.X UR31, UPT, UPT, UR4, 0x40004040, URZ, UP2, !UPT ;  /* 0x40004040041f7890 */ /* 0x000fe400097fe4ff */
[----:B------:R-:W-:Y:S02]  /*9d70*/  UIADD3.X UR29, UPT, UPT, UR4, 0x40004040, URZ, UP1, !UPT ;  /* 0x40004040041d7890 */ /* 0x000fe40008ffe4ff */
[----:B------:R-:W-:Y:S02]  /*9d80*/  UIADD3.64 UR16, UPT, UPT, UR30, 0x2, URZ ;  /* 0x000000021e107897 */ /* 0x000fe4000fffe0ff */
[----:B------:R-:W-:Y:S02]  /*9d90*/  UIADD3.64 UR14, UPT, UPT, UR28, 0x2, URZ ;  /* 0x000000021c0e7897 */ /* 0x000fe4000fffe0ff */
[----:B------:R-:W-:-:S02]  /*9da0*/  UIADD3.64 UR26, UPT, UPT, UR30, 0x4, URZ ;  /* 0x000000041e1a7897 */ /* 0x000fc4000fffe0ff */
[----:B------:R-:W-:Y:S01]  /*9db0*/  UIADD3.64 UR18, UPT, UPT, UR28, 0x4, URZ ;  /* 0x000000041c127897 */ /* 0x000fe2000fffe0ff */
[----:B------:R-:W-:Y:S01]  /*9dc0*/  UMOV UR33, 0x4400910 ;  /* 0x0440091000217882 */ /* 0x000fe20000000000 */
[----:B------:R-:W-:Y:S01]  /*9dd0*/  UMOV UR9, 0x40004040 ;  /* 0x4000404000097882 */ /* 0x000fe20000000000 */
[----:B------:R-:W-:Y:S01]  /*9de0*/  UMOV UR7, 0x40004040 ;  /* 0x4000404000077882 */ /* 0x000fe20000000000 */
[----:B------:R-:W-:Y:S01]  /*9df0*/  UMOV UR34, 0x0 ;  /* 0x0000000000227882 */ /* 0x000fe20000000000 */
[----:B------:R-:W-:Y:S01]  /*9e00*/  UMOV UR35, 0x4400910 ;  /* 0x0440091000237882 */ /* 0x000fe20000000000 */
[----:B------:R-:W-:Y:S01]  /*9e10*/  UMOV UR36, 0x0 ;  /* 0x0000000000247882 */ /* 0x000fe20000000000 */
[----:B------:R-:W-:Y:S01]  /*9e20*/  UMOV UR37, 0x4400910 ;  /* 0x0440091000257882 */ /* 0x000fe20000000000 */
[----:B------:R-:W-:Y:S01]  /*9e30*/  UMOV UR4, UR12 ;  /* 0x0000000c00047c82 */ /* 0x000fe20008000000 */
[----:B------:R-:W-:Y:S01]  /*9e40*/  UMOV UR5, URZ ;  /* 0x000000ff00057c82 */ /* 0x000fe20008000000 */
[----:B------:R1:W-:Y:S01]  /*9e50*/  UTCHMMA gdesc[UR6], gdesc[UR8], tmem[UR21], tmem[UR32], idesc[UR33], !UPT ;  /* 0x00ff2008060075ea */ /* 0x0003e2000f800015 */
[----:B------:R-:W-:Y:S01]  /*9e60*/  UMOV UR38, 0x0 ;  /* 0x0000000000267882 */ /* 0x000fe20000000000 */
[----:B------:R-:W-:Y:S01]  /*9e70*/  UMOV UR39, 0x4400910 ;  /* 0x0440091000277882 */ /* 0x000fe20000000000 */
[----:B------:R1:W-:Y:S01]  /*9e80*/  UTCHMMA gdesc[UR28], gdesc[UR30], tmem[UR21], tmem[UR34], idesc[UR35], UPT ;  /* 0x00ff221e1c0075ea */ /* 0x0003e2000b800015 */
[----:B------:R-:W-:Y:S01]  /*9e90*/  UMOV UR4, UR4 ;  /* 0x0000000400047c82 */ /* 0x000fe20008000000 */
[----:B------:R1:W-:Y:S01]  /*9ea0*/  UTCHMMA gdesc[UR14], gdesc[UR16], tmem[UR21], tmem[UR36], idesc[UR37], UPT ;  /* 0x00ff24100e0075ea */ /* 0x0003e2000b800015 */
[----:B------:R1:W-:Y:S01]  /*9eb0*/  UTCHMMA gdesc[UR18], gdesc[UR26], tmem[UR21], tmem[UR38], idesc[UR39], UPT ;  /* 0x00ff261a120075ea */ /* 0x0003e2000b800015 */
[----:B------:R1:W-:Y:S01]  /*9ec0*/  UTCBAR [UR4], URZ ;  /* 0x000000ff040073e9 */ /* 0x0003e200080000ff */
[----:B------:R-:W-:Y:S01]  /*9ed0*/  NOP ;  /* 0x0000000000007918 */ /* 0x000fe20000000000 */
.L_x_6:
[----:B------:R-:W-:Y:S01]  /*9ee0*/  SHF.L.U64.HI R7, R40, 0x2, R218 ;  /* 0x0000000228077819 */ /* 0x000fe200000102da */
[----:B------:R-:W-:Y:S01]  /*9ef0*/  BAR.SYNC.DEFER_BLOCKING 0x0 ;  /* 0x0000000000007b1d */ /* 0x000fe20000010000 */
[-C--:B------:R-:W-:Y:S02]  /*9f00*/  IADD3 R206, P2, PT, R206, R8.reuse, RZ ;  /* 0x00000008cece7210 */ /* 0x080fe40007f5e0ff */
[----:B------:R-:W-:Y:S02]  /*9f10*/  ISETP.GT.AND P3, PT, R247, 0xbf, PT ;  /* 0x000000bff700780c */ /* 0x000fe40003f64270 */
[----:B------:R-:W-:Y:S01]  /*9f20*/  LOP3.LUT R226, R11, 0x2, RZ, 0xfc, !PT ;  /* 0x000000020be27812 */ /* 0x000fe200078efcff */
[----:B------:R-:W-:Y:S01]  /*9f30*/  IMAD.X R207, R207, 0x1, R7, P2 ;  /* 0x00000001cfcf7824 */ /* 0x000fe200010e0607 */
[----:B------:R-:W-:Y:S01]  /*9f40*/  ISETP.GE.AND P2, PT, R11, UR20, PT ;  /* 0x000000140b007c0c */ /* 0x000fe2000bf46270 */
[----:B-1----:R-:W-:Y:S01]  /*9f50*/  UMOV UR4, URZ ;  /* 0x000000ff00047c82 */ /* 0x002fe20008000000 */
[----:B------:R-:W-:-:S02]  /*9f60*/  IADD3 R204, P4, PT, R204, R8, RZ ;  /* 0x00000008cccc7210 */ /* 0x000fc40007f9e0ff */
[----:B------:R-:W-:Y:S02]  /*9f70*/  SEL R224, RZ, 0x4, P2 ;  /* 0x00000004ffe07807 */ /* 0x000fe40001000000 */
[----:B------:R-:W-:Y:S01]  /*9f80*/  LOP3.LUT R228, R11, 0x4, RZ, 0xfc, !PT ;  /* 0x000000040be47812 */ /* 0x000fe200078efcff */
[--C-:B------:R-:W-:Y:S01]  /*9f90*/  IMAD.X R205, R205, 0x1, R7.reuse, P4 ;  /* 0x00000001cdcd7824 */ /* 0x100fe200020e0607 */
[----:B------:R-:W-:Y:S02]  /*9fa0*/  SEL R224, R224, RZ, P3 ;  /* 0x000000ffe0e07207 */ /* 0x000fe40001800000 */
[-C--:B------:R-:W-:Y:S02]  /*9fb0*/  IADD3 R202, P5, PT, R202, R8.reuse, RZ ;  /* 0x00000008caca7210 */ /* 0x080fe40007fbe0ff */
[----:B------:R-:W-:Y:S02]  /*9fc0*/  ISETP.NE.U32.AND P2, PT, R224, RZ, PT ;  /* 0x000000ffe000720c */ /* 0x000fe40003f45070 */
[----:B------:R-:W-:Y:S01]  /*9fd0*/  LOP3.LUT R236, R11, 0x18, RZ, 0xfc, !PT ;  /* 0x000000180bec7812 */ /* 0x000fe200078efcff */
[----:B------:R-:W-:Y:S01]  /*9fe0*/  IMAD.X R203, R203, 0x1, R7, P5 ;  /* 0x00000001cbcb7824 */ /* 0x000fe200028e0607 */
[----:B------:R-:W-:-:S02]  /*9ff0*/  IADD3 R200, P5, PT, R200, R8, RZ ;  /* 0x00000008c8c87210 */ /* 0x000fc40007fbe0ff */
[C---:B------:R-:W-:Y:S02]  /*a000*/  LOP3.LUT R238, R11.reuse, 0x1a, RZ, 0xfc, !PT ;  /* 0x0000001a0bee7812 */ /* 0x040fe400078efcff */
[----:B------:R-:W-:Y:S01]  /*a010*/  LOP3.LUT R240, R11, 0x1c, RZ, 0xfc, !PT ;  /* 0x0000001c0bf07812 */ /* 0x000fe200078efcff */
[--C-:B------:R-:W-:Y:S01]  /*a020*/  IMAD.X R201, R201, 0x1, R7.reuse, P5 ;  /* 0x00000001c9c97824 */ /* 0x100fe200028e0607 */
[----:B------:R-:W-:Y:S02]  /*a030*/  IADD3 R198, P5, PT, R198, R8, RZ ;  /* 0x00000008c6c67210 */ /* 0x000fe40007fbe0ff */
[----:B------:R-:W-:Y:S01]  /*a040*/  LOP3.LUT R242, R11, 0x1e, RZ, 0xfc, !PT ;  /* 0x0000001e0bf27812 */ /* 0x000fe200078efcff */
[----:B------:R-:W-:Y:S01]  /*a050*/  @!PT LDS RZ, [RZ] ;  /* 0x00000000fffff984 */ /* 0x000fe20000000800 */
[----:B------:R-:W-:Y:S01]  /*a060*/  @!PT LDS RZ, [RZ] ;  /* 0x00000000fffff984 */ /* 0x000fe20000000800 */
[----:B------:R-:W-:Y:S01]  /*a070*/  @!PT LDS RZ, [RZ] ;  /* 0x00000000fffff984 */ /* 0x000fe20000000800 */
[----:B------:R1:W-:Y:S01]  /*a080*/  LDGSTS.E [R6+0x3a000], desc[UR22][R206.64], P2 ;  /* 0x3a000000ce067fae */ /* 0x0003e200091a1016 */
[----:B------:R-:W-:Y:S01]  /*a090*/  ISETP.GE.AND P2, PT, R226, UR20, PT ;  /* 0x00000014e2007c0c */ /* 0x000fe2000bf46270 */
[----:B------:R-:W-:Y:S01]  /*a0a0*/  IMAD.X R199, R199, 0x1, R7, P5 ;  /* 0x00000001c7c77824 */ /* 0x000fe200028e0607 */
[----:B------:R-:W-:-:S02]  /*a0b0*/  LOP3.LUT R226, R11, 0x6, RZ, 0xfc, !PT ;  /* 0x000000060be27812 */ /* 0x000fc400078efcff */
[-C--:B------:R-:W-:Y:S02]  /*a0c0*/  IADD3 R196, P5, PT, R196, R8.reuse, RZ ;  /* 0x00000008c4c47210 */ /* 0x080fe40007fbe0ff */
[----:B------:R-:W-:Y:S02]  /*a0d0*/  ISETP.GE.AND P4, PT, R226, UR20, PT ;  /* 0x00000014e2007c0c */ /* 0x000fe4000bf86270 */
[----:B------:R-:W-:Y:S01]  /*a0e0*/  LOP3.LUT R226, R11, 0xa, RZ, 0xfc, !PT ;  /* 0x0000000a0be27812 */ /* 0x000fe200078efcff */
[----:B------:R-:W-:Y:S01]  /*a0f0*/  IMAD.X R197, R197, 0x1, R7, P5 ;  /* 0x00000001c5c57824 */ /* 0x000fe200028e0607 */
[----:B------:R-:W-:Y:S02]  /*a100*/  IADD3 R194, P5, PT, R194, R8, RZ ;  /* 0x00000008c2c27210 */ /* 0x000fe40007fbe0ff */
[----:B-1----:R-:W-:-:S03]  /*a110*/  SEL R206, RZ, 0x4, P2 ;  /* 0x00000004ffce7807 */ /* 0x002fc60001000000 */
[----:B------:R-:W-:Y:S01]  /*a120*/  IMAD.X R195, R195, 0x1, R7, P5 ;  /* 0x00000001c3c37824 */ /* 0x000fe200028e0607 */
[----:B------:R-:W-:Y:S02]  /*a130*/  SEL R206, R206, RZ, P3 ;  /* 0x000000ffcece7207 */ /* 0x000fe40001800000 */
[----:B------:R-:W-:Y:S02]  /*a140*/  IADD3 R192, P5, PT, R192, R8, RZ ;  /* 0x00000008c0c07210 */ /* 0x000fe40007fbe0ff */
[----:B------:R-:W-:-:S03]  /*a150*/  ISETP.NE.U32.AND P2, PT, R206, RZ, PT ;  /* 0x000000ffce00720c */ /* 0x000fc60003f45070 */
[----:B------:R-:W-:-:S10]  /*a160*/  IMAD.X R193, R193, 0x1, R7, P5 ;  /* 0x00000001c1c17824 */ /* 0x000fd400028e0607 */
[----:B------:R1:W-:Y:S01]  /*a170*/  LDGSTS.E [R6+0x3a008], desc[UR22][R204.64], P2 ;  /* 0x3a008000cc067fae */ /* 0x0003e200091a1016 */
[----:B------:R-:W-:Y:S02]  /*a180*/  ISETP.GE.AND P2, PT, R228, UR20, PT ;  /* 0x00000014e4007c0c */ /* 0x000fe4000bf46270 */
[----:B------:R-:W-:Y:S02]  /*a190*/  LOP3.LUT R228, R11, 0x8, RZ, 0xfc, !PT ;  /* 0x000000080be47812 */ /* 0x000fe400078efcff */
[----:B-1----:R-:W-:Y:S02]  /*a1a0*/  SEL R204, RZ, 0x4, P2 ;  /* 0x00000004ffcc7807 */ /* 0x002fe40001000000 */
[----:B------:R-:W-:Y:S02]  /*a1b0*/  SEL R6, RZ, 0x4, P4 ;  /* 0x00000004ff067807 */ /* 0x000fe40002000000 */
[----:B------:R-:W-:Y:S02]  /*a1c0*/  SEL R204, R204, RZ, P3 ;  /* 0x000000ffcccc7207 */ /* 0x000fe40001800000 */
[----:B------:R-:W-:-:S02]  /*a1d0*/  SEL R6, R6, RZ, P3 ;  /* 0x000000ff06067207 */ /* 0x000fc40001800000 */
[----:B------:R-:W-:Y:S02]  /*a1e0*/  ISETP.NE.U32.AND P2, PT, R204, RZ, PT ;  /* 0x000000ffcc00720c */ /* 0x000fe40003f45070 */
[----:B------:R-:W-:-:S11]  /*a1f0*/  ISETP.NE.U32.AND P4, PT, R6, RZ, PT ;  /* 0x000000ff0600720c */ /* 0x000fd60003f85070 */
[----:B------:R-:W-:Y:S01]  /*a200*/  LDGSTS.E [R41+0x3a000], desc[UR22][R202.64], P2 ;  /* 0x3a000000ca297fae */ /* 0x000fe200091a1016 */
[----:B------:R-:W-:Y:S02]  /*a210*/  ISETP.GE.AND P2, PT, R228, UR20, PT ;  /* 0x00000014e4007c0c */ /* 0x000fe4000bf46270 */
[C---:B------:R-:W-:Y:S01]  /*a220*/  LOP3.LUT R228, R11.reuse, 0xc, RZ, 0xfc, !PT ;  /* 0x0000000c0be47812 */ /* 0x040fe200078efcff */
[----:B------:R1:W-:Y:S01]  /*a230*/  LDGSTS.E [R41+0x3a008], desc[UR22][R200.64], P4 ;  /* 0x3a008000c8297fae */ /* 0x0003e2000a1a1016 */
[----:B------:R-:W-:Y:S02]  /*a240*/  ISETP.GE.AND P4, PT, R226, UR20, PT ;  /* 0x00000014e2007c0c */ /* 0x000fe4000bf86270 */
[----:B------:R-:W-:Y:S02]  /*a250*/  LOP3.LUT R226, R11, 0xe, RZ, 0xfc, !PT ;  /* 0x0000000e0be27812 */ /* 0x000fe400078efcff */
[----:B------:R-:W-:-:S04]  /*a260*/  SEL R6, RZ, 0x4, P4 ;  /* 0x00000004ff067807 */ /* 0x000fc80002000000 */
[----:B------:R-:W-:Y:S02]  /*a270*/  SEL R6, R6, RZ, P3 ;  /* 0x000000ff06067207 */ /* 0x000fe40001800000 */
[----:B-1----:R-:W-:Y:S02]  /*a280*/  SEL R41, RZ, 0x4, P2 ;  /* 0x00000004ff297807 */ /* 0x002fe40001000000 */
[----:B------:R-:W-:Y:S02]  /*a290*/  ISETP.NE.U32.AND P4, PT, R6, RZ, PT ;  /* 0x000000ff0600720c */ /* 0x000fe40003f85070 */
[----:B------:R-:W-:-:S04]  /*a2a0*/  SEL R41, R41, RZ, P3 ;  /* 0x000000ff29297207 */ /* 0x000fc80001800000 */
[----:B------:R-:W-:-:S13]  /*a2b0*/  ISETP.NE.U32.AND P2, PT, R41, RZ, PT ;  /* 0x000000ff2900720c */ /* 0x000fda0003f45070 */
[----:B------:R-:W-:Y:S01]  /*a2c0*/  LDGSTS.E [R46+0x3a000], desc[UR22][R198.64], P2 ;  /* 0x3a000000c62e7fae */ /* 0x000fe200091a1016 */
[----:B------:R-:W-:Y:S02]  /*a2d0*/  ISETP.GE.AND P2, PT, R228, UR20, PT ;  /* 0x00000014e4007c0c */ /* 0x000fe4000bf46270 */
[----:B------:R-:W-:Y:S01]  /*a2e0*/  LOP3.LUT R228, R11, 0x10, RZ, 0xfc, !PT ;  /* 0x000000100be47812 */ /* 0x000fe200078efcff */
[----:B------:R1:W-:Y:S01]  /*a2f0*/  LDGSTS.E [R46+0x3a008], desc[UR22][R196.64], P4 ;  /* 0x3a008000c42e7fae */ /* 0x0003e2000a1a1016 */
[----:B------:R-:W-:Y:S02]  /*a300*/  ISETP.GE.AND P4, PT, R226, UR20, PT ;  /* 0x00000014e2007c0c */ /* 0x000fe4000bf86270 */
[----:B------:R-:W-:Y:S02]  /*a310*/  SEL R41, RZ, 0x4, P2 ;  /* 0x00000004ff297807 */ /* 0x000fe40001000000 */
[----:B------:R-:W-:Y:S02]  /*a320*/  SEL R6, RZ, 0x4, P4 ;  /* 0x00000004ff067807 */ /* 0x000fe40002000000 */
[----:B------:R-:W-:-:S02]  /*a330*/  SEL R41, R41, RZ, P3 ;  /* 0x000000ff29297207 */ /* 0x000fc40001800000 */
[----:B------:R-:W-:Y:S02]  /*a340*/  SEL R6, R6, RZ, P3 ;  /* 0x000000ff06067207 */ /* 0x000fe40001800000 */
[----:B------:R-:W-:Y:S02]  /*a350*/  ISETP.NE.U32.AND P2, PT, R41, RZ, PT ;  /* 0x000000ff2900720c */ /* 0x000fe40003f45070 */
[----:B------:R-:W-:Y:S02]  /*a360*/  ISETP.NE.U32.AND P4, PT, R6, RZ, PT ;  /* 0x000000ff0600720c */ /* 0x000fe40003f85070 */
[----:B------:R-:W-:Y:S02]  /*a370*/  LOP3.LUT R226, R11, 0x12, RZ, 0xfc, !PT ;  /* 0x000000120be27812 */ /* 0x000fe400078efcff */
[----:B-1----:R-:W-:Y:S02]  /*a380*/  IADD3 R46, P5, PT, R190, R8, RZ ;  /* 0x00000008be2e7210 */ /* 0x002fe40007fbe0ff */
[----:B------:R-:W-:-:S05]  /*a390*/  SHF.R.S32.HI R190, RZ, 0x1f, R43 ;  /* 0x0000001fffbe7819 */ /* 0x000fca000001142b */
[----:B------:R-:W-:Y:S01]  /*a3a0*/  LDGSTS.E [R47+0x3a000], desc[UR22][R194.64], P2 ;  /* 0x3a000000c22f7fae */ /* 0x000fe200091a1016 */
[----:B------:R-:W-:-:S03]  /*a3b0*/  ISETP.GE.AND P2, PT, R228, UR20, PT ;  /* 0x00000014e4007c0c */ /* 0x000fc6000bf46270 */
[----:B------:R1:W-:Y:S01]  /*a3c0*/  LDGSTS.E [R47+0x3a008], desc[UR22][R192.64], P4 ;  /* 0x3a008000c02f7fae */ /* 0x0003e2000a1a1016 */
[----:B------:R-:W-:Y:S02]  /*a3d0*/  ISETP.GE.AND P4, PT, R226, UR20, PT ;  /* 0x00000014e2007c0c */ /* 0x000fe4000bf86270 */
[----:B------:R-:W-:Y:S02]  /*a3e0*/  SEL R41, RZ, 0x4, P2 ;  /* 0x00000004ff297807 */ /* 0x000fe40001000000 */
[----:B------:R-:W-:Y:S02]  /*a3f0*/  SEL R6, RZ, 0x4, P4 ;  /* 0x00000004ff067807 */ /* 0x000fe40002000000 */
[----:B------:R-:W-:Y:S02]  /*a400*/  SEL R41, R41, RZ, P3 ;  /* 0x000000ff29297207 */ /* 0x000fe40001800000 */
[----:B------:R-:W-:Y:S02]  /*a410*/  SEL R6, R6, RZ, P3 ;  /* 0x000000ff06067207 */ /* 0x000fe40001800000 */
[----:B------:R-:W-:Y:S01]  /*a420*/  ISETP.NE.U32.AND P2, PT, R41, RZ, PT ;  /* 0x000000ff2900720c */ /* 0x000fe20003f45070 */
[----:B-1----:R-:W-:Y:S01]  /*a430*/  IMAD.X R47, R191, 0x1, R7, P5 ;  /* 0x00000001bf2f7824 */ /* 0x002fe200028e0607 */
[----:B------:R-:W-:Y:S01]  /*a440*/  ISETP.NE.U32.AND P4, PT, R6, RZ, PT ;  /* 0x000000ff0600720c */ /* 0x000fe20003f85070 */
[----:B------:R-:W-:Y:S01]  /*a450*/  IMAD.SHL.U32 R6, R43, 0x4, RZ ;  /* 0x000000042b067824 */ /* 0x000fe200078e00ff */
[----:B------:R-:W-:-:S02]  /*a460*/  IADD3 R188, P5, PT, R188, R8, RZ ;  /* 0x00000008bcbc7210 */ /* 0x000fc40007fbe0ff */
[----:B------:R-:W-:Y:S02]  /*a470*/  LOP3.LUT R226, R11, 0x14, RZ, 0xfc, !PT ;  /* 0x000000140be27812 */ /* 0x000fe400078efcff */
[----:B------:R-:W-:Y:S01]  /*a480*/  IADD3 R158, P6, PT, R158, R6, RZ ;  /* 0x000000069e9e7210 */ /* 0x000fe20007fde0ff */
[----:B------:R-:W-:-:S04]  /*a490*/  IMAD.X R189, R189, 0x1, R7, P5 ;  /* 0x00000001bdbd7824 */ /* 0x000fc800028e0607 */
[----:B------:R1:W-:Y:S04]  /*a4a0*/  LDGSTS.E [R5+0x3a000], desc[UR22][R46.64], P2 ;  /* 0x3a0000002e057fae */ /* 0x0003e800091a1016 */
[----:B------:R2:W-:Y:S01]  /*a4b0*/  LDGSTS.E [R5+0x3a008], desc[UR22][R188.64], P4 ;  /* 0x3a008000bc057fae */ /* 0x0005e2000a1a1016 */
[-C--:B-1----:R-:W-:Y:S02]  /*a4c0*/  IADD3 R46, P2, PT, R48, R6.reuse, RZ ;  /* 0x00000006302e7210 */ /* 0x082fe40007f5e0ff */
[-C--:B------:R-:W-:Y:S02]  /*a4d0*/  IADD3 R48, P4, PT, R52, R6.reuse, RZ ;  /* 0x0000000634307210 */ /* 0x080fe40007f9e0ff */
[----:B--2---:R-:W-:Y:S02]  /*a4e0*/  SHF.L.U64.HI R5, R43, 0x2, R190 ;  /* 0x000000022b057819 */ /* 0x004fe400000102be */
[----:B------:R-:W-:-:S03]  /*a4f0*/  IADD3 R52, P5, PT, R56, R6, RZ ;  /* 0x0000000638347210 */ /* 0x000fc60007fbe0ff */
[--C-:B------:R-:W-:Y:S01]  /*a500*/  IMAD.X R47, R49, 0x1, R5.reuse, P2 ;  /* 0x00000001312f7824 */ /* 0x100fe200010e0605 */
[-C--:B------:R-:W-:Y:S01]  /*a510*/  IADD3 R56, P2, PT, R60, R6.reuse, RZ ;  /* 0x000000063c387210 */ /* 0x080fe20007f5e0ff */
        /* <DEDUP_REMOVED lines=107> */
[----:B------:R-:W-:Y:S01]  /*abd0*/  ISETP.GE.AND P2, PT, R226, UR20, PT ;  /* 0x00000014e2007c0c */ /* 0x000fe2000bf46270 */
[--C-:B------:R-:W-:Y:S01]  /*abe0*/  IMAD.X R143, R143, 0x1, R5.reuse, P4 ;  /* 0x000000018f8f7824 */ /* 0x100fe200020e0605 */
[-C--:B------:R-:W-:Y:S01]  /*abf0*/  IADD3 R150, P4, PT, R150, R6.reuse, RZ ;  /* 0x0000000696967210 */ /* 0x080fe20007f9e0ff */
[--C-:B------:R-:W-:Y:S01]  /*ac00*/  IMAD.X R147, R147, 0x1, R5.reuse, P5 ;  /* 0x0000000193937824 */ /* 0x100fe200028e0605 */
[----:B------:R-:W-:Y:S01]  /*ac10*/  IADD3 R154, P5, PT, R154, R6, RZ ;  /* 0x000000069a9a7210 */ /* 0x000fe20007fbe0ff */
[--C-:B------:R-:W-:Y:S01]  /*ac20*/  IMAD.X R159, R159, 0x1, R5.reuse, P6 ;  /* 0x000000019f9f7824 */ /* 0x100fe200030e0605 */
[----:B------:R-:W-:Y:S01]  /*ac30*/  LOP3.LUT R226, R11, 0x16, RZ, 0xfc, !PT ;  /* 0x000000160be27812 */ /* 0x000fe200078efcff */
[--C-:B------:R-:W-:Y:S01]  /*ac40*/  IMAD.X R151, R151, 0x1, R5.reuse, P4 ;  /* 0x0000000197977824 */ /* 0x100fe200020e0605 */
[----:B------:R-:W-:Y:S01]  /*ac50*/  IADD3 R172, P4, PT, R176, R8, RZ ;  /* 0x00000008b0ac7210 */ /* 0x000fe20007f9e0ff */
[----:B------:R-:W-:Y:S01]  /*ac60*/  IMAD.X R155, R155, 0x1, R5, P5 ;  /* 0x000000019b9b7824 */ /* 0x000fe200028e0605 */
[----:B------:R-:W-:-:S02]  /*ac70*/  SEL R41, RZ, 0x4, P2 ;  /* 0x00000004ff297807 */ /* 0x000fc40001000000 */
[-C--:B------:R-:W-:Y:S01]  /*ac80*/  IADD3 R44, P2, PT, R44, R8.reuse, RZ ;  /* 0x000000082c2c7210 */ /* 0x080fe20007f5e0ff */
[--C-:B------:R-:W-:Y:S01]  /*ac90*/  IMAD.X R173, R177, 0x1, R7.reuse, P4 ;  /* 0x00000001b1ad7824 */ /* 0x100fe200020e0607 */
[-C--:B------:R-:W-:Y:S02]  /*aca0*/  IADD3 R176, P4, PT, R178, R8.reuse, RZ ;  /* 0x00000008b2b07210 */ /* 0x080fe40007f9e0ff */
[-C--:B------:R-:W-:Y:S01]  /*acb0*/  IADD3 R178, P5, PT, R180, R8.reuse, RZ ;  /* 0x00000008b4b27210 */ /* 0x080fe20007fbe0ff */
[--C-:B------:R-:W-:Y:S01]  /*acc0*/  IMAD.X R45, R45, 0x1, R7.reuse, P2 ;  /* 0x000000012d2d7824 */ /* 0x100fe200010e0607 */
[----:B------:R-:W-:Y:S01]  /*acd0*/  SEL R41, R41, RZ, P3 ;  /* 0x000000ff29297207 */ /* 0x000fe20001800000 */
[--C-:B------:R-:W-:Y:S01]  /*ace0*/  IMAD.X R177, R179, 0x1, R7.reuse, P4 ;  /* 0x00000001b3b17824 */ /* 0x100fe200020e0607 */
[----:B------:R-:W-:Y:S01]  /*acf0*/  IADD3 R180, P4, PT, R184, R8, RZ ;  /* 0x00000008b8b47210 */ /* 0x000fe20007f9e0ff */
[----:B------:R-:W-:Y:S01]  /*ad00*/  IMAD.X R179, R181, 0x1, R7, P5 ;  /* 0x00000001b5b37824 */ /* 0x000fe200028e0607 */
[----:B------:R-:W-:-:S02]  /*ad10*/  ISETP.NE.U32.AND P2, PT, R41, RZ, PT ;  /* 0x000000ff2900720c */ /* 0x000fc40003f45070 */
[----:B------:R-:W-:Y:S01]  /*ad20*/  IADD3 R184, P5, PT, R186, R8, RZ ;  /* 0x00000008bab87210 */ /* 0x000fe20007fbe0ff */
[--C-:B------:R-:W-:Y:S01]  /*ad30*/  IMAD.X R181, R185, 0x1, R7.reuse, P4 ;  /* 0x00000001b9b57824 */ /* 0x100fe200020e0607 */
[----:B------:R-:W-:Y:S02]  /*ad40*/  ISETP.GE.AND P4, PT, R226, UR20, PT ;  /* 0x00000014e2007c0c */ /* 0x000fe4000bf86270 */
[----:B------:R-:W1:Y:S01]  /*ad50*/  S2R R226, SR_TID.X ;  /* 0x0000000000e27919 */ /* 0x000e620000002100 */
[----:B------:R-:W-:Y:S01]  /*ad60*/  IADD3 R162, P6, PT, R162, R6, RZ ;  /* 0x00000006a2a27210 */ /* 0x000fe20007fde0ff */
[----:B------:R-:W-:Y:S01]  /*ad70*/  IMAD.X R185, R187, 0x1, R7, P5 ;  /* 0x00000001bbb97824 */ /* 0x000fe200028e0607 */
[----:B------:R-:W-:-:S03]  /*ad80*/  ISETP.GE.AND P5, PT, R236, UR20, PT ;  /* 0x00000014ec007c0c */ /* 0x000fc6000bfa6270 */
[--C-:B------:R-:W-:Y:S01]  /*ad90*/  IMAD.X R163, R163, 0x1, R5.reuse, P6 ;  /* 0x00000001a3a37824 */ /* 0x100fe200030e0605 */
[----:B------:R2:W-:Y:S01]  /*ada0*/  LDGSTS.E [R35+0x3a000], desc[UR22][R44.64], P2 ;  /* 0x3a0000002c237fae */ /* 0x0005e200091a1016 */
[----:B------:R-:W-:Y:S02]  /*adb0*/  IADD3 R166, P6, PT, R166, R6, RZ ;  /* 0x00000006a6a67210 */ /* 0x000fe40007fde0ff */
[----:B------:R-:W-:Y:S02]  /*adc0*/  SEL R41, RZ, 0x4, P5 ;  /* 0x00000004ff297807 */ /* 0x000fe40002800000 */
[----:B------:R-:W-:Y:S01]  /*add0*/  ISETP.GE.AND P2, PT, R238, UR20, PT ;  /* 0x00000014ee007c0c */ /* 0x000fe2000bf46270 */
[----:B------:R-:W-:Y:S01]  /*ade0*/  IMAD.X R167, R167, 0x1, R5, P6 ;  /* 0x00000001a7a77824 */ /* 0x000fe200030e0605 */
[----:B------:R-:W-:Y:S02]  /*adf0*/  ISETP.GE.AND P6, PT, R240, UR20, PT ;  /* 0x00000014f0007c0c */ /* 0x000fe4000bfc6270 */
[----:B------:R-:W-:-:S02]  /*ae00*/  SEL R41, R41, RZ, P3 ;  /* 0x000000ff29297207 */ /* 0x000fc40001800000 */
[----:B------:R-:W-:Y:S02]  /*ae10*/  SEL R186, RZ, 0x4, P6 ;  /* 0x00000004ffba7807 */ /* 0x000fe40003000000 */
[----:B--2---:R-:W-:Y:S02]  /*ae20*/  SEL R44, RZ, 0x4, P4 ;  /* 0x00000004ff2c7807 */ /* 0x004fe40002000000 */
[----:B------:R-:W-:Y:S02]  /*ae30*/  ISETP.GE.AND P4, PT, R242, UR20, PT ;  /* 0x00000014f2007c0c */ /* 0x000fe4000bf86270 */
[----:B------:R-:W-:Y:S02]  /*ae40*/  SEL R44, R44, RZ, P3 ;  /* 0x000000ff2c2c7207 */ /* 0x000fe40001800000 */
[----:B------:R-:W-:Y:S02]  /*ae50*/  SEL R45, RZ, 0x4, P2 ;  /* 0x00000004ff2d7807 */ /* 0x000fe40001000000 */
[----:B------:R-:W-:-:S02]  /*ae60*/  ISETP.NE.U32.AND P5, PT, R44, RZ, PT ;  /* 0x000000ff2c00720c */ /* 0x000fc40003fa5070 */
[----:B------:R-:W-:Y:S02]  /*ae70*/  ISETP.NE.U32.AND P2, PT, R41, RZ, PT ;  /* 0x000000ff2900720c */ /* 0x000fe40003f45070 */
[----:B-1----:R-:W-:Y:S02]  /*ae80*/  LOP3.LUT R226, R226, 0x1f, RZ, 0xc0, !PT ;  /* 0x0000001fe2e27812 */ /* 0x002fe400078ec0ff */
[----:B------:R-:W-:Y:S02]  /*ae90*/  IADD3 R44, P6, PT, R170, R6, RZ ;  /* 0x00000006aa2c7210 */ /* 0x000fe40007fde0ff */
[----:B------:R-:W-:Y:S02]  /*aea0*/  SEL R41, RZ, 0x4, P4 ;  /* 0x00000004ff297807 */ /* 0x000fe40002000000 */
[----:B------:R-:W-:Y:S02]  /*aeb0*/  ISETP.GE.AND P4, PT, R226, UR20, PT ;  /* 0x00000014e2007c0c */ /* 0x000fe4000bf86270 */
[----:B------:R-:W-:Y:S01]  /*aec0*/  SEL R170, R45, RZ, P3 ;  /* 0x000000ff2daa7207 */ /* 0x000fe20001800000 */
[----:B------:R-:W-:Y:S01]  /*aed0*/  IMAD.X R45, R171, 0x1, R5, P6 ;  /* 0x00000001ab2d7824 */ /* 0x000fe200030e0605 */
[----:B------:R-:W-:Y:S01]  /*aee0*/  SEL R171, RZ, 0x4, P4 ;  /* 0x00000004ffab7807 */ /* 0x000fe20002000000 */
[----:B------:R1:W-:Y:S01]  /*aef0*/  LDGSTS.E [R35+0x3a008], desc[UR22][R172.64], P5 ;  /* 0x3a008000ac237fae */ /* 0x0003e2000a9a1016 */
[----:B------:R-:W-:-:S02]  /*af00*/  SEL R186, R186, RZ, P3 ;  /* 0x000000ffbaba7207 */ /* 0x000fc40001800000 */
[----:B------:R-:W-:Y:S01]  /*af10*/  SEL R41, R41, RZ, P3 ;  /* 0x000000ff29297207 */ /* 0x000fe20001800000 */
[----:B------:R1:W-:Y:S01]  /*af20*/  LDGSTS.E [R36+0x3a000], desc[UR22][R176.64], P2 ;  /* 0x3a000000b0247fae */ /* 0x0003e200091a1016 */
[----:B------:R-:W-:Y:S02]  /*af30*/  ISETP.NE.U32.AND P4, PT, R170, RZ, PT ;  /* 0x000000ffaa00720c */ /* 0x000fe40003f85070 */
[----:B------:R-:W-:Y:S02]  /*af40*/  SEL R171, R171, RZ, P3 ;  /* 0x000000ffabab7207 */ /* 0x000fe40001800000 */
[----:B------:R-:W-:Y:S02]  /*af50*/  ISETP.NE.U32.AND P5, PT, R186, RZ, PT ;  /* 0x000000ffba00720c */ /* 0x000fe40003fa5070 */
[----:B------:R-:W-:Y:S02]  /*af60*/  ISETP.NE.U32.AND P3, PT, R41, RZ, PT ;  /* 0x000000ff2900720c */ /* 0x000fe40003f65070 */
[----:B------:R-:W-:-:S02]  /*af70*/  ISETP.NE.U32.AND P2, PT, R171, RZ, PT ;  /* 0x000000ffab00720c */ /* 0x000fc40003f45070 */
[----:B------:R-:W-:-:S03]  /*af80*/  IADD3 R170, P6, PT, R174, R6, RZ ;  /* 0x00000006aeaa7210 */ /* 0x000fc60007fde0ff */
[----:B------:R1:W-:Y:S01]  /*af90*/  LDGSTS.E [R36+0x3a008], desc[UR22][R178.64], P4 ;  /* 0x3a008000b2247fae */ /* 0x0003e2000a1a1016 */
[----:B------:R-:W-:Y:S01]  /*afa0*/  ISETP.GE.AND P4, PT, R247, 0x20, PT ;  /* 0x00000020f700780c */ /* 0x000fe20003f86270 */
[----:B------:R-:W-:Y:S02]  /*afb0*/  IMAD.X R171, R175, 0x1, R5, P6 ;  /* 0x00000001afab7824 */ /* 0x000fe400030e0605 */
[----:B------:R1:W-:Y:S04]  /*afc0*/  LDGSTS.E [R37+0x3a000], desc[UR22][R180.64], P5 ;  /* 0x3a000000b4257fae */ /* 0x0003e8000a9a1016 */
[----:B------:R1:W-:Y:S04]  /*afd0*/  LDGSTS.E [R37+0x3a008], desc[UR22][R184.64], P3 ;  /* 0x3a008000b8257fae */ /* 0x0003e800099a1016 */
[----:B------:R-:W0:Y:S04]  /*afe0*/  LDGDEPBAR ;  /* 0x00000000000079af */ /* 0x000e280000000000 */
        /* <DEDUP_REMOVED lines=64> */
[----:B------:R-:W-:-:S03]  /*b3f0*/  ISETP.GE.AND P2, PT, R247, 0x40, PT ;  /* 0x00000040f700780c */ /* 0x000fc60003f46270 */
[----:B------:R-:W0:Y:S10]  /*b400*/  LDGDEPBAR ;  /* 0x00000000000079af */ /* 0x000e340000000000 */
[----:B-1----:R-:W-:Y:S05]  /*b410*/  @!P2 BRA `(.L_x_7) ;  /* 0x000000300064a947 */ /* 0x002fea0003800000 */
[----:B------:R-:W2:Y:S04]  /*b420*/  LDL.LU R228, [R1] ;  /* 0x0000000001e47983 */ /* 0x000ea80000300800 */
[----:B------:R-:W3:Y:S01]  /*b430*/  LDL.LU R226, [R1+0x4] ;  /* 0x0000040001e27983 */ /* 0x000ee20000300800 */
[----:B-----5:R-:W-:Y:S02]  /*b440*/  SHF.R.S32.HI R92, RZ, 0x1f, R0 ;  /* 0x0000001fff5c7819 */ /* 0x020fe40000011400 */
[C---:B------:R-:W-:Y:S01]  /*b450*/  IADD3 R179, P5, PT, R0.reuse, R26, RZ ;  /* 0x0000001a00b37210 */ /* 0x040fe20007fbe0ff */
[----:B------:R-:W4:Y:S01]  /*b460*/  LDL.LU R200, [R1+0x8] ;  /* 0x0000080001c87983 */ /* 0x000f220000300800 */
[----:B------:R-:W-:Y:S02]  /*b470*/  IADD3 R173, P3, PT, R0, R23, RZ ;  /* 0x0000001700ad7210 */ /* 0x000fe40007f7e0ff */
[-C--:B------:R-:W-:Y:S01]  /*b480*/  LEA.HI.X.SX32 R180, R26, R92.reuse, 0x1, P5 ;  /* 0x0000005c1ab47211 */ /* 0x080fe200028f0eff */
[----:B------:R-:W4:Y:S01]  /*b490*/  LDL.LU R244, [R1+0xc] ;  /* 0x00000c0001f47983 */ /* 0x000f220000300800 */
[----:B------:R-:W-:-:S02]  /*b4a0*/  LEA.HI.X.SX32 R174, R23, R92, 0x1, P3 ;  /* 0x0000005c17ae7211 */ /* 0x000fc400018f0eff */
[C---:B------:R-:W-:Y:S01]  /*b4b0*/  IADD3 R171, P5, PT, R0.reuse, R22, RZ ;  /* 0x0000001600ab7210 */ /* 0x040fe20007fbe0ff */
[----:B------:R-:W4:Y:S01]  /*b4c0*/  LDL.LU R201, [R1+0x10] ;  /* 0x0000100001c97983 */ /* 0x000f220000300800 */
[----:B------:R-:W-:Y:S02]  /*b4d0*/  IADD3 R165, P3, PT, R0, R19, RZ ;  /* 0x0000001300a57210 */ /* 0x000fe40007f7e0ff */
[-C--:B------:R-:W-:Y:S01]  /*b4e0*/  LEA.HI.X.SX32 R172, R22, R92.reuse, 0x1, P5 ;  /* 0x0000005c16ac7211 */ /* 0x080fe200028f0eff */
[----:B------:R-:W4:Y:S01]  /*b4f0*/  LDL.LU R202, [R1+0x14] ;  /* 0x0000140001ca7983 */ /* 0x000f220000300800 */
[----:B------:R-:W-:Y:S02]  /*b500*/  LEA.HI.X.SX32 R166, R19, R92, 0x1, P3 ;  /* 0x0000005c13a67211 */ /* 0x000fe400018f0eff */
[C---:B------:R-:W-:Y:S01]  /*b510*/  IADD3 R163, P5, PT, R0.reuse, R18, RZ ;  /* 0x0000001200a37210 */ /* 0x040fe20007fbe0ff */
[----:B------:R-:W4:Y:S01]  /*b520*/  LDL.LU R203, [R1+0x18] ;  /* 0x0000180001cb7983 */ /* 0x000f220000300800 */
[----:B------:R-:W-:-:S02]  /*b530*/  IADD3 R157, P3, PT, R0, R15, RZ ;  /* 0x0000000f009d7210 */ /* 0x000fc40007f7e0ff */
[-C--:B------:R-:W-:Y:S01]  /*b540*/  LEA.HI.X.SX32 R164, R18, R92.reuse, 0x1, P5 ;  /* 0x0000005c12a47211 */ /* 0x080fe200028f0eff */
[----:B------:R-:W4:Y:S01]  /*b550*/  LDL.LU R204, [R1+0x1c] ;  /* 0x00001c0001cc7983 */ /* 0x000f220000300800 */
[----:B------:R-:W-:Y:S02]  /*b560*/  LEA.HI.X.SX32 R158, R15, R92, 0x1, P3 ;  /* 0x0000005c0f9e7211 */ /* 0x000fe400018f0eff */
[C---:B------:R-:W-:Y:S01]  /*b570*/  IADD3 R155, P5, PT, R0.reuse, R14, RZ ;  /* 0x0000000e009b7210 */ /* 0x040fe20007fbe0ff */
[----:B------:R-:W4:Y:S01]  /*b580*/  LDL.LU R205, [R1+0x20] ;  /* 0x0000200001cd7983 */ /* 0x000f220000300800 */
[----:B------:R-:W-:Y:S02]  /*b590*/  IADD3 R149, P3, PT, R0, R3, RZ ;  /* 0x0000000300957210 */ /* 0x000fe40007f7e0ff */
[-C--:B------:R-:W-:Y:S01]  /*b5a0*/  LEA.HI.X.SX32 R156, R14, R92.reuse, 0x1, P5 ;  /* 0x0000005c0e9c7211 */ /* 0x080fe200028f0eff */
[----:B------:R-:W4:Y:S01]  /*b5b0*/  LDL.LU R206, [R1+0x24] ;  /* 0x0000240001ce7983 */ /* 0x000f220000300800 */
[----:B------:R-:W-:Y:S01]  /*b5c0*/  LEA.HI.X.SX32 R150, R3, R92, 0x1, P3 ;  /* 0x0000005c03967211 */ /* 0x000fe200018f0eff */
[----:B------:R-:W1:Y:S01]  /*b5d0*/  LDC.64 R14, c[0x0][0x380] ;  /* 0x0000e000ff0e7b82 */ /* 0x000e620000000a00 */
[C---:B------:R-:W-:Y:S01]  /*b5e0*/  IADD3 R147, P5, PT, R0.reuse, R2, RZ ;  /* 0x0000000200937210 */ /* 0x040fe20007fbe0ff */
[----:B------:R-:W4:Y:S01]  /*b5f0*/  LDL.LU R207, [R1+0x28] ;  /* 0x0000280001cf7983 */ /* 0x000f220000300800 */
[----:B------:R-:W-:-:S02]  /*b600*/  IADD3 R141, P3, PT, R0, R209, RZ ;  /* 0x000000d1008d7210 */ /* 0x000fc40007f7e0ff */
[-C--:B------:R-:W-:Y:S01]  /*b610*/  LEA.HI.X.SX32 R148, R2, R92.reuse, 0x1, P5 ;  /* 0x0000005c02947211 */ /* 0x080fe200028f0eff */
[----:B------:R-:W4:Y:S01]  /*b620*/  LDL.LU R224, [R1+0x2c] ;  /* 0x00002c0001e07983 */ /* 0x000f220000300800 */
[----:B------:R-:W-:Y:S01]  /*b630*/  LEA.HI.X.SX32 R142, R209, R92, 0x1, P3 ;  /* 0x0000005cd18e7211 */ /* 0x000fe200018f0eff */
[----:B------:R-:W1:Y:S01]  /*b640*/  LDC.64 R2, c[0x0][0x388] ;  /* 0x0000e200ff027b82 */ /* 0x000e620000000a00 */
[C---:B------:R-:W-:Y:S01]  /*b650*/  IADD3 R175, P2, PT, R0.reuse, R24, RZ ;  /* 0x0000001800af7210 */ /* 0x040fe20007f5e0ff */
[----:B------:R-:W4:Y:S01]  /*b660*/  LDL.LU R248, [R1+0x30] ;  /* 0x0000300001f87983 */ /* 0x000f220000300800 */
[C---:B------:R-:W-:Y:S02]  /*b670*/  IADD3 R139, P5, PT, R0.reuse, R210, RZ ;  /* 0x000000d2008b7210 */ /* 0x040fe40007fbe0ff */
[----:B------:R-:W-:Y:S01]  /*b680*/  IADD3 R133, P3, PT, R0, R213, RZ ;  /* 0x000000d500857210 */ /* 0x000fe20007f7e0ff */
[----:B------:R-:W4:Y:S01]  /*b690*/  LDL.LU R246, [R1+0x34] ;  /* 0x0000340001f67983 */ /* 0x000f220000300800 */
[----:B------:R-:W-:-:S02]  /*b6a0*/  LEA.HI.X.SX32 R176, R24, R92, 0x1, P2 ;  /* 0x0000005c18b07211 */ /* 0x000fc400010f0eff */
[-C--:B------:R-:W-:Y:S01]  /*b6b0*/  LEA.HI.X.SX32 R140, R210, R92.reuse, 0x1, P5 ;  /* 0x0000005cd28c7211 */ /* 0x080fe200028f0eff */
[----:B------:R-:W4:Y:S01]  /*b6c0*/  LDL.LU R245, [R1+0x38] ;  /* 0x0000380001f57983 */ /* 0x000f220000300800 */
[----:B------:R-:W-:Y:S02]  /*b6d0*/  LEA.HI.X.SX32 R134, R213, R92, 0x1, P3 ;  /* 0x0000005cd5867211 */ /* 0x000fe400018f0eff */
[C---:B------:R-:W-:Y:S01]  /*b6e0*/  IADD3 R167, P2, PT, R0.reuse, R20, RZ ;  /* 0x0000001400a77210 */ /* 0x040fe20007f5e0ff */
[----:B------:R-:W4:Y:S01]  /*b6f0*/  LDL.LU R234, [R1+0x3c] ;  /* 0x00003c0001ea7983 */ /* 0x000f220000300800 */
[C---:B------:R-:W-:Y:S02]  /*b700*/  IADD3 R131, P5, PT, R0.reuse, R214, RZ ;  /* 0x000000d600837210 */ /* 0x040fe40007fbe0ff */
[C---:B------:R-:W-:Y:S01]  /*b710*/  IADD3 R18, P3, PT, R0.reuse, R217, RZ ;  /* 0x000000d900127210 */ /* 0x040fe20007f7e0ff */
[----:B------:R-:W4:Y:S01]  /*b720*/  LDL.LU R232, [R1+0x40] ;  /* 0x0000400001e87983 */ /* 0x000f220000300800 */
[----:B------:R-:W-:-:S02]  /*b730*/  IADD3 R177, P6, PT, R0, R25, RZ ;  /* 0x0000001900b17210 */ /* 0x000fc40007fde0ff */
[-C--:B------:R-:W-:Y:S01]  /*b740*/  LEA.HI.X.SX32 R168, R20, R92.reuse, 0x1, P2 ;  /* 0x0000005c14a87211 */ /* 0x080fe200010f0eff */
[----:B------:R-:W4:Y:S01]  /*b750*/  LDL.LU R230, [R1+0x44] ;  /* 0x0000440001e67983 */ /* 0x000f220000300800 */
[-C--:B------:R-:W-:Y:S02]  /*b760*/  LEA.HI.X.SX32 R132, R214, R92.reuse, 0x1, P5 ;  /* 0x0000005cd6847211 */ /* 0x080fe400028f0eff */
[----:B------:R-:W-:Y:S02]  /*b770*/  LEA.HI.X.SX32 R217, R217, R92, 0x1, P3 ;  /* 0x0000005cd9d97211 */ /* 0x000fe400018f0eff */
[C---:B------:R-:W-:Y:S02]  /*b780*/  IADD3 R20, P5, PT, R0.reuse, R219, RZ ;  /* 0x000000db00147210 */ /* 0x040fe40007fbe0ff */
[----:B------:R-:W-:Y:S02]  /*b790*/  IADD3 R26, P3, PT, R0, R222, RZ ;  /* 0x000000de001a7210 */ /* 0x000fe40007f7e0ff */
[----:B------:R-:W-:-:S02]  /*b7a0*/  LEA.HI.X.SX32 R178, R25, R92, 0x1, P6 ;  /* 0x0000005c19b27211 */ /* 0x000fc400030f0eff */
[-C--:B------:R-:W-:Y:S02]  /*b7b0*/  LEA.HI.X.SX32 R19, R219, R92.reuse, 0x1, P5 ;  /* 0x0000005cdb137211 */ /* 0x080fe400028f0eff */
[-C--:B------:R-:W-:Y:S02]  /*b7c0*/  LEA.HI.X.SX32 R25, R222, R92.reuse, 0x1, P3 ;  /* 0x0000005cde197211 */ /* 0x080fe400018f0eff */
[C---:B------:R-:W-:Y:S02]  /*b7d0*/  IADD3 R124, P5, PT, R0.reuse, R223, RZ ;  /* 0x000000df007c7210 */ /* 0x040fe40007fbe0ff */
[----:B------:R-:W-:Y:S02]  /*b7e0*/  IADD3 R35, P3, PT, R0, R229, RZ ;  /* 0x000000e500237210 */ /* 0x000fe40007f7e0ff */
[-C--:B------:R-:W-:Y:S02]  /*b7f0*/  LEA.HI.X.SX32 R223, R223, R92.reuse, 0x1, P5 ;  /* 0x0000005cdfdf7211 */ /* 0x080fe400028f0eff */
[----:B------:R-:W-:-:S02]  /*b800*/  LEA.HI.X.SX32 R229, R229, R92, 0x1, P3 ;  /* 0x0000005ce5e57211 */ /* 0x000fc400018f0eff */
[C---:B------:R-:W-:Y:S02]  /*b810*/  IADD3 R36, P5, PT, R0.reuse, R231, RZ ;  /* 0x000000e700247210 */ /* 0x040fe40007fbe0ff */
[C---:B------:R-:W-:Y:S02]  /*b820*/  IADD3 R45, P3, PT, R0.reuse, R237, RZ ;  /* 0x000000ed002d7210 */ /* 0x040fe40007f7e0ff */
[-C--:B------:R-:W-:Y:S02]  /*b830*/  LEA.HI.X.SX32 R231, R231, R92.reuse, 0x1, P5 ;  /* 0x0000005ce7e77211 */ /* 0x080fe400028f0eff */
[----:B------:R-:W-:Y:S02]  /*b840*/  LEA.HI.X.SX32 R237, R237, R92, 0x1, P3 ;  /* 0x0000005ceded7211 */ /* 0x000fe400018f0eff */
[C---:B------:R-:W-:Y:S02]  /*b850*/  IADD3 R44, P5, PT, R0.reuse, R239, RZ ;  /* 0x000000ef002c7210 */ /* 0x040fe40007fbe0ff */
[----:B------:R-:W-:-:S02]  /*b860*/  IADD3 R169, P6, PT, R0, R21, RZ ;  /* 0x0000001500a97210 */ /* 0x000fc40007fde0ff */
[-C--:B------:R-:W-:Y:S02]  /*b870*/  LEA.HI.X.SX32 R239, R239, R92.reuse, 0x1, P5 ;  /* 0x0000005cefef7211 */ /* 0x080fe400028f0eff */
[----:B------:R-:W-:Y:S02]  /*b880*/  LEA.HI.X.SX32 R170, R21, R92, 0x1, P6 ;  /* 0x0000005c15aa7211 */ /* 0x000fe400030f0eff */
[C---:B------:R-:W-:Y:S02]  /*b890*/  IADD3 R159, P2, PT, R0.reuse, R16, RZ ;  /* 0x00000010009f7210 */ /* 0x040fe40007f5e0ff */
[----:B------:R-:W-:Y:S02]  /*b8a0*/  IADD3 R161, P6, PT, R0, R17, RZ ;  /* 0x0000001100a17210 */ /* 0x000fe40007fde0ff */
[-C--:B------:R-:W-:Y:S02]  /*b8b0*/  LEA.HI.X.SX32 R160, R16, R92.reuse, 0x1, P2 ;  /* 0x0000005c10a07211 */ /* 0x080fe400010f0eff */
[----:B------:R-:W-:-:S02]  /*b8c0*/  LEA.HI.X.SX32 R162, R17, R92, 0x1, P6 ;  /* 0x0000005c11a27211 */ /* 0x000fc400030f0eff */
[C---:B------:R-:W-:Y:S02]  /*b8d0*/  IADD3 R151, P2, PT, R0.reuse, R4, RZ ;  /* 0x0000000400977210 */ /* 0x040fe40007f5e0ff */
[----:B------:R-:W-:Y:S02]  /*b8e0*/  IADD3 R153, P6, PT, R0, R13, RZ ;  /* 0x0000000d00997210 */ /* 0x000fe40007fde0ff */
        /* <DEDUP_REMOVED lines=30> */
[----:B--2---:R-:W-:-:S04]  /*bad0*/  IADD3 R50, P3, PT, R0, R228, RZ ;  /* 0x000000e400327210 */ /* 0x004fc80007f7e0ff */
[----:B------:R-:W-:Y:S02]  /*bae0*/  LEA.HI.X.SX32 R49, R228, R92, 0x1, P3 ;  /* 0x0000005ce4317211 */ /* 0x000fe400018f0eff */
[C---:B---3--:R-:W-:Y:S01]  /*baf0*/  IADD3 R52, P5, PT, R0.reuse, R226, RZ ;  /* 0x000000e200347210 */ /* 0x048fe20007fbe0ff */
[----:B------:R-:W2:Y:S01]  /*bb00*/  LDL.LU R228, [R1+0x6c] ;  /* 0x00006c0001e47983 */ /* 0x000ea20000300800 */
[----:B----4-:R-:W-:Y:S02]  /*bb10*/  IADD3 R54, P6, PT, R0, R200, RZ ;  /* 0x000000c800367210 */ /* 0x010fe40007fde0ff */
[----:B------:R-:W-:Y:S02]  /*bb20*/  LEA.HI.X.SX32 R51, R226, R92, 0x1, P5 ;  /* 0x0000005ce2337211 */ /* 0x000fe400028f0eff */
[----:B------:R-:W3:Y:S01]  /*bb30*/  LDL.LU R226, [R1+0x70] ;  /* 0x0000700001e27983 */ /* 0x000ee20000300800 */
[C---:B------:R-:W-:Y:S02]  /*bb40*/  IADD3 R56, P2, PT, R0.reuse, R244, RZ ;  /* 0x000000f400387210 */ /* 0x040fe40007f5e0ff */
[----:B------:R-:W-:-:S02]  /*bb50*/  IADD3 R58, P3, PT, R0, R201, RZ ;  /* 0x000000c9003a7210 */ /* 0x000fc40007f7e0ff */
[----:B------:R-:W-:Y:S02]  /*bb60*/  LEA.HI.X.SX32 R55, R244, R92, 0x1, P2 ;  /* 0x0000005cf4377211 */ /* 0x000fe400010f0eff */
[----:B------:R-:W-:Y:S01]  /*bb70*/  IADD3 R60, P5, PT, R0, R202, RZ ;  /* 0x000000ca003c7210 */ /* 0x000fe20007fbe0ff */
[----:B------:R-:W4:Y:S01]  /*bb80*/  LDL.LU R244, [R1+0x74] ;  /* 0x0000740001f47983 */ /* 0x000f220000300800 */
[-C--:B------:R-:W-:Y:S02]  /*bb90*/  LEA.HI.X.SX32 R53, R200, R92.reuse, 0x1, P6 ;  /* 0x0000005cc8357211 */ /* 0x080fe400030f0eff */
[----:B------:R-:W-:Y:S02]  /*bba0*/  LEA.HI.X.SX32 R57, R201, R92, 0x1, P3 ;  /* 0x0000005cc9397211 */ /* 0x000fe400018f0eff */
[C---:B------:R-:W-:Y:S02]  /*bbb0*/  IADD3 R62, P6, PT, R0.reuse, R203, RZ ;  /* 0x000000cb003e7210 */ /* 0x040fe40007fde0ff */
[----:B------:R-:W-:-:S02]  /*bbc0*/  IADD3 R64, P2, PT, R0, R204, RZ ;  /* 0x000000cc00407210 */ /* 0x000fc40007f5e0ff */
[----:B------:R-:W-:Y:S02]  /*bbd0*/  IADD3 R66, P3, PT, R0, R205, RZ ;  /* 0x000000cd00427210 */ /* 0x000fe40007f7e0ff */
[-C--:B------:R-:W-:Y:S02]  /*bbe0*/  LEA.HI.X.SX32 R59, R202, R92.reuse, 0x1, P5 ;  /* 0x0000005cca3b7211 */ /* 0x080fe400028f0eff */
[----:B------:R-:W-:Y:S02]  /*bbf0*/  LEA.HI.X.SX32 R63, R204, R92, 0x1, P2 ;  /* 0x0000005ccc3f7211 */ /* 0x000fe400010f0eff */
[----:B------:R-:W-:Y:S02]  /*bc00*/  IADD3 R68, P5, PT, R0, R206, RZ ;  /* 0x000000ce00447210 */ /* 0x000fe40007fbe0ff */
[-C--:B------:R-:W-:Y:S02]  /*bc10*/  LEA.HI.X.SX32 R61, R203, R92.reuse, 0x1, P6 ;  /* 0x0000005ccb3d7211 */ /* 0x080fe400030f0eff */
[----:B------:R-:W-:-:S02]  /*bc20*/  LEA.HI.X.SX32 R65, R205, R92, 0x1, P3 ;  /* 0x0000005ccd417211 */ /* 0x000fc400018f0eff */
[C---:B------:R-:W-:Y:S02]  /*bc30*/  IADD3 R72, P2, PT, R0.reuse, R224, RZ ;  /* 0x000000e000487210 */ /* 0x040fe40007f5e0ff */
[C---:B------:R-:W-:Y:S02]  /*bc40*/  IADD3 R70, P6, PT, R0.reuse, R207, RZ ;  /* 0x000000cf00467210 */ /* 0x040fe40007fde0ff */
[----:B------:R-:W-:Y:S02]  /*bc50*/  IADD3 R74, P3, PT, R0, R248, RZ ;  /* 0x000000f8004a7210 */ /* 0x000fe40007f7e0ff */
[-C--:B------:R-:W-:Y:S02]  /*bc60*/  LEA.HI.X.SX32 R67, R206, R92.reuse, 0x1, P5 ;  /* 0x0000005cce437211 */ /* 0x080fe400028f0eff */
[----:B------:R-:W-:Y:S02]  /*bc70*/  LEA.HI.X.SX32 R71, R224, R92, 0x1, P2 ;  /* 0x0000005ce0477211 */ /* 0x000fe400010f0eff */
[----:B------:R-:W-:-:S02]  /*bc80*/  IADD3 R76, P5, PT, R0, R246, RZ ;  /* 0x000000f6004c7210 */ /* 0x000fc40007fbe0ff */
[-C--:B------:R-:W-:Y:S02]  /*bc90*/  LEA.HI.X.SX32 R69, R207, R92.reuse, 0x1, P6 ;  /* 0x0000005ccf457211 */ /* 0x080fe400030f0eff */
[----:B------:R-:W-:Y:S02]  /*bca0*/  LEA.HI.X.SX32 R73, R248, R92, 0x1, P3 ;  /* 0x0000005cf8497211 */ /* 0x000fe400018f0eff */
[C---:B------:R-:W-:Y:S02]  /*bcb0*/  IADD3 R80, P2, PT, R0.reuse, R234, RZ ;  /* 0x000000ea00507210 */ /* 0x040fe40007f5e0ff */
[C---:B------:R-:W-:Y:S02]  /*bcc0*/  IADD3 R78, P6, PT, R0.reuse, R245, RZ ;  /* 0x000000f5004e7210 */ /* 0x040fe40007fde0ff */
[----:B------:R-:W-:Y:S02]  /*bcd0*/  IADD3 R82, P3, PT, R0, R232, RZ ;  /* 0x000000e800527210 */ /* 0x000fe40007f7e0ff */
[----:B------:R-:W-:-:S02]  /*bce0*/  LEA.HI.X.SX32 R75, R246, R92, 0x1, P5 ;  /* 0x0000005cf64b7211 */ /* 0x000fc400028f0eff */
[----:B------:R-:W-:Y:S02]  /*bcf0*/  LEA.HI.X.SX32 R79, R234, R92, 0x1, P2 ;  /* 0x0000005cea4f7211 */ /* 0x000fe400010f0eff */
[----:B------:R-:W-:Y:S01]  /*bd00*/  IADD3 R84, P5, PT, R0, R230, RZ ;  /* 0x000000e600547210 */ /* 0x000fe20007fbe0ff */
[----:B------:R-:W4:Y:S01]  /*bd10*/  LDL.LU R234, [R1+0xdc] ;  /* 0x0000dc0001ea7983 */ /* 0x000f220000300800 */
[-C--:B------:R-:W-:Y:S02]  /*bd20*/  LEA.HI.X.SX32 R77, R245, R92.reuse, 0x1, P6 ;  /* 0x0000005cf54d7211 */ /* 0x080fe400030f0eff */
[-C--:B------:R-:W-:Y:S02]  /*bd30*/  LEA.HI.X.SX32 R81, R232, R92.reuse, 0x1, P3 ;  /* 0x0000005ce8517211 */ /* 0x080fe400018f0eff */
[----:B------:R-:W4:Y:S01]  /*bd40*/  LDL.LU R232, [R1+0x8c] ;  /* 0x00008c0001e87983 */ /* 0x000f220000300800 */
[----:B------:R-:W-:-:S03]  /*bd50*/  LEA.HI.X.SX32 R83, R230, R92, 0x1, P5 ;  /* 0x0000005ce6537211 */ /* 0x000fc600028f0eff */
[----:B------:R-:W4:Y:S01]  /*bd60*/  LDL.LU R230, [R1+0x90] ;  /* 0x0000900001e67983 */ /* 0x000f220000300800 */
[----:B--2---:R-:W-:-:S04]  /*bd70*/  IADD3 R86, P6, PT, R0, R228, RZ ;  /* 0x000000e400567210 */ /* 0x004fc80007fde0ff */
[----:B------:R-:W-:Y:S02]  /*bd80*/  LEA.HI.X.SX32 R85, R228, R92, 0x1, P6 ;  /* 0x0000005ce4557211 */ /* 0x000fe400030f0eff */
[----:B---3--:R-:W-:Y:S01]  /*bd90*/  IADD3 R88, P2, PT, R0, R226, RZ ;  /* 0x000000e200587210 */ /* 0x008fe20007f5e0ff */
[----:B------:R-:W2:Y:S03]  /*bda0*/  LDL.LU R228, [R1+0x94] ;  /* 0x0000940001e47983 */ /* 0x000ea60000300800 */
[----:B------:R-:W-:Y:S02]  /*bdb0*/  LEA.HI.X.SX32 R87, R226, R92, 0x1, P2 ;  /* 0x0000005ce2577211 */ /* 0x000fe400010f0eff */
[----:B------:R-:W3:Y:S01]  /*bdc0*/  LDL.LU R226, [R1+0xe0] ;  /* 0x0000e00001e27983 */ /* 0x000ee20000300800 */
[----:B----4-:R-:W-:Y:S02]  /*bdd0*/  IADD3 R90, P3, PT, R0, R244, RZ ;  /* 0x000000f4005a7210 */ /* 0x010fe40007f7e0ff */
[----:B------:R-:W-:-:S02]  /*bde0*/  SHF.R.S32.HI R121, RZ, 0x1f, R27 ;  /* 0x0000001fff797819 */ /* 0x000fc4000001141b */
[----:B------:R-:W-:Y:S02]  /*bdf0*/  LEA.HI.X.SX32 R89, R244, R92, 0x1, P3 ;  /* 0x0000005cf4597211 */ /* 0x000fe400018f0eff */
[C---:B------:R-:W-:Y:S02]  /*be00*/  IADD3 R92, P5, PT, R27.reuse, R34, RZ ;  /* 0x000000221b5c7210 */ /* 0x040fe40007fbe0ff */
[C---:B------:R-:W-:Y:S02]  /*be10*/  IADD3 R96, P2, PT, R27.reuse, R32, RZ ;  /* 0x000000201b607210 */ /* 0x040fe40007f5e0ff */
[----:B------:R-:W-:Y:S02]  /*be20*/  LEA.HI.X.SX32 R91, R34, R121, 0x1, P5 ;  /* 0x00000079225b7211 */ /* 0x000fe400028f0eff */
[C---:B------:R-:W-:Y:S02]  /*be30*/  IADD3 R100, P5, PT, R27.reuse, R30, RZ ;  /* 0x0000001e1b647210 */ /* 0x040fe40007fbe0ff */
[----:B------:R-:W-:Y:S01]  /*be40*/  IADD3 R94, P6, PT, R27, R33, RZ ;  /* 0x000000211b5e7210 */ /* 0x000fe20007fde0ff */
[----:B------:R-:W-:Y:S01]  /*be50*/  IMAD R0, R242, R42, RZ ;  /* 0x0000002af2007224 */ /* 0x000fe200078e02ff */
[----:B------:R-:W-:-:S02]  /*be60*/  LEA.HI.X.SX32 R95, R32, R121, 0x1, P2 ;  /* 0x00000079205f7211 */ /* 0x000fc400010f0eff */
[----:B------:R-:W-:Y:S02]  /*be70*/  LEA.HI.X.SX32 R99, R30, R121, 0x1, P5 ;  /* 0x000000791e637211 */ /* 0x000fe400028f0eff */
[----:B------:R-:W-:Y:S02]  /*be80*/  IADD3 R98, P3, PT, R27, R31, RZ ;  /* 0x0000001f1b627210 */ /* 0x000fe40007f7e0ff */
[----:B------:R-:W-:Y:S02]  /*be90*/  LEA.HI.X.SX32 R93, R33, R121, 0x1, P6 ;  /* 0x00000079215d7211 */ /* 0x000fe400030f0eff */
[C---:B------:R-:W-:Y:S02]  /*bea0*/  IADD3 R104, P2, PT, R27.reuse, R28, RZ ;  /* 0x0000001c1b687210 */ /* 0x040fe40007f5e0ff */
[----:B------:R-:W-:Y:S01]  /*beb0*/  IADD3 R102, P6, PT, R27, R29, RZ ;  /* 0x0000001d1b667210 */ /* 0x000fe20007fde0ff */
[----:B-1----:R-:W-:Y:S01]  /*bec0*/  IMAD.WIDE.U32 R14, R40, 0x18, R14 ;  /* 0x00000018280e7825 */ /* 0x002fe200078e000e */
[----:B------:R-:W-:-:S02]  /*bed0*/  SHF.R.S32.HI R117, RZ, 0x1f, R247 ;  /* 0x0000001fff757819 */ /* 0x000fc400000114f7 */
[-C--:B------:R-:W-:Y:S01]  /*bee0*/  LEA.HI.X.SX32 R97, R31, R121.reuse, 0x1, P3 ;  /* 0x000000791f617211 */ /* 0x080fe200018f0eff */
[-C--:B------:R-:W-:Y:S01]  /*bef0*/  IMAD R4, R240, R42.reuse, RZ ;  /* 0x0000002af0047224 */ /* 0x080fe200078e02ff */
[-C--:B------:R-:W-:Y:S01]  /*bf00*/  LEA.HI.X.SX32 R103, R28, R121.reuse, 0x1, P2 ;  /* 0x000000791c677211 */ /* 0x080fe200010f0eff */
[-C--:B------:R-:W-:Y:S01]  /*bf10*/  IMAD R40, R238, R42.reuse, RZ ;  /* 0x0000002aee287224 */ /* 0x080fe200078e02ff */
[----:B------:R-:W-:Y:S01]  /*bf20*/  LEA.HI.X.SX32 R101, R29, R121, 0x1, P6 ;  /* 0x000000791d657211 */ /* 0x000fe200030f0eff */
[----:B------:R-:W-:Y:S01]  /*bf30*/  IMAD R42, R236, R42, RZ ;  /* 0x0000002aec2a7224 */ /* 0x000fe200078e02ff */
[----:B------:R-:W-:Y:S01]  /*bf40*/  LEA.HI R117, R117, R247, RZ, 0x5 ;  /* 0x000000f775757211 */ /* 0x000fe200078f28ff */
[----:B------:R-:W-:-:S03]  /*bf50*/  IMAD.WIDE.U32 R2, R43, 0x18, R2 ;  /* 0x000000182b027825 */ /* 0x000fc600078e0002 */
[----:B------:R-:W-:Y:S01]  /*bf60*/  SHF.R.S32.HI R182, RZ, 0x5, R117 ;  /* 0x00000005ffb67819 */ /* 0x000fe20000011475 */
[----:B------:R-:W-:Y:S01]  /*bf70*/  IMAD R43, R190, 0x18, RZ ;  /* 0x00000018be2b7824 */ /* 0x000fe200078e02ff */
[C---:B------:R-:W-:Y:S02]  /*bf80*/  IADD3 R106, P3, PT, R27.reuse, R234, RZ ;  /* 0x000000ea1b6a7210 */ /* 0x040fe40007f7e0ff */
[----:B------:R-:W-:-:S04]  /*bf90*/  IADD3 R108, P5, PT, R27, R232, RZ ;  /* 0x000000e81b6c7210 */ /* 0x000fc80007fbe0ff */
[-C--:B------:R-:W-:Y:S02]  /*bfa0*/  LEA.HI.X.SX32 R107, R232, R121.reuse, 0x1, P5 ;  /* 0x00000079e86b7211 */ /* 0x080fe400028f0eff */
[C---:B------:R-:W-:Y:S02]  /*bfb0*/  IADD3 R116, P5, PT, R27.reuse, R0, RZ ;  /* 0x000000001b747210 */ /* 0x040fe40007fbe0ff */
[----:B------:R-:W-:Y:S02]  /*bfc0*/  IADD3 R110, P6, PT, R27, R230, RZ ;  /* 0x000000e61b6e7210 */ /* 0x000fe40007fde0ff */
[-C--:B------:R-:W-:Y:S02]  /*bfd0*/  LEA.HI.X.SX32 R105, R234, R121.reuse, 0x1, P3 ;  /* 0x00000079ea697211 */ /* 0x080fe400018f0eff */
[-C--:B------:R-:W-:Y:S02]  /*bfe0*/  LEA.HI.X.SX32 R115, R0, R121.reuse, 0x1, P5 ;  /* 0x0000007900737211 */ /* 0x080fe400028f0eff */
[----:B------:R-:W-:-:S02]  /*bff0*/  LEA.HI.X.SX32 R109, R230, R121, 0x1, P6 ;  /* 0x00000079e66d7211 */ /* 0x000fc400030f0eff */
[C---:B------:R-:W-:Y:S02]  /*c000*/  IADD3 R120, P5, PT, R27.reuse, R40, RZ ;  /* 0x000000281b787210 */ /* 0x040fe40007fbe0ff */
[----:B------:R-:W-:Y:S01]  /*c010*/  IADD3 R130, P6, PT, R27, R42, RZ ;  /* 0x0000002a1b827210 */ /* 0x000fe20007fde0ff */
[----:B------:R-:W-:Y:S01]  /*c020*/  IMAD R125, R218, 0x18, RZ ;  /* 0x00000018da7d7824 */ /* 0x000fe200078e02ff */
[----:B------:R-:W-:Y:S01]  /*c030*/  LEA.HI.X.SX32 R119, R40, R121, 0x1, P5 ;  /* 0x0000007928777211 */ /* 0x000fe200028f0eff */
[C---:B------:R-:W-:Y:S01]  /*c040*/  IMAD.SHL.U32 R30, R39.reuse, 0x4, RZ ;  /* 0x00000004271e7824 */ /* 0x040fe200078e00ff */
[----:B------:R-:W-:Y:S01]  /*c050*/  VIMNMX R181, PT, PT, R182, 0x2, !PT ;  /* 0x00000002b6b57848 */ /* 0x000fe20007fe0100 */
[----:B------:R-:W-:Y:S01]  /*c060*/  IMAD.MOV.U32 R0, RZ, RZ, R14 ;  /* 0x000000ffff007224 */ /* 0x000fe200078e000e */
[----:B------:R-:W-:Y:S01]  /*c070*/  SHF.L.U64.HI R29, R39, 0x2, R225 ;  /* 0x00000002271d7819 */ /* 0x000fe200000102e1 */
[C---:B------:R-:W-:Y:S01]  /*c080*/  IMAD.SHL.U32 R40, R41.reuse, 0x4, RZ ;  /* 0x0000000429287824 */ /* 0x040fe200078e00ff */
[----:B------:R-:W-:Y:S01]  /*c090*/  SHF.L.U64.HI R39, R41, 0x2, R235 ;  /* 0x0000000229277819 */ /* 0x000fe200000102eb */
[C---:B------:R-:W-:Y:S01]  /*c0a0*/  IMAD.SHL.U32 R14, R17.reuse, 0x4, RZ ;  /* 0x00000004110e7824 */ /* 0x040fe200078e00ff */
[----:B------:R-:W-:Y:S01]  /*c0b0*/  SHF.L.U64.HI R13, R17, 0x2, R13 ;  /* 0x00000002110d7819 */ /* 0x000fe2000001020d */
[C---:B------:R-:W-:Y:S01]  /*c0c0*/  IMAD.SHL.U32 R32, R37.reuse, 0x4, RZ ;  /* 0x0000000425207824 */ /* 0x040fe200078e00ff */
[----:B------:R-:W-:Y:S01]  /*c0d0*/  SHF.L.U64.HI R31, R37, 0x2, R227 ;  /* 0x00000002251f7819 */ /* 0x000fe200000102e3 */
[C---:B------:R-:W-:Y:S01]  /*c0e0*/  IMAD.SHL.U32 R34, R35.reuse, 0x4, RZ ;  /* 0x0000000423227824 */ /* 0x040fe200078e00ff */
[----:B------:R-:W-:-:S02]  /*c0f0*/  SHF.L.U64.HI R33, R35, 0x2, R229 ;  /* 0x0000000223217819 */ /* 0x000fc400000102e5 */
[----:B------:R-:W-:Y:S01]  /*c100*/  SHF.L.U64.HI R41, R45, 0x2, R237 ;  /* 0x000000022d297819 */ /* 0x000fe200000102ed */
[----:B------:R-:W-:Y:S01]  /*c110*/  IMAD.MOV.U32 R122, RZ, RZ, RZ ;  /* 0x000000ffff7a7224 */ /* 0x000fe200078e00ff */
[C---:B------:R-:W-:Y:S01]  /*c120*/  SHF.L.U64.HI R180, R179.reuse, 0x2, R180 ;  /* 0x00000002b3b47819 */ /* 0x040fe200000102b4 */
[----:B------:R-:W-:Y:S01]  /*c130*/  IMAD.SHL.U32 R179, R179, 0x4, RZ ;  /* 0x00000004b3b37824 */ /* 0x000fe200078e00ff */
        /* <DEDUP_REMOVED lines=58> */
[----:B------:R-:W-:Y:S01]  /*c4e0*/  SHF.L.U64.HI R35, R36, 0x2, R231 ;  /* 0x0000000224237819 */ /* 0x000fe200000102e7 */
        /* <DEDUP_REMOVED lines=70> */
[----:B------:R-:W-:-:S02]  /*c950*/  IMAD.SHL.U32 R116, R116, 0x4, RZ ;  /* 0x0000000474747824 */ /* 0x000fc400078e00ff */
[----:B------:R-:W-:Y:S02]  /*c960*/  IMAD.SHL.U32 R120, R120, 0x4, RZ ;  /* 0x0000000478787824 */ /* 0x000fe400078e00ff */
[----:B------:R-:W-:Y:S02]  /*c970*/  VIADD R182, R182, 0xfffffffa ;  /* 0xfffffffab6b67836 */ /* 0x000fe40000000000 */
[----:B------:R-:W-:Y:S01]  /*c980*/  VIADD R181, R181, 0xffffffff ;  /* 0xffffffffb5b57836 */ /* 0x000fe20000000000 */
[----:B------:R-:W-:Y:S01]  /*c990*/  UIADD3 UR13, UPT, UPT, UR13, -0xc0, URZ ;  /* 0xffffff400d0d7890 */ /* 0x000fe2000fffe0ff */
[----:B------:R-:W-:Y:S01]  /*c9a0*/  UMOV UR18, UR12 ;  /* 0x0000000c00127c82 */ /* 0x000fe20008000000 */
[----:B------:R-:W-:Y:S01]  /*c9b0*/  UMOV UR19, 0x1 ;  /* 0x0000000100137882 */ /* 0x000fe20000000000 */
[----:B------:R-:W-:Y:S01]  /*c9c0*/  UMOV UR20, 0x5 ;  /* 0x0000000500147882 */ /* 0x000fe20000000000 */
[----:B------:R-:W-:Y:S01]  /*c9d0*/  UMOV UR5, URZ ;  /* 0x000000ff00057c82 */ /* 0x000fe20008000000 */
[----:B------:R-:W-:Y:S01]  /*c9e0*/  UMOV UR6, URZ ;  /* 0x000000ff00067c82 */ /* 0x000fe20008000000 */
[----:B------:R-:W-:Y:S01]  /*c9f0*/  UMOV UR7, URZ ;  /* 0x000000ff00077c82 */ /* 0x000fe20008000000 */
[----:B--2---:R-:W-:-:S04]  /*ca00*/  IADD3 R112, P2, PT, R27, R228, RZ ;  /* 0x000000e41b707210 */ /* 0x004fc80007f5e0ff */
[-C--:B------:R-:W-:Y:S02]  /*ca10*/  LEA.HI.X.SX32 R111, R228, R121.reuse, 0x1, P2 ;  /* 0x00000079e46f7211 */ /* 0x080fe400010f0eff */
[C---:B---3--:R-:W-:Y:S02]  /*ca20*/  IADD3 R114, P3, PT, R27.reuse, R226, RZ ;  /* 0x000000e21b727210 */ /* 0x048fe40007f7e0ff */
[----:B------:R-:W-:Y:S02]  /*ca30*/  IADD3 R118, P2, PT, R27, R4, RZ ;  /* 0x000000041b767210 */ /* 0x000fe40007f5e0ff */
[-C--:B------:R-:W-:Y:S02]  /*ca40*/  LEA.HI.X.SX32 R113, R226, R121.reuse, 0x1, P3 ;  /* 0x00000079e2717211 */ /* 0x080fe400018f0eff */
[-C--:B------:R-:W-:Y:S01]  /*ca50*/  LEA.HI.X.SX32 R123, R4, R121.reuse, 0x1, P2 ;  /* 0x00000079047b7211 */ /* 0x080fe200010f0eff */
[----:B------:R-:W-:Y:S01]  /*ca60*/  IMAD.IADD R4, R3, 0x1, R43 ;  /* 0x0000000103047824 */ /* 0x000fe200078e022b */
[----:B------:R-:W-:Y:S01]  /*ca70*/  LEA.HI.X.SX32 R121, R42, R121, 0x1, P6 ;  /* 0x000000792a797211 */ /* 0x000fe200030f0eff */
[----:B------:R-:W-:Y:S01]  /*ca80*/  IMAD.MOV.U32 R3, RZ, RZ, R2 ;  /* 0x000000ffff037224 */ /* 0x000fe200078e0002 */
[----:B------:R-:W-:Y:S01]  /*ca90*/  SHF.L.U64.HI R43, R44, 0x2, R239 ;  /* 0x000000022c2b7819 */ /* 0x000fe200000102ef */
[----:B------:R-:W-:Y:S01]  /*caa0*/  IMAD.IADD R2, R15, 0x1, R125 ;  /* 0x000000010f027824 */ /* 0x000fe200078e027d */
        /* <DEDUP_REMOVED lines=14> */
[----:B------:R-:W-:-:S07]  /*cb90*/  IMAD.SHL.U32 R130, R130, 0x4, RZ ;  /* 0x0000000482827824 */ /* 0x000fce00078e00ff */
.L_x_10:
[----:B------:R-:W-:Y:S01]  /*cba0*/  UIADD3 UR5, UPT, UPT, UR5, 0x1, URZ ;  /* 0x0000000105057890 */ /* 0x000fe2000fffe0ff */
[----:B------:R-:W-:-:S04]  /*cbb0*/  DEPBAR.LE SB0, 0x8 ;  /* 0x000082000000791a */ /* 0x000fc80000000000 */
[----:B------:R-:W-:Y:S01]  /*cbc0*/  ULEA UR12, UR19, UR10, 0x3 ;  /* 0x0000000a130c7291 */ /* 0x000fe2000f8e18ff */
[----:B------:R-:W-:Y:S01]  /*cbd0*/  IMAD.U32 R122, R122, -0x80000000, RZ ;  /* 0x800000007a7a7824 */ /* 0x000fe200078e00ff */
[----:B------:R-:W-:Y:S02]  /*cbe0*/  UISETP.GT.AND UP1, UPT, UR5, 0x5, UPT ;  /* 0x000000050500788c */ /* 0x000fe4000bf24270 */
[----:B------:R-:W-:Y:S02]  /*cbf0*/  UIADD3 UR12, UPT, UPT, UR12, 0x3c000, URZ ;  /* 0x0003c0000c0c7890 */ /* 0x000fe4000fffe0ff */
[----:B------:R-:W-:Y:S01]  /*cc00*/  USEL UR5, UR5, URZ, !UP1 ;  /* 0x000000ff05057287 */ /* 0x000fe2000c800000 */
[----:B------:R-:W-:Y:S06]  /*cc10*/  BAR.SYNC.DEFER_BLOCKING 0x0 ;  /* 0x0000000000007b1d */ /* 0x000fec0000010000 */
[----:B------:R-:W-:Y:S05]  /*cc20*/  @P1 BRA `(.L_x_8) ;  /* 0x0000000000a01947 */ /* 0x000fea0003800000 */
[----:B------:R-:W-:Y:S02]  /*cc30*/  ULEA UR8, UR5, UR10, 0xd ;  /* 0x0000000a05087291 */ /* 0x000fe4000f8e68ff */
[----:B------:R-:W-:Y:S02]  /*cc40*/  ULEA UR4, UR5, UR10, 0xf ;  /* 0x0000000a05047291 */ /* 0x000fe4000f8e78ff */
[----:B------:R-:W-:Y:S02]  /*cc50*/  UIADD3 UR8, UPT, UPT, UR8, 0x30000, URZ ;  /* 0x0003000008087890 */ /* 0x000fe4000fffe0ff */
[----:B------:R-:W-:Y:S02]  /*cc60*/  USHF.R.U32.HI UR4, URZ, 0x4, UR4 ;  /* 0x00000004ff047899 */ /* 0x000fe40008011604 */
[----:B------:R-:W-:Y:S02]  /*cc70*/  USHF.R.U32.HI UR8, URZ, 0x4, UR8 ;  /* 0x00000004ff087899 */ /* 0x000fe40008011608 */
[----:B------:R-:W-:-:S02]  /*cc80*/  USGXT.U32 UR16, UR4, 0xe ;  /* 0x0000000e0410789a */ /* 0x000fc40008000000 */
[----:B------:R-:W-:Y:S02]  /*cc90*/  USGXT.U32 UR14, UR8, 0xe ;  /* 0x0000000e080e789a */ /* 0x000fe40008000000 */
[----:B------:R-:W-:Y:S01]  /*cca0*/  UIADD3 UR28, UP2, UPT, UR16, 0x2, URZ ;  /* 0x00000002101c7890 */ /* 0x000fe2000ff5e0ff */
[----:B------:R-:W-:Y:S01]  /*ccb0*/  UMOV UR8, URZ ;  /* 0x000000ff00087c82 */ /* 0x000fe20008000000 */
[----:B------:R-:W-:Y:S01]  /*ccc0*/  UIADD3 UR26, UP1, UPT, UR14, 0x2, URZ ;  /* 0x000000020e1a7890 */ /* 0x000fe2000ff3e0ff */
[----:B------:R-:W-:Y:S01]  /*ccd0*/  UMOV UR4, URZ ;  /* 0x000000ff00047c82 */ /* 0x000fe20008000000 */
[----:B------:R-:W-:Y:S02]  /*cce0*/  UIADD3.X UR29, UPT, UPT, UR8, 0x40004040, URZ, UP2, !UPT ;  /* 0x40004040081d7890 */ /* 0x000fe400097fe4ff */
[----:B------:R-:W-:Y:S01]  /*ccf0*/  UIADD3 UR30, UP3, UPT, UR28, 0x2, URZ ;  /* 0x000000021c1e7890 */ /* 0x000fe2000ff7e0ff */
[----:B------:R-:W-:Y:S01]  /*cd00*/  UMOV UR8, UR12 ;  /* 0x0000000c00087c82 */ /* 0x000fe20008000000 */
[----:B------:R-:W-:Y:S01]  /*cd10*/  UMOV UR9, URZ ;  /* 0x000000ff00097c82 */ /* 0x000fe20008000000 */
[----:B------:R-:W-:-:S02]  /*cd20*/  UIADD3.X UR27, UPT, UPT, UR4, 0x40004040, URZ, UP1, !UPT ;  /* 0x40004040041b7890 */ /* 0x000fc40008ffe4ff */
[----:B------:R-:W-:Y:S01]  /*cd30*/  UIADD3.X UR31, UPT, UPT, UR29, URZ, URZ, UP3, !UPT ;  /* 0x000000ff1d1f7290 */ /* 0x000fe20009ffe4ff */
[----:B------:R-:W-:Y:S01]  /*cd40*/  UMOV UR4, UR8 ;  /* 0x0000000800047c82 */ /* 0x000fe20008000000 */
[----:B------:R-:W-:Y:S02]  /*cd50*/  UIADD3 UR8, UP1, UPT, UR26, 0x2, URZ ;  /* 0x000000021a087890 */ /* 0x000fe4000ff3e0ff */
[----:B------:R-:W-:Y:S02]  /*cd60*/  UIADD3 UR34, UP2, UPT, UR28, 0x4, URZ ;  /* 0x000000041c227890 */ /* 0x000fe4000ff5e0ff */
[----:B------:R-:W-:Y:S02]  /*cd70*/  UIADD3 UR32, UP3, UPT, UR26, 0x4, URZ ;  /* 0x000000041a207890 */ /* 0x000fe4000ff7e0ff */
[----:B------:R-:W-:Y:S02]  /*cd80*/  UIADD3.X UR9, UPT, UPT, UR27, URZ, URZ, UP1, !UPT ;  /* 0x000000ff1b097290 */ /* 0x000fe40008ffe4ff */
[----:B------:R-:W-:-:S02]  /*cd90*/  UIADD3.X UR35, UPT, UPT, UR29, URZ, URZ, UP2, !UPT ;  /* 0x000000ff1d237290 */ /* 0x000fc400097fe4ff */
[----:B------:R-:W-:Y:S01]  /*cda0*/  UIADD3.X UR33, UPT, UPT, UR27, URZ, URZ, UP3, !UPT ;  /* 0x000000ff1b217290 */ /* 0x000fe20009ffe4ff */
[----:B------:R-:W-:Y:S01]  /*cdb0*/  UMOV UR36, 0x0 ;  /* 0x0000000000247882 */ /* 0x000fe20000000000 */
[----:B------:R-:W-:Y:S01]  /*cdc0*/  UMOV UR37, 0x4400910 ;  /* 0x0440091000257882 */ /* 0x000fe20000000000 */
[----:B------:R-:W-:Y:S01]  /*cdd0*/  UMOV UR17, 0x40004040 ;  /* 0x4000404000117882 */ /* 0x000fe20000000000 */
[----:B------:R-:W-:Y:S01]  /*cde0*/  UMOV UR15, 0x40004040 ;  /* 0x40004040000f7882 */ /* 0x000fe20000000000 */
[----:B------:R-:W-:Y:S01]  /*cdf0*/  UMOV UR38, 0x0 ;  /* 0x0000000000267882 */ /* 0x000fe20000000000 */
[----:B------:R-:W-:Y:S01]  /*ce00*/  UMOV UR39, 0x4400910 ;  /* 0x0440091000277882 */ /* 0x000fe20000000000 */
[----:B------:R-:W-:Y:S01]  /*ce10*/  UMOV UR40, 0x0 ;  /* 0x0000000000287882 */ /* 0x000fe20000000000 */
[----:B------:R-:W-:Y:S01]  /*ce20*/  UMOV UR41, 0x4400910 ;  /* 0x0440091000297882 */ /* 0x000fe20000000000 */
[----:B------:R1:W-:Y:S01]  /*ce30*/  UTCHMMA gdesc[UR14], gdesc[UR16], tmem[UR21], tmem[UR36], idesc[UR37], UPT ;  /* 0x00ff24100e0075ea */ /* 0x0003e2000b800015 */
[----:B------:R-:W-:Y:S01]  /*ce40*/  UMOV UR42, 0x0 ;  /* 0x00000000002a7882 */ /* 0x000fe20000000000 */
[----:B------:R-:W-:Y:S01]  /*ce50*/  UMOV UR43, 0x4400910 ;  /* 0x04400910002b7882 */ /* 0x000fe20000000000 */
[----:B------:R1:W-:Y:S01]  /*ce60*/  UTCHMMA gdesc[UR26], gdesc[UR28], tmem[UR21], tmem[UR38], idesc[UR39], UPT ;  /* 0x00ff261c1a0075ea */ /* 0x0003e2000b800015 */
[----:B------:R1:W-:Y:S01]  /*ce70*/  UTCHMMA gdesc[UR8], gdesc[UR30], tmem[UR21], tmem[UR40], idesc[UR41], UPT ;  /* 0x00ff281e080075ea */ /* 0x0003e2000b800015 */
[----:B------:R1:W-:Y:S01]  /*ce80*/  UTCHMMA gdesc[UR32], gdesc[UR34], tmem[UR21], tmem[UR42], idesc[UR43], UPT ;  /* 0x00ff2a22200075ea */ /* 0x0003e2000b800015 */
[----:B------:R1:W-:Y:S01]  /*ce90*/  UTCBAR [UR4], URZ ;  /* 0x000000ff040073e9 */ /* 0x0003e200080000ff */
[----:B------:R-:W-:Y:S01]  /*cea0*/  NOP ;  /* 0x0000000000007918 */ /* 0x000fe20000000000 */
.L_x_8:
[----:B------:R-:W2:Y:S01]  /*ceb0*/  SYNCS.PHASECHK.TRANS64.TRYWAIT P3, [UR18], R122 ;  /* 0x0000007aff0075a7 */ /* 0x000ea20008061112 */
[----:B------:R-:W-:Y:S01]  /*cec0*/  ISETP.LE.AND P2, PT, R182, UR7, PT ;  /* 0x00000007b6007c0c */ /* 0x000fe2000bf43270 */
[----:B-1----:R-:W-:Y:S01]  /*ced0*/  UMOV UR4, UR6 ;  /* 0x0000000600047c82 */ /* 0x002fe20008000000 */
[----:B--2---:R-:W-:Y:S11]  /*cee0*/  @!P3 BRA `(.L_x_9) ;  /* 0x000000600014b947 */ /* 0x004ff60003800000 */
.L_x_16:
[C---:B------:R-:W-:Y:S01]  /*cef0*/  ISETP.GE.AND P3, PT, R11.reuse, UR13, PT ;  /* 0x0000000d0b007c0c */ /* 0x040fe2000bf66270 */
[----:B------:R-:W-:Y:S01]  /*cf00*/  BAR.SYNC.DEFER_BLOCKING 0x0 ;  /* 0x0000000000007b1d */ /* 0x000fe20000010000 */
[----:B------:R-:W-:Y:S01]  /*cf10*/  UIADD3 UR20, UPT, UPT, UR20, 0x1, URZ ;  /* 0x0000000114147890 */ /* 0x000fe2000fffe0ff */
[----:B------:R-:W-:Y:S01]  /*cf20*/  LOP3.LUT R123, R11, 0x2, RZ, 0xfc, !PT ;  /* 0x000000020b7b7812 */ /* 0x000fe200078efcff */
[----:B------:R-:W-:Y:S01]  /*cf30*/  UIADD3 UR7, UPT, UPT, UR7, 0x1, URZ ;  /* 0x0000000107077890 */ /* 0x000fe2000fffe0ff */
[----:B------:R-:W-:Y:S01]  /*cf40*/  SEL R122, RZ, 0x4, P3 ;  /* 0x00000004ff7a7807 */ /* 0x000fe20001800000 */
[----:B------:R-:W-:Y:S01]  /*cf50*/  UISETP.GT.AND UP1, UPT, UR20, 0x5, UPT ;  /* 0x000000051400788c */ /* 0x000fe2000bf24270 */
[----:B------:R-:W-:Y:S01]  /*cf60*/  ISETP.GE.AND P3, PT, R123, UR13, PT ;  /* 0x0000000d7b007c0c */ /* 0x000fe2000bf66270 */
[----:B------:R-:W-:Y:S01]  /*cf70*/  UIADD3 UR19, UPT, UPT, UR19, 0x1, URZ ;  /* 0x0000000113137890 */ /* 0x000fe2000fffe0ff */
[----:B------:R-:W-:Y:S01]  /*cf80*/  SEL R122, R122, RZ, !P2 ;  /* 0x000000ff7a7a7207 */ /* 0x000fe20005000000 */
[----:B------:R-:W-:Y:S01]  /*cf90*/  USEL UR20, UR20, URZ, !UP1 ;  /* 0x000000ff14147287 */ /* 0x000fe2000c800000 */
[----:B------:R-:W-:Y:S01]  /*cfa0*/  SEL R123, RZ, 0x4, P3 ;  /* 0x00000004ff7b7807 */ /* 0x000fe20001800000 */
[----:B------:R-:W-:Y:S01]  /*cfb0*/  UISETP.GT.AND UP1, UPT, UR19, 0x1, UPT ;  /* 0x000000011300788c */ /* 0x000fe2000bf24270 */
[----:B------:R-:W-:Y:S01]  /*cfc0*/  ISETP.NE.U32.AND P5, PT, R122, RZ, PT ;  /* 0x000000ff7a00720c */ /* 0x000fe20003fa5070 */
[----:B------:R-:W-:Y:S01]  /*cfd0*/  ULEA UR6, UR20, UR10, 0xd ;  /* 0x0000000a14067291 */ /* 0x000fe2000f8e68ff */
[----:B------:R-:W-:Y:S01]  /*cfe0*/  LOP3.LUT R125, R11, 0x4, RZ, 0xfc, !PT ;  /* 0x000000040b7d7812 */ /* 0x000fe200078efcff */
[----:B------:R-:W-:Y:S01]  /*cff0*/  USEL UR19, UR19, URZ, !UP1 ;  /* 0x000000ff13137287 */ /* 0x000fe2000c800000 */
[----:B------:R-:W-:Y:S01]  /*d000*/  IADD3 R122, P3, PT, R0, R114, RZ ;  /* 0x00000072007a7210 */ /* 0x000fe20007f7e0ff */
[----:B------:R-:W-:Y:S01]  /*d010*/  UMOV UR18, UR12 ;  /* 0x0000000c00127c82 */ /* 0x000fe20008000000 */
[----:B------:R-:W-:Y:S01]  /*d020*/  SEL R124, R123, RZ, !P2 ;  /* 0x000000ff7b7c7207 */ /* 0x000fe20005000000 */
[----:B------:R-:W-:Y:S01]  /*d030*/  VIADD R129, R252, UR6 ;  /* 0x00000006fc817c36 */ /* 0x000fe20008000000 */
[----:B------:R-:W-:Y:S01]  /*d040*/  ISETP.GE.AND P6, PT, R125, UR13, PT ;  /* 0x0000000d7d007c0c */ /* 0x000fe2000bfc6270 */
[----:B------:R-:W-:Y:S01]  /*d050*/  IMAD.X R123, R2, 0x1, R113, P3 ;  /* 0x00000001027b7824 */ /* 0x000fe200018e0671 */
[----:B------:R-:W-:Y:S01]  /*d060*/  ISETP.NE.U32.AND P3, PT, R124, RZ, PT ;  /* 0x000000ff7c00720c */ /* 0x000fe20003f65070 */
[----:B------:R-:W-:Y:S01]  /*d070*/  VIADD R125, R10, UR6 ;  /* 0x000000060a7d7c36 */ /* 0x000fe20008000000 */
[----:B------:R-:W-:Y:S01]  /*d080*/  SEL R124, RZ, 0x4, P6 ;  /* 0x00000004ff7c7807 */ /* 0x000fe20003000000 */
[----:B------:R-:W-:Y:S01]  /*d090*/  VIADD R185, R249, UR6 ;  /* 0x00000006f9b97c36 */ /* 0x000fe20008000000 */
[----:B------:R-:W-:-:S02]  /*d0a0*/  LOP3.LUT R126, R11, 0x6, RZ, 0xfc, !PT ;  /* 0x000000060b7e7812 */ /* 0x000fc400078efcff */
[----:B------:R-:W-:Y:S01]  /*d0b0*/  @!PT LDS RZ, [RZ] ;  /* 0x00000000fffff984 */ /* 0x000fe20000000800 */
[----:B------:R-:W-:Y:S01]  /*d0c0*/  @!PT LDS RZ, [RZ] ;  /* 0x00000000fffff984 */ /* 0x000fe20000000800 */
[----:B------:R-:W-:Y:S01]  /*d0d0*/  @!PT LDS RZ, [RZ] ;  /* 0x00000000fffff984 */ /* 0x000fe20000000800 */
[----:B------:R1:W-:Y:S01]  /*d0e0*/  LDGSTS.E [R125+0x30000], desc[UR22][R122.64], P5 ;  /* 0x300000007a7d7fae */ /* 0x0003e2000a9a1016 */
[----:B------:R-:W-:Y:S02]  /*d0f0*/  SEL R124, R124, RZ, !P2 ;  /* 0x000000ff7c7c7207 */ /* 0x000fe40005000000 */
[----:B------:R-:W-:Y:S02]  /*d100*/  ISETP.GE.AND P6, PT, R126, UR13, PT ;  /* 0x0000000d7e007c0c */ /* 0x000fe4000bfc6270 */
[C---:B------:R-:W-:Y:S02]  /*d110*/  LOP3.LUT R127, R11.reuse, 0x8, RZ, 0xfc, !PT ;  /* 0x000000080b7f7812 */ /* 0x040fe400078efcff */
[----:B------:R-:W-:Y:S02]  /*d120*/  LOP3.LUT R126, R10, 0x10, RZ, 0x3c, !PT ;  /* 0x000000100a7e7812 */ /* 0x000fe400078e3cff */
[C---:B------:R-:W-:Y:S02]  /*d130*/  LOP3.LUT R128, R11.reuse, 0xc, RZ, 0xfc, !PT ;  /* 0x0000000c0b807812 */ /* 0x040fe400078efcff */
[----:B------:R-:W-:-:S02]  /*d140*/  LOP3.LUT R184, R11, 0x1e, RZ, 0xfc, !PT ;  /* 0x0000001e0bb87812 */ /* 0x000fc400078efcff */
[----:B-1----:R-:W-:-:S05]  /*d150*/  IADD3 R122, P5, PT, R0, R112, RZ ;  /* 0x00000070007a7210 */ /* 0x002fca0007fbe0ff */
[----:B------:R-:W-:Y:S01]  /*d160*/  IMAD.X R123, R2, 0x1, R111, P5 ;  /* 0x00000001027b7824 */ /* 0x000fe200028e066f */
[----:B------:R-:W-:Y:S02]  /*d170*/  ISETP.NE.U32.AND P5, PT, R124, RZ, PT ;  /* 0x000000ff7c00720c */ /* 0x000fe40003fa5070 */
[----:B------:R-:W-:Y:S02]  /*d180*/  SEL R124, RZ, 0x4, P6 ;  /* 0x00000004ff7c7807 */ /* 0x000fe40003000000 */
[----:B------:R1:W-:Y:S01]  /*d190*/  LDGSTS.E [R125+0x30008], desc[UR22][R122.64], P3 ;  /* 0x300080007a7d7fae */ /* 0x0003e200099a1016 */
[----:B------:R-:W-:Y:S01]  /*d1a0*/  ISETP.GE.AND P6, PT, R127, UR13, PT ;  /* 0x0000000d7f007c0c */ /* 0x000fe2000bfc6270 */
[----:B------:R-:W-:Y:S01]  /*d1b0*/  VIADD R127, R126, UR6 ;  /* 0x000000067e7f7c36 */ /* 0x000fe20008000000 */
[----:B------:R-:W-:Y:S02]  /*d1c0*/  SEL R124, R124, RZ, !P2 ;  /* 0x000000ff7c7c7207 */ /* 0x000fe40005000000 */
[----:B------:R-:W-:-:S02]  /*d1d0*/  LOP3.LUT R126, R11, 0xa, RZ, 0xfc, !PT ;  /* 0x0000000a0b7e7812 */ /* 0x000fc400078efcff */
[----:B-1----:R-:W-:-:S05]  /*d1e0*/  IADD3 R122, P3, PT, R0, R110, RZ ;  /* 0x0000006e007a7210 */ /* 0x002fca0007f7e0ff */
[----:B------:R-:W-:Y:S01]  /*d1f0*/  IMAD.X R123, R2, 0x1, R109, P3 ;  /* 0x00000001027b7824 */ /* 0x000fe200018e066d */
[----:B------:R-:W-:Y:S02]  /*d200*/  ISETP.NE.U32.AND P3, PT, R124, RZ, PT ;  /* 0x000000ff7c00720c */ /* 0x000fe40003f65070 */
[----:B------:R-:W-:Y:S02]  /*d210*/  SEL R124, RZ, 0x4, P6 ;  /* 0x00000004ff7c7807 */ /* 0x000fe40003000000 */
[----:B------:R1:W-:Y:S01]  /*d220*/  LDGSTS.E [R127+0x30000], desc[UR22][R122.64], P5 ;  /* 0x300000007a7f7fae */ /* 0x0003e2000a9a1016 */
[----:B------:R-:W-:Y:S02]  /*d230*/  ISETP.GE.AND P6, PT, R126, UR13, PT ;  /* 0x0000000d7e007c0c */ /* 0x000fe4000bfc6270 */
[----:B------:R-:W-:Y:S02]  /*d240*/  SEL R124, R124, RZ, !P2 ;  /* 0x000000ff7c7c7207 */ /* 0x000fe40005000000 */
[----:B------:R-:W-:-:S05]  /*d250*/  LOP3.LUT R126, R10, 0x20, RZ, 0x3c, !PT ;  /* 0x000000200a7e7812 */ /* 0x000fca00078e3cff */
[----:B------:R-:W-:Y:S01]  /*d260*/  VIADD R125, R126, UR6 ;  /* 0x000000067e7d7c36 */ /* 0x000fe20008000000 */
[----:B------:R-:W-:Y:S02]  /*d270*/  LOP3.LUT R126, R11, 0xe, RZ, 0xfc, !PT ;  /* 0x0000000e0b7e7812 */ /* 0x000fe400078efcff */
[----:B-1----:R-:W-:-:S05]  /*d280*/  IADD3 R122, P5, PT, R0, R108, RZ ;  /* 0x0000006c007a7210 */ /* 0x002fca0007fbe0ff */
[----:B------:R-:W-:Y:S01]  /*d290*/  IMAD.X R123, R2, 0x1, R107, P5 ;  /* 0x00000001027b7824 */ /* 0x000fe200028e066b */
[----:B------:R-:W-:Y:S02]  /*d2a0*/  ISETP.NE.U32.AND P5, PT, R124, RZ, PT ;  /* 0x000000ff7c00720c */ /* 0x000fe40003fa5070 */
[----:B------:R-:W-:Y:S02]  /*d2b0*/  SEL R124, RZ, 0x4, P6 ;  /* 0x00000004ff7c7807 */ /* 0x000fe40003000000 */
[----:B------:R1:W-:Y:S01]  /*d2c0*/  LDGSTS.E [R127+0x30008], desc[UR22][R122.64], P3 ;  /* 0x300080007a7f7fae */ /* 0x0003e200099a1016 */
[----:B------:R-:W-:Y:S02]  /*d2d0*/  ISETP.GE.AND P6, PT, R128, UR13, PT ;  /* 0x0000000d80007c0c */ /* 0x000fe4000bfc6270 */
        /* <DEDUP_REMOVED lines=20> */
[----:B-1----:R-:W-:Y:S02]  /*d420*/  IADD3 R122, P3, PT, R0, R102, RZ ;  /* 0x00000066007a7210 */ /* 0x002fe40007f7e0ff */
[----:B------:R-:W-:-:S03]  /*d430*/  LOP3.LUT R125, R11, 0x18, RZ, 0xfc, !PT ;  /* 0x000000180b7d7812 */ /* 0x000fc600078efcff */
        /* <DEDUP_REMOVED lines=15> */
[----:B-1----:R-:W-:Y:S01]  /*d530*/  IADD3 R122, P3, PT, R0, R98, RZ ;  /* 0x00000062007a7210 */ /* 0x002fe20007f7e0ff */
[----:B------:R-:W-:-:S04]  /*d540*/  VIADD R127, R251, UR6 ;  /* 0x00000006fb7f7c36 */ /* 0x000fc80008000000 */
[----:B------:R-:W-:Y:S01]  /*d550*/  IMAD.X R123, R2, 0x1, R97, P3 ;  /* 0x00000001027b7824 */ /* 0x000fe200018e0661 */
[----:B------:R-:W-:Y:S02]  /*d560*/  ISETP.NE.U32.AND P3, PT, R124, RZ, PT ;  /* 0x000000ff7c00720c */ /* 0x000fe40003f65070 */
[----:B------:R-:W-:Y:S02]  /*d570*/  SEL R124, RZ, 0x4, P6 ;  /* 0x00000004ff7c7807 */ /* 0x000fe40003000000 */
[----:B------:R1:W-:Y:S01]  /*d580*/  LDGSTS.E [R129+0x30000], desc[UR22][R122.64], P5 ;  /* 0x300000007a817fae */ /* 0x0003e2000a9a1016 */
[----:B------:R-:W-:Y:S02]  /*d590*/  ISETP.GE.AND P6, PT, R126, UR13, PT ;  /* 0x0000000d7e007c0c */ /* 0x000fe4000bfc6270 */
[----:B------:R-:W-:Y:S02]  /*d5a0*/  SEL R124, R124, RZ, !P2 ;  /* 0x000000ff7c7c7207 */ /* 0x000fe40005000000 */
[----:B-1----:R-:W-:-:S05]  /*d5b0*/  IADD3 R122, P5, PT, R0, R96, RZ ;  /* 0x00000060007a7210 */ /* 0x002fca0007fbe0ff */
[----:B------:R-:W-:Y:S01]  /*d5c0*/  IMAD.X R123, R2, 0x1, R95, P5 ;  /* 0x00000001027b7824 */ /* 0x000fe200028e065f */
[----:B------:R-:W-:Y:S02]  /*d5d0*/  ISETP.NE.U32.AND P5, PT, R124, RZ, PT ;  /* 0x000000ff7c00720c */ /* 0x000fe40003fa5070 */
[----:B------:R-:W-:Y:S02]  /*d5e0*/  SEL R124, RZ, 0x4, P6 ;  /* 0x00000004ff7c7807 */ /* 0x000fe40003000000 */
[----:B------:R1:W-:Y:S01]  /*d5f0*/  LDGSTS.E [R129+0x30008], desc[UR22][R122.64], P3 ;  /* 0x300080007a817fae */ /* 0x0003e200099a1016 */
[----:B------:R-:W-:Y:S02]  /*d600*/  ISETP.GE.AND P3, PT, R125, UR13, PT ;  /* 0x0000000d7d007c0c */ /* 0x000fe4000bf66270 */
[----:B------:R-:W-:Y:S02]  /*d610*/  SEL R124, R124, RZ, !P2 ;  /* 0x000000ff7c7c7207 */ /* 0x000fe40005000000 */
[----:B------:R-:W-:-:S04]  /*d620*/  SEL R125, RZ, 0x4, P3 ;  /* 0x00000004ff7d7807 */ /* 0x000fc80001800000 */
[----:B------:R-:W-:Y:S02]  /*d630*/  SEL R126, R125, RZ, !P2 ;  /* 0x000000ff7d7e7207 */ /* 0x000fe40005000000 */
[----:B-1----:R-:W-:Y:S01]  /*d640*/  IADD3 R122, P6, PT, R0, R94, RZ ;  /* 0x0000005e007a7210 */ /* 0x002fe20007fde0ff */
[----:B------:R-:W-:Y:S01]  /*d650*/  VIADD R129, R250, UR6 ;  /* 0x00000006fa817c36 */ /* 0x000fe20008000000 */
[----:B------:R-:W-:-:S03]  /*d660*/  ULEA UR6, UR20, UR10, 0xf ;  /* 0x0000000a14067291 */ /* 0x000fc6000f8e78ff */
[----:B------:R-:W-:Y:S01]  /*d670*/  IMAD.X R123, R2, 0x1, R93, P6 ;  /* 0x00000001027b7824 */ /* 0x000fe200030e065d */
[----:B------:R-:W-:Y:S02]  /*d680*/  ISETP.NE.U32.AND P6, PT, R124, RZ, PT ;  /* 0x000000ff7c00720c */ /* 0x000fe40003fc5070 */
[----:B------:R-:W-:Y:S02]  /*d690*/  IADD3 R124, P3, PT, R0, R92, RZ ;  /* 0x0000005c007c7210 */ /* 0x000fe40007f7e0ff */
[----:B------:R1:W-:Y:S03]  /*d6a0*/  LDGSTS.E [R127+0x30000], desc[UR22][R122.64], P5 ;  /* 0x300000007a7f7fae */ /* 0x0003e6000a9a1016 */
[----:B------:R-:W-:Y:S01]  /*d6b0*/  IMAD.X R125, R2, 0x1, R91, P3 ;  /* 0x00000001027d7824 */ /* 0x000fe200018e065b */
[----:B------:R-:W-:-:S05]  /*d6c0*/  ISETP.NE.U32.AND P3, PT, R126, RZ, PT ;  /* 0x000000ff7e00720c */ /* 0x000fca0003f65070 */
[----:B------:R2:W-:Y:S01]  /*d6d0*/  LDGSTS.E [R127+0x30008], desc[UR22][R124.64], P6 ;  /* 0x300080007c7f7fae */ /* 0x0005e2000b1a1016 */
[----:B------:R-:W-:Y:S02]  /*d6e0*/  ISETP.GE.AND P6, PT, R128, UR13, PT ;  /* 0x0000000d80007c0c */ /* 0x000fe4000bfc6270 */
[----:B-1----:R-:W-:Y:S02]  /*d6f0*/  IADD3 R122, P5, PT, R0, R130, RZ ;  /* 0x00000082007a7210 */ /* 0x002fe40007fbe0ff */
[----:B------:R-:W-:Y:S02]  /*d700*/  LOP3.LUT R128, R11, 0x1c, RZ, 0xfc, !PT ;  /* 0x0000001c0b807812 */ /* 0x000fe400078efcff */
[----:B------:R-:W-:Y:S01]  /*d710*/  SEL R126, RZ, 0x4, P6 ;  /* 0x00000004ff7e7807 */ /* 0x000fe20003000000 */
[----:B------:R-:W-:-:S03]  /*d720*/  IMAD.X R123, R2, 0x1, R121, P5 ;  /* 0x00000001027b7824 */ /* 0x000fc600028e0679 */
[----:B------:R-:W-:Y:S02]  /*d730*/  SEL R126, R126, RZ, !P2 ;  /* 0x000000ff7e7e7207 */ /* 0x000fe40005000000 */
[----:B------:R1:W-:Y:S01]  /*d740*/  LDGSTS.E [R129+0x30000], desc[UR22][R122.64], P3 ;  /* 0x300000007a817fae */ /* 0x0003e200099a1016 */
[----:B------:R-:W-:Y:S02]  /*d750*/  ISETP.GE.AND P3, PT, R128, UR13, PT ;  /* 0x0000000d80007c0c */ /* 0x000fe4000bf66270 */
[----:B--2---:R-:W-:Y:S01]  /*d760*/  IADD3 R124, P5, PT, R0, R120, RZ ;  /* 0x00000078007c7210 */ /* 0x004fe20007fbe0ff */
[----:B------:R-:W2:Y:S01]  /*d770*/  S2R R128, SR_TID.X ;  /* 0x0000000000807919 */ /* 0x000ea20000002100 */
[----:B------:R-:W-:Y:S02]  /*d780*/  SEL R127, RZ, 0x4, P3 ;  /* 0x00000004ff7f7807 */ /* 0x000fe40001800000 */
[----:B------:R-:W-:Y:S01]  /*d790*/  ISETP.GE.AND P3, PT, R184, UR13, PT ;  /* 0x0000000db8007c0c */ /* 0x000fe2000bf66270 */
[----:B------:R-:W-:Y:S01]  /*d7a0*/  IMAD.X R125, R2, 0x1, R119, P5 ;  /* 0x00000001027d7824 */ /* 0x000fe200028e0677 */
[----:B------:R-:W-:Y:S01]  /*d7b0*/  ISETP.NE.U32.AND P6, PT, R126, RZ, PT ;  /* 0x000000ff7e00720c */ /* 0x000fe20003fc5070 */
[----:B------:R-:W-:Y:S01]  /*d7c0*/  VIADD R184, R183, UR6 ;  /* 0x00000006b7b87c36 */ /* 0x000fe20008000000 */
[----:B------:R-:W-:-:S02]  /*d7d0*/  SEL R127, R127, RZ, !P2 ;  /* 0x000000ff7f7f7207 */ /* 0x000fc40005000000 */
[----:B-1----:R-:W-:Y:S02]  /*d7e0*/  IADD3 R122, P5, PT, R0, R118, RZ ;  /* 0x00000076007a7210 */ /* 0x002fe40007fbe0ff */
[----:B------:R-:W-:-:S03]  /*d7f0*/  SEL R126, RZ, 0x4, P3 ;  /* 0x00000004ff7e7807 */ /* 0x000fc60001800000 */
[----:B------:R-:W-:Y:S01]  /*d800*/  IMAD.X R123, R2, 0x1, R117, P5 ;  /* 0x00000001027b7824 */ /* 0x000fe200028e0675 */
[----:B------:R-:W-:Y:S02]  /*d810*/  ISETP.NE.U32.AND P5, PT, R127, RZ, PT ;  /* 0x000000ff7f00720c */ /* 0x000fe40003fa5070 */
[----:B------:R-:W-:Y:S01]  /*d820*/  SEL R126, R126, RZ, !P2 ;  /* 0x000000ff7e7e7207 */ /* 0x000fe20005000000 */
[----:B------:R-:W-:Y:S10]  /*d830*/  LDGSTS.E [R129+0x30008], desc[UR22][R124.64], P6 ;  /* 0x300080007c817fae */ /* 0x000ff4000b1a1016 */
[----:B------:R1:W-:Y:S01]  /*d840*/  LDGSTS.E [R185+0x30000], desc[UR22][R122.64], P5 ;  /* 0x300000007ab97fae */ /* 0x0003e2000a9a1016 */
[----:B--2---:R-:W-:-:S04]  /*d850*/  LOP3.LUT R128, R128, 0x1f, RZ, 0xc0, !PT ;  /* 0x0000001f80807812 */ /* 0x004fc800078ec0ff */
[----:B------:R-:W-:Y:S01]  /*d860*/  ISETP.GE.AND P3, PT, R128, UR13, PT ;  /* 0x0000000d80007c0c */ /* 0x000fe2000bf66270 */
[----:B------:R-:W-:Y:S01]  /*d870*/  VIADD R128, R9, UR6 ;  /* 0x0000000609807c36 */ /* 0x000fe20008000000 */
[----:B------:R-:W-:Y:S02]  /*d880*/  USEL UR6, URZ, 0x1, !UP1 ;  /* 0x00000001ff067887 */ /* 0x000fe4000c800000 */
[----:B------:R-:W-:Y:S01]  /*d890*/  SEL R127, RZ, 0x4, P3 ;  /* 0x00000004ff7f7807 */ /* 0x000fe20001800000 */
[----:B------:R-:W-:Y:S01]  /*d8a0*/  UIADD3 UR13, UPT, UPT, UR13, -0x20, URZ ;  /* 0xffffffe00d0d7890 */ /* 0x000fe2000fffe0ff */
[----:B------:R-:W-:Y:S01]  /*d8b0*/  ISETP.NE.U32.AND P3, PT, R126, RZ, PT ;  /* 0x000000ff7e00720c */ /* 0x000fe20003f65070 */
[----:B------:R-:W-:Y:S01]  /*d8c0*/  ULOP3.LUT UR6, UR4, UR6, URZ, 0x3c, !UPT ;  /* 0x0000000604067292 */ /* 0x000fe2000f8e3cff */
[----:B------:R-:W-:Y:S02]  /*d8d0*/  SEL R127, R127, RZ, !P2 ;  /* 0x000000ff7f7f7207 */ /* 0x000fe40005000000 */
[----:B------:R-:W-:-:S02]  /*d8e0*/  IADD3 R126, P6, PT, R0, R116, RZ ;  /* 0x00000074007e7210 */ /* 0x000fc40007fde0ff */
[----:B------:R-:W-:Y:S02]  /*d8f0*/  ISETP.NE.U32.AND P2, PT, R127, RZ, PT ;  /* 0x000000ff7f00720c */ /* 0x000fe40003f45070 */
[C---:B-1----:R-:W-:Y:S01]  /*d900*/  IADD3 R122, P5, PT, R3.reuse, R90, RZ ;  /* 0x0000005a037a7210 */ /* 0x042fe20007fbe0ff */
[----:B------:R-:W-:Y:S01]  /*d910*/  IMAD.X R127, R2, 0x1, R115, P6 ;  /* 0x00000001027f7824 */ /* 0x000fe200030e0673 */
[----:B------:R-:W-:-:S03]  /*d920*/  IADD3 R124, P6, PT, R3, R86, RZ ;  /* 0x00000056037c7210 */ /* 0x000fc60007fde0ff */
[C---:B------:R-:W-:Y:S01]  /*d930*/  IMAD.X R123, R4.reuse, 0x1, R89, P5 ;  /* 0x00000001047b7824 */ /* 0x040fe200028e0659 */
[----:B------:R1:W-:Y:S01]  /*d940*/  LDGSTS.E [R185+0x30008], desc[UR22][R126.64], P3 ;  /* 0x300080007eb97fae */ /* 0x0003e200099a1016 */
[----:B------:R-:W-:-:S03]  /*d950*/  IMAD.X R125, R4, 0x1, R85, P6 ;  /* 0x00000001047d7824 */ /* 0x000fc600030e0655 */
[----:B------:R-:W0:Y:S04]  /*d960*/  LDGDEPBAR ;  /* 0x00000000000079af */ /* 0x000e280000000000 */
[----:B------:R2:W-:Y:S01]  /*d970*/  LDGSTS.E [R128], desc[UR22][R122.64], P2 ;  /* 0x000000007a807fae */ /* 0x0005e200091a1016 */
[----:B-1----:R-:W-:-:S03]  /*d980*/  IADD3 R126, P3, PT, R3, R82, RZ ;  /* 0x00000052037e7210 */ /* 0x002fc60007f7e0ff */
[----:B------:R1:W-:Y:S02]  /*d990*/  LDGSTS.E [R128+0x400], desc[UR22][R124.64], P2 ;  /* 0x004000007c807fae */ /* 0x0003e400091a1016 */
[----:B------:R-:W-:Y:S01]  /*d9a0*/  IMAD.X R127, R4, 0x1, R81, P3 ;  /* 0x00000001047f7824 */ /* 0x000fe200018e0651 */
[----:B--2---:R-:W-:-:S04]  /*d9b0*/  IADD3 R122, P5, PT, R3, R78, RZ ;  /* 0x0000004e037a7210 */ /* 0x004fc80007fbe0ff */
[----:B------:R2:W-:Y:S01]  /*d9c0*/  LDGSTS.E [R128+0x800], desc[UR22][R126.64], P2 ;  /* 0x008000007e807fae */ /* 0x0005e200091a1016 */
[----:B-1----:R-:W-:Y:S01]  /*d9d0*/  IADD3 R124, P3, PT, R3, R74, RZ ;  /* 0x0000004a037c7210 */ /* 0x002fe20007f7e0ff */
[----:B------:R-:W-:-:S04]  /*d9e0*/  IMAD.X R123, R4, 0x1, R77, P5 ;  /* 0x00000001047b7824 */ /* 0x000fc800028e064d */
[----:B------:R-:W-:Y:S01]  /*d9f0*/  IMAD.X R125, R4, 0x1, R73, P3 ;  /* 0x00000001047d7824 */ /* 0x000fe200018e0649 */
[----:B------:R1:W-:Y:S01]  /*da00*/  LDGSTS.E [R128+0xc00], desc[UR22][R122.64], P2 ;  /* 0x00c000007a807fae */ /* 0x0003e200091a1016 */
[----:B--2---:R-:W-:-:S03]  /*da10*/  IADD3 R126, P5, PT, R3, R70, RZ ;  /* 0x00000046037e7210 */ /* 0x004fc60007fbe0ff */
[----:B------:R2:W-:Y:S02]  /*da20*/  LDGSTS.E [R128+0x1000], desc[UR22][R124.64], P2 ;  /* 0x010000007c807fae */ /* 0x0005e400091a1016 */
[----:B------:R-:W-:Y:S01]  /*da30*/  IMAD.X R127, R4, 0x1, R69, P5 ;  /* 0x00000001047f7824 */ /* 0x000fe200028e0645 */
[----:B-1----:R-:W-:-:S04]  /*da40*/  IADD3 R122, P3, PT, R3, R66, RZ ;  /* 0x00000042037a7210 */ /* 0x002fc80007f7e0ff */
[----:B------:R1:W-:Y:S01]  /*da50*/  LDGSTS.E [R128+0x1400], desc[UR22][R126.64], P2 ;  /* 0x014000007e807fae */ /* 0x0003e200091a1016 */
[----:B--2---:R-:W-:Y:S01]  /*da60*/  IADD3 R124, P5, PT, R3, R62, RZ ;  /* 0x0000003e037c7210 */ /* 0x004fe20007fbe0ff */
[----:B------:R-:W-:-:S04]  /*da70*/  IMAD.X R123, R4, 0x1, R65, P3 ;  /* 0x00000001047b7824 */ /* 0x000fc800018e0641 */
[----:B------:R-:W-:Y:S01]  /*da80*/  IMAD.X R125, R4, 0x1, R61, P5 ;  /* 0x00000001047d7824 */ /* 0x000fe200028e063d */
[----:B------:R2:W-:Y:S01]  /*da90*/  LDGSTS.E [R128+0x1800], desc[UR22][R122.64], P2 ;  /* 0x018000007a807fae */ /* 0x0005e200091a1016 */
        /* <DEDUP_REMOVED lines=158> */
[C---:B--2---:R-:W-:Y:S01]  /*e480*/  IADD3 R124, P3, PT, R3.reuse, R171, RZ ;  /* 0x000000ab037c7210 */ /* 0x044fe20007f7e0ff */
[----:B------:R-:W-:Y:S01]  /*e490*/  IMAD.X R123, R4, 0x1, R168, P6 ;  /* 0x00000001047b7824 */ /* 0x000fe200030e06a8 */
[----:B------:R-:W-:-:S03]  /*e4a0*/  IADD3 R128, P6, PT, R3, R179, RZ ;  /* 0x000000b303807210 */ /* 0x000fc60007fde0ff */
[C---:B------:R-:W-:Y:S01]  /*e4b0*/  IMAD.X R125, R4.reuse, 0x1, R172, P3 ;  /* 0x00000001047d7824 */ /* 0x040fe200018e06ac */
[----:B------:R2:W-:Y:S01]  /*e4c0*/  LDGSTS.E [R184+0x7200], desc[UR22][R122.64], P2 ;  /* 0x072000007ab87fae */ /* 0x0005e200091a1016 */
[C---:B------:R-:W-:Y:S01]  /*e4d0*/  IMAD.X R129, R4.reuse, 0x1, R180, P6 ;  /* 0x0000000104817824 */ /* 0x040fe200030e06b4 */
[C---:B-1----:R-:W-:Y:S02]  /*e4e0*/  IADD3 R126, P5, PT, R3.reuse, R175, RZ ;  /* 0x000000af037e7210 */ /* 0x042fe40007fbe0ff */
[----:B------:R1:W-:Y:S01]  /*e4f0*/  LDGSTS.E [R184+0x7600], desc[UR22][R124.64], P2 ;  /* 0x076000007cb87fae */ /* 0x0003e200091a1016 */
[----:B------:R-:W-:Y:S02]  /*e500*/  IADD3 R3, P3, PT, R3, R6, RZ ;  /* 0x0000000603037210 */ /* 0x000fe40007f7e0ff */
[----:B------:R-:W-:Y:S01]  /*e510*/  IMAD.X R127, R4, 0x1, R176, P5 ;  /* 0x00000001047f7824 */ /* 0x000fe200028e06b0 */
[----:B------:R-:W-:Y:S02]  /*e520*/  IADD3 R0, P5, PT, R0, R8, RZ ;  /* 0x0000000800007210 */ /* 0x000fe40007fbe0ff */
[----:B------:R-:W-:-:S02]  /*e530*/  IMAD.X R4, R4, 0x1, R5, P3 ;  /* 0x0000000104047824 */ /* 0x000fc400018e0605 */
[----:B--2---:R-:W-:Y:S01]  /*e540*/  IMAD.U32 R122, RZ, RZ, UR4 ;  /* 0x00000004ff7a7e24 */ /* 0x004fe2000f8e00ff */
[----:B------:R1:W-:Y:S01]  /*e550*/  LDGSTS.E [R184+0x7a00], desc[UR22][R126.64], P2 ;  /* 0x07a000007eb87fae */ /* 0x0003e200091a1016 */
[----:B------:R-:W-:-:S03]  /*e560*/  IMAD.X R2, R2, 0x1, R7, P5 ;  /* 0x0000000102027824 */ /* 0x000fc600028e0607 */
[----:B------:R1:W-:Y:S01]  /*e570*/  LDGSTS.E [R184+0x7e00], desc[UR22][R128.64], P2 ;  /* 0x07e0000080b87fae */ /* 0x0003e200091a1016 */
[----:B------:R-:W-:-:S03]  /*e580*/  ISETP.NE.U32.AND P2, PT, R181, UR7, PT ;  /* 0x00000007b5007c0c */ /* 0x000fc6000bf45070 */
[----:B------:R-:W0:Y:S10]  /*e590*/  LDGDEPBAR ;  /* 0x00000000000079af */ /* 0x000e340000000000 */
[----:B-1----:R-:W-:Y:S05]  /*e5a0*/  @P2 BRA `(.L_x_10) ;  /* 0xffffffe4007c2947 */ /* 0x002fea000383ffff */
.L_x_7:
[----:B------:R-:W2:Y:S01]  /*e5b0*/  LDL.LU R123, [R1+0x98] ;  /* 0x00009800017b7983 */ /* 0x000ea20000300800 */
[----:B------:R-:W2:Y:S01]  /*e5c0*/  LDCU.128 UR16, c[0x0][0x390] ;  /* 0x00007200ff1077ac */ /* 0x000ea20008000c00 */
[----:B-----5:R-:W1:Y:S01]  /*e5d0*/  LDC R3, c[0x0][0x3b8] ;  /* 0x0000ee00ff037b82 */ /* 0x020e620000000800 */
[C---:B------:R-:W-:Y:S01]  /*e5e0*/  LOP3.LUT R2, R12.reuse, R11, RZ, 0xfc, !PT ;  /* 0x0000000b0c027212 */ /* 0x040fe200078efcff */
[----:B------:R-:W3:Y:S01]  /*e5f0*/  S2R R124, SR_TID.X ;  /* 0x00000000007c7919 */ /* 0x000ee20000002100 */
[----:B------:R-:W4:Y:S01]  /*e600*/  LDCU UR6, c[0x0][0x39c] ;  /* 0x00007380ff0677ac */ /* 0x000f220008000800 */
[--C-:B------:R-:W-:Y:S01]  /*e610*/  LOP3.LUT R138, R12, 0x2, R11.reuse, 0xfe, !PT ;  /* 0x000000020c8a7812 */ /* 0x100fe200078efe0b */
[----:B------:R-:W-:Y:S01]  /*e620*/  IMAD.U32 R157, RZ, RZ, UR24 ;  /* 0x00000018ff9d7e24 */ /* 0x000fe2000f8e00ff */
[----:B------:R-:W-:Y:S01]  /*e630*/  LOP3.LUT R0, R2, 0xfe, RZ, 0xfc, !PT ;  /* 0x000000fe02007812 */ /* 0x000fe200078efcff */
[----:B------:R-:W1:Y:S01]  /*e640*/  LDCU UR5, c[0x0][0x3b4] ;  /* 0x00007680ff0577ac */ /* 0x000e620008000800 */
[----:B------:R-:W-:-:S02]  /*e650*/  LOP3.LUT R6, R12, 0x4, R11, 0xfe, !PT ;  /* 0x000000040c067812 */ /* 0x000fc400078efe0b */
[C-C-:B------:R-:W-:Y:S02]  /*e660*/  LOP3.LUT R192, R12.reuse, 0x1e, R11.reuse, 0xfe, !PT ;  /* 0x0000001e0cc07812 */ /* 0x140fe400078efe0b */
[C-C-:B------:R-:W-:Y:S02]  /*e670*/  LOP3.LUT R191, R12.reuse, 0x1c, R11.reuse, 0xfe, !PT ;  /* 0x0000001c0cbf7812 */ /* 0x140fe400078efe0b */
[C-C-:B------:R-:W-:Y:S02]  /*e680*/  LOP3.LUT R190, R12.reuse, 0x1a, R11.reuse, 0xfe, !PT ;  /* 0x0000001a0cbe7812 */ /* 0x140fe400078efe0b */
[C-C-:B------:R-:W-:Y:S02]  /*e690*/  LOP3.LUT R189, R12.reuse, 0x18, R11.reuse, 0xfe, !PT ;  /* 0x000000180cbd7812 */ /* 0x140fe400078efe0b */
[C-C-:B------:R-:W-:Y:S02]  /*e6a0*/  LOP3.LUT R188, R12.reuse, 0x16, R11.reuse, 0xfe, !PT ;  /* 0x000000160cbc7812 */ /* 0x140fe400078efe0b */
[----:B------:R-:W-:-:S02]  /*e6b0*/  LOP3.LUT R139, R12, 0x14, R11, 0xfe, !PT ;  /* 0x000000140c8b7812 */ /* 0x000fc400078efe0b */
[C-C-:B------:R-:W-:Y:S02]  /*e6c0*/  LOP3.LUT R135, R12.reuse, 0x12, R11.reuse, 0xfe, !PT ;  /* 0x000000120c877812 */ /* 0x140fe400078efe0b */
[--C-:B------:R-:W-:Y:S01]  /*e6d0*/  LOP3.LUT R136, R12, 0x10, R11.reuse, 0xfe, !PT ;  /* 0x000000100c887812 */ /* 0x100fe200078efe0b */
[----:B-1----:R-:W-:Y:S01]  /*e6e0*/  IMAD R141, R6, R3, RZ ;  /* 0x00000003068d7224 */ /* 0x002fe200078e02ff */
[C-C-:B------:R-:W-:Y:S02]  /*e6f0*/  LOP3.LUT R132, R12.reuse, 0xe, R11.reuse, 0xfe, !PT ;  /* 0x0000000e0c847812 */ /* 0x140fe400078efe0b */
[C-C-:B------:R-:W-:Y:S02]  /*e700*/  LOP3.LUT R134, R12.reuse, 0xc, R11.reuse, 0xfe, !PT ;  /* 0x0000000c0c867812 */ /* 0x140fe400078efe0b */
[C-C-:B------:R-:W-:Y:S02]  /*e710*/  LOP3.LUT R133, R12.reuse, 0xa, R11.reuse, 0xfe, !PT ;  /* 0x0000000a0c857812 */ /* 0x140fe400078efe0b */
[--C-:B------:R-:W-:Y:S01]  /*e720*/  LOP3.LUT R158, R12, 0x8, R11.reuse, 0xfe, !PT ;  /* 0x000000080c9e7812 */ /* 0x100fe200078efe0b */
[----:B---3--:R-:W-:Y:S01]  /*e730*/  IMAD.SHL.U32 R125, R124, 0x10, RZ ;  /* 0x000000107c7d7824 */ /* 0x008fe200078e00ff */
[----:B------:R-:W-:-:S04]  /*e740*/  LOP3.LUT R12, R12, 0x6, R11, 0xfe, !PT ;  /* 0x000000060c0c7812 */ /* 0x000fc800078efe0b */
[----:B------:R-:W-:Y:S02]  /*e750*/  LOP3.LUT R4, R125, 0xf0, RZ, 0xc0, !PT ;  /* 0x000000f07d047812 */ /* 0x000fe400078ec0ff */
[C---:B--2---:R-:W-:Y:S01]  /*e760*/  ISETP.GE.AND P1, PT, R123.reuse, UR18, PT ;  /* 0x000000127b007c0c */ /* 0x044fe2000bf26270 */
[----:B------:R-:W-:-:S03]  /*e770*/  IMAD R137, R123, UR5, RZ ;  /* 0x000000057b897c24 */ /* 0x000fc6000f8e02ff */
[----:B----4-:R-:W-:Y:S01]  /*e780*/  ISETP.LT.AND P2, PT, R0, UR6, !P1 ;  /* 0x0000000600007c0c */ /* 0x010fe2000cf41270 */
[----:B------:R-:W-:Y:S01]  /*e790*/  IMAD.SHL.U32 R0, R124, 0x80, RZ ;  /* 0x000000807c007824 */ /* 0x000fe200078e00ff */
[C---:B------:R-:W-:Y:S01]  /*e7a0*/  ISETP.LT.AND P5, PT, R138.reuse, UR19, !P1 ;  /* 0x000000138a007c0c */ /* 0x040fe2000cfa1270 */
[----:B------:R-:W-:Y:S01]  /*e7b0*/  IMAD R138, R138, R3, RZ ;  /* 0x000000038a8a7224 */ /* 0x000fe200078e02ff */
[----:B------:R-:W-:Y:S02]  /*e7c0*/  ISETP.LT.AND P3, PT, R6, UR19, !P1 ;  /* 0x0000001306007c0c */ /* 0x000fe4000cf61270 */
[----:B------:R-:W-:Y:S02]  /*e7d0*/  LOP3.LUT R5, R0, 0x800, RZ, 0xc0, !PT ;  /* 0x0000080000057812 */ /* 0x000fe400078ec0ff */
[----:B------:R-:W-:Y:S02]  /*e7e0*/  LEA R0, P6, R137, UR16, 0x2 ;  /* 0x0000001089007c11 */ /* 0x000fe4000f8c10ff */
[----:B------:R-:W-:Y:S01]  /*e7f0*/  IADD3 R156, PT, PT, R4, UR10, R5 ;  /* 0x0000000a049c7c10 */ /* 0x000fe2000fffe005 */
[----:B------:R-:W-:Y:S10]  /*e800*/  @!P4 BRA `(.L_x_11) ;  /* 0x000000000010c947 */ /* 0x000ff40003800000 */
[----:B------:R-:W-:-:S06]  /*e810*/  USHF.L.U32 UR4, UR4, 0x1f, URZ ;  /* 0x0000001f04047899 */ /* 0x000fcc00080006ff */
[----:B------:R-:W-:-:S04]  /*e820*/  IMAD.U32 R4, RZ, RZ, UR4 ;  /* 0x00000004ff047e24 */ /* 0x000fc8000f8e00ff */
[----:B------:R-:W1:Y:S02]  /*e830*/  SYNCS.PHASECHK.TRANS64.TRYWAIT P4, [UR12], R4 ;  /* 0x00000004ff0075a7 */ /* 0x000e64000808110c */
[----:B-1----:R-:W-:Y:S05]  /*e840*/  @!P4 BRA `(.L_x_12) ;  /* 0x0000004400c8c947 */ /* 0x002fea0003800000 */
.L_x_11:
[----:B------:R-:W-:-:S04]  /*e850*/  DEPBAR.LE SB0, 0x0 ;  /* 0x000080000000791a */ /* 0x000fc80000000000 */
[----:B------:R-:W-:Y:S01]  /*e860*/  BAR.SYNC.DEFER_BLOCKING 0x0 ;  /* 0x0000000000007b1d */ /* 0x000fe20000010000 */
[C---:B------:R-:W-:Y:S01]  /*e870*/  ISETP.LT.AND P4, PT, R12.reuse, UR19, !P1 ;  /* 0x000000130c007c0c */ /* 0x040fe2000cf81270 */
[-C--:B------:R-:W-:Y:S01]  /*e880*/  IMAD R143, R12, R3.reuse, RZ ;  /* 0x000000030c8f7224 */ /* 0x080fe200078e02ff */
[----:B------:R-:W-:Y:S01]  /*e890*/  LEA.HI.X.SX32 R137, R137, UR17, 0x2, P6 ;  /* 0x0000001189897c11 */ /* 0x000fe2000b0f16ff */
[-C--:B------:R-:W-:Y:S01]  /*e8a0*/  IMAD R149, R133, R3.reuse, RZ ;  /* 0x0000000385957224 */ /* 0x080fe200078e02ff */
[-C--:B------:R-:W-:Y:S01]  /*e8b0*/  LEA R146, P6, R138, R0.reuse, 0x2 ;  /* 0x000000008a927211 */ /* 0x080fe200078c10ff */
[----:B------:R-:W-:Y:S01]  /*e8c0*/  IMAD R180, R2, R3, RZ ;  /* 0x0000000302b47224 */ /* 0x000fe200078e02ff */
[----:B------:R-:W1:Y:S01]  /*e8d0*/  LDCU UR4, c[0x0][0x39c] ;  /* 0x00007380ff0477ac */ /* 0x000e620008000800 */
[----:B------:R-:W2:Y:S01]  /*e8e0*/  S2R R162, SR_TID.X ;  /* 0x0000000000a27919 */ /* 0x000ea20000002100 */
[----:B------:R-:W-:Y:S01]  /*e8f0*/  LEA.HI.X.SX32 R147, R138, R137, 0x2, P6 ;  /* 0x000000898a937211 */ /* 0x000fe200030f16ff */
[-C--:B------:R-:W-:Y:S01]  /*e900*/  IMAD R148, R158, R3.reuse, RZ ;  /* 0x000000039e947224 */ /* 0x080fe200078e02ff */
[-C--:B------:R-:W-:Y:S01]  /*e910*/  LEA R142, P6, R143, R0.reuse, 0x2 ;  /* 0x000000008f8e7211 */ /* 0x080fe200078c10ff */
[----:B------:R-:W-:Y:S01]  /*e920*/  IMAD R138, R157, 0x8, R156 ;  /* 0x000000089d8a7824 */ /* 0x000fe200078e029c */
[----:B------:R-:W3:Y:S01]  /*e930*/  LDCU UR5, c[0x0][0x39c] ;  /* 0x00007380ff0577ac */ /* 0x000ee20008000800 */
[----:B------:R-:W-:Y:S01]  /*e940*/  IMAD R151, R134, R3, RZ ;  /* 0x0000000386977224 */ /* 0x000fe200078e02ff */
[----:B------:R-:W-:Y:S01]  /*e950*/  LEA.HI.X.SX32 R143, R143, R137, 0x2, P6 ;  /* 0x000000898f8f7211 */ /* 0x000fe200030f16ff */
[-C--:B------:R-:W-:Y:S01]  /*e960*/  IMAD R160, R132, R3.reuse, RZ ;  /* 0x0000000384a07224 */ /* 0x080fe200078e02ff */
[----:B------:R-:W-:Y:S01]  /*e970*/  LEA R152, P6, R149, R0, 0x2 ;  /* 0x0000000095987211 */ /* 0x000fe200078c10ff */
[-C--:B------:R-:W-:Y:S01]  /*e980*/  IMAD R161, R136, R3.reuse, RZ ;  /* 0x0000000388a17224 */ /* 0x080fe200078e02ff */
[----:B------:R-:W4:Y:S01]  /*e990*/  LDCU UR6, c[0x0][0x39c] ;  /* 0x00007380ff0677ac */ /* 0x000f220008000800 */
[----:B------:R-:W-:Y:S01]  /*e9a0*/  IMAD R176, R189, R3, RZ ;  /* 0x00000003bdb07224 */ /* 0x000fe200078e02ff */
[----:B------:R-:W-:Y:S01]  /*e9b0*/  LEA.HI.X.SX32 R153, R149, R137, 0x2, P6 ;  /* 0x0000008995997211 */ /* 0x000fe200030f16ff */
[----:B------:R-:W-:Y:S01]  /*e9c0*/  IMAD R181, R191, R3, RZ ;  /* 0x00000003bfb57224 */ /* 0x000fe200078e02ff */
[----:B------:R-:W-:Y:S01]  /*e9d0*/  ISETP.LT.AND P6, PT, R158, UR19, !P1 ;  /* 0x000000139e007c0c */ /* 0x000fe2000cfc1270 */
[----:B------:R-:W5:Y:S02]  /*e9e0*/  @!P0 SYNCS.CCTL.IV [UR10+0x3c000] ;  /* 0x03c00000ff0089b1 */ /* 0x000f64000800000a */
[----:B-----5:R-:W-:Y:S01]  /*e9f0*/  BAR.SYNC.DEFER_BLOCKING 0x0 ;  /* 0x0000000000007b1d */ /* 0x020fe20000010000 */
[----:B------:R-:W-:-:S04]  /*ea00*/  IMAD R184, R3, 0x20, R180 ;  /* 0x0000002003b87824 */ /* 0x000fc800078e02b4 */
[C---:B------:R-:W-:Y:S01]  /*ea10*/  IMAD R194, R3.reuse, 0x2, R184 ;  /* 0x0000000203c27824 */ /* 0x040fe200078e02b8 */
[----:B------:R-:W5:Y:S01]  /*ea20*/  LDCU UR7, c[0x0][0x39c] ;  /* 0x00007380ff0777ac */ /* 0x000f620008000800 */
[----:B------:R-:W-:Y:S01]  /*ea30*/  LDTM.16dp32bit_t0_t15.x128 R4, tmem[UR11] ;  /* 0x0000000b000479ee */ /* 0x000fe20008b80000 */
[----:B------:R-:W1:Y:S01]  /*ea40*/  LDTM.16dp32bit_t16_t31.x128 R4, tmem[UR11+0x80] ;  /* 0x0000800b000479ee */ /* 0x000e620008ba0000 */
[----:B------:R-:W-:Y:S01]  /*ea50*/  IMAD R196, R3, 0x2, R194 ;  /* 0x0000000203c47824 */ /* 0x000fe200078e02c2 */
[----:B------:R-:W1:Y:S01]  /*ea60*/  LDCU UR8, c[0x0][0x39c] ;  /* 0x00007380ff0877ac */ /* 0x000e620008000800 */
[----:B--2---:R-:W-:-:S04]  /*ea70*/  LOP3.LUT R162, R162, 0x7f, RZ, 0xc0, !PT ;  /* 0x0000007fa2a27812 */ /* 0x004fc800078ec0ff */
[----:B------:R-:W-:Y:S01]  /*ea80*/  LEA R193, R162, UR10, 0x4 ;  /* 0x0000000aa2c17c11 */ /* 0x000fe2000f8e20ff */
[----:B------:R-:W2:Y:S01]  /*ea90*/  @!P0 SYNCS.CCTL.IV [UR10+0x3c008] ;  /* 0x03c00800ff0089b1 */ /* 0x000ea2000800000a */
[----:B------:R-:W-:Y:S01]  /*eaa0*/  LEA R144, P0, R180, R0, 0x2 ;  /* 0x00000000b4907211 */ /* 0x000fe200078010ff */
[----:B------:R-:W-:-:S03]  /*eab0*/  NOP ;  /* 0x0000000000007918 */ /* 0x000fc60000000000 */
[-C--:B------:R-:W-:Y:S02]  /*eac0*/  LEA.HI.X.SX32 R145, R180, R137.reuse, 0x2, P0 ;  /* 0x00000089b4917211 */ /* 0x080fe400000f16ff */
[CC--:B------:R-:W-:Y:S01]  /*ead0*/  LEA R140, P0, R141.reuse, R0.reuse, 0x2 ;  /* 0x000000008d8c7211 */ /* 0x0c0fe200078010ff */
[----:B-1----:R-:W-:Y:S02]  /*eae0*/  IMAD.MOV.U32 R168, RZ, RZ, R4 ;  /* 0x000000ffffa87224 */ /* 0x002fe400078e0004 */
[----:B------:R-:W-:Y:S01]  /*eaf0*/  IMAD.MOV.U32 R169, RZ, RZ, R6 ;  /* 0x000000ffffa97224 */ /* 0x000fe200078e0006 */
[-C--:B------:R-:W-:Y:S01]  /*eb00*/  LEA.HI.X.SX32 R141, R141, R137.reuse, 0x2, P0 ;  /* 0x000000898d8d7211 */ /* 0x080fe200000f16ff */
[----:B------:R-:W-:Y:S01]  /*eb10*/  IMAD.MOV.U32 R170, RZ, RZ, R8 ;  /* 0x000000ffffaa7224 */ /* 0x000fe200078e0008 */
[CC--:B------:R-:W-:Y:S01]  /*eb20*/  LEA R154, P0, R148.reuse, R0.reuse, 0x2 ;  /* 0x00000000949a7211 */ /* 0x0c0fe200078010ff */
[----:B------:R-:W-:Y:S02]  /*eb30*/  IMAD.MOV.U32 R171, RZ, RZ, R10 ;  /* 0x000000ffffab7224 */ /* 0x000fe400078e000a */
[----:B------:R-:W-:Y:S01]  /*eb40*/  IMAD.MOV.U32 R156, RZ, RZ, R5 ;  /* 0x000000ffff9c7224 */ /* 0x000fe200078e0005 */
[----:B------:R-:W-:Y:S01]  /*eb50*/  LEA.HI.X.SX32 R155, R148, R137, 0x2, P0 ;  /* 0x00000089949b7211 */ /* 0x000fe200000f16ff */
[----:B------:R-:W-:Y:S01]  /*eb60*/  IMAD.MOV.U32 R157, RZ, RZ, R7 ;  /* 0x000000ffff9d7224 */ /* 0x000fe200078e0007 */
[----:B--2---:R1:W-:Y:S01]  /*eb70*/  STS.128 [R138], R168 ;  /* 0x000000a88a007388 */ /* 0x0043e20000000c00 */
[----:B------:R-:W-:Y:S01]  /*eb80*/  IMAD.MOV.U32 R158, RZ, RZ, R9 ;  /* 0x000000ffff9e7224 */ /* 0x000fe200078e0009 */
[----:B------:R-:W-:Y:S01]  /*eb90*/  LEA R150, P0, R151, R0, 0x2 ;  /* 0x0000000097967211 */ /* 0x000fe200078010ff */
[----:B------:R-:W-:-:S02]  /*eba0*/  IMAD.MOV.U32 R159, RZ, RZ, R11 ;  /* 0x000000ffff9f7224 */ /* 0x000fc400078e000b */
[----:B------:R-:W-:Y:S01]  /*ebb0*/  IMAD.MOV.U32 R164, RZ, RZ, R12 ;  /* 0x000000ffffa47224 */ /* 0x000fe200078e000c */
[-C--:B------:R-:W-:Y:S01]  /*ebc0*/  LEA.HI.X.SX32 R151, R151, R137.reuse, 0x2, P0 ;  /* 0x0000008997977211 */ /* 0x080fe200000f16ff */
[----:B------:R-:W-:Y:S01]  /*ebd0*/  IMAD.MOV.U32 R165, RZ, RZ, R14 ;  /* 0x000000ffffa57224 */ /* 0x000fe200078e000e */
[----:B------:R-:W-:Y:S01]  /*ebe0*/  STS.128 [R138+0x400], R156 ;  /* 0x0004009c8a007388 */ /* 0x000fe20000000c00 */
[CC--:B------:R-:W-:Y:S01]  /*ebf0*/  LEA R148, P0, R160.reuse, R0.reuse, 0x2 ;  /* 0x00000000a0947211 */ /* 0x0c0fe200078010ff */
[----:B------:R-:W-:Y:S01]  /*ec00*/  IMAD.MOV.U32 R166, RZ, RZ, R16 ;  /* 0x000000ffffa67224 */ /* 0x000fe200078e0010 */
[----:B------:R-:W-:Y:S02]  /*ec10*/  BAR.SYNC.DEFER_BLOCKING 0x0 ;  /* 0x0000000000007b1d */ /* 0x000fe40000010000 */
[----:B------:R-:W-:Y:S01]  /*ec20*/  LEA.HI.X.SX32 R149, R160, R137, 0x2, P0 ;  /* 0x00000089a0957211 */ /* 0x000fe200000f16ff */
[----:B------:R-:W-:Y:S01]  /*ec30*/  IMAD.MOV.U32 R167, RZ, RZ, R18 ;  /* 0x000000ffffa77224 */ /* 0x000fe200078e0012 */
[----:B------:R-:W-:Y:S01]  /*ec40*/  LEA R6, P0, R161, R0, 0x2 ;  /* 0x00000000a1067211 */ /* 0x000fe200078010ff */
[----:B-1----:R-:W-:-:S02]  /*ec50*/  IMAD.MOV.U32 R168, RZ, RZ, R13 ;  /* 0x000000ffffa87224 */ /* 0x002fc400078e000d */
[----:B------:R-:W-:Y:S01]  /*ec60*/  IMAD.MOV.U32 R169, RZ, RZ, R15 ;  /* 0x000000ffffa97224 */ /* 0x000fe200078e000f */
[----:B------:R-:W-:Y:S01]  /*ec70*/  LEA.HI.X.SX32 R7, R161, R137, 0x2, P0 ;  /* 0x00000089a1077211 */ /* 0x000fe200000f16ff */
[----:B------:R-:W-:Y:S02]  /*ec80*/  IMAD.MOV.U32 R170, RZ, RZ, R17 ;  /* 0x000000ffffaa7224 */ /* 0x000fe400078e0011 */
[----:B------:R-:W-:Y:S02]  /*ec90*/  IMAD.MOV.U32 R171, RZ, RZ, R19 ;  /* 0x000000ffffab7224 */ /* 0x000fe400078e0013 */
[----:B------:R-:W-:Y:S02]  /*eca0*/  IMAD.MOV.U32 R12, RZ, RZ, R20 ;  /* 0x000000ffff0c7224 */ /* 0x000fe400078e0014 */
[----:B------:R-:W-:Y:S02]  /*ecb0*/  IMAD.MOV.U32 R13, RZ, RZ, R22 ;  /* 0x000000ffff0d7224 */ /* 0x000fe400078e0016 */
[----:B------:R-:W-:-:S02]  /*ecc0*/  IMAD.MOV.U32 R14, RZ, RZ, R24 ;  /* 0x000000ffff0e7224 */ /* 0x000fc400078e0018 */
[----:B------:R-:W-:Y:S02]  /*ecd0*/  IMAD.MOV.U32 R15, RZ, RZ, R26 ;  /* 0x000000ffff0f7224 */ /* 0x000fe400078e001a */
[----:B------:R-:W-:Y:S02]  /*ece0*/  IMAD.MOV.U32 R16, RZ, RZ, R21 ;  /* 0x000000ffff107224 */ /* 0x000fe400078e0015 */
[----:B------:R-:W-:Y:S01]  /*ecf0*/  IMAD.MOV.U32 R17, RZ, RZ, R23 ;  /* 0x000000ffff117224 */ /* 0x000fe200078e0017 */
[----:B------:R-:W1:Y:S01]  /*ed00*/  LDS.128 R160, [R193] ;  /* 0x00000000c1a07984 */ /* 0x000e620000000c00 */
[----:B------:R-:W-:Y:S02]  /*ed10*/  IMAD.MOV.U32 R18, RZ, RZ, R25 ;  /* 0x000000ffff127224 */ /* 0x000fe400078e0019 */
[----:B------:R-:W-:Y:S01]  /*ed20*/  IMAD.MOV.U32 R19, RZ, RZ, R27 ;  /* 0x000000ffff137224 */ /* 0x000fe200078e001b */
[----:B------:R-:W-:Y:S01]  /*ed30*/  LDS.128 R156, [R193+0x800] ;  /* 0x00080000c19c7984 */ /* 0x000fe20000000c00 */
[----:B------:R-:W-:-:S02]  /*ed40*/  IMAD.MOV.U32 R24, RZ, RZ, R28 ;  /* 0x000000ffff187224 */ /* 0x000fc400078e001c */
[----:B------:R-:W-:Y:S01]  /*ed50*/  IMAD.MOV.U32 R25, RZ, RZ, R30 ;  /* 0x000000ffff197224 */ /* 0x000fe200078e001e */
[----:B------:R-:W-:Y:S01]  /*ed60*/  BAR.SYNC.DEFER_BLOCKING 0x0 ;  /* 0x0000000000007b1d */ /* 0x000fe20000010000 */
[----:B------:R-:W-:Y:S02]  /*ed70*/  IMAD.MOV.U32 R26, RZ, RZ, R32 ;  /* 0x000000ffff1a7224 */ /* 0x000fe400078e0020 */
[----:B------:R-:W-:Y:S02]  /*ed80*/  IMAD.MOV.U32 R27, RZ, RZ, R34 ;  /* 0x000000ffff1b7224 */ /* 0x000fe400078e0022 */
[----:B------:R-:W-:Y:S02]  /*ed90*/  IMAD.MOV.U32 R172, RZ, RZ, R29 ;  /* 0x000000ffffac7224 */ /* 0x000fe400078e001d */
[----:B------:R-:W-:Y:S02]  /*eda0*/  IMAD.MOV.U32 R173, RZ, RZ, R31 ;  /* 0x000000ffffad7224 */ /* 0x000fe400078e001f */
[----:B------:R-:W-:-:S02]  /*edb0*/  IMAD.MOV.U32 R174, RZ, RZ, R33 ;  /* 0x000000ffffae7224 */ /* 0x000fc400078e0021 */
[----:B------:R-:W-:Y:S02]  /*edc0*/  IMAD.MOV.U32 R175, RZ, RZ, R35 ;  /* 0x000000ffffaf7224 */ /* 0x000fe400078e0023 */
[----:B------:R-:W-:Y:S02]  /*edd0*/  IMAD.MOV.U32 R20, RZ, RZ, R37 ;  /* 0x000000ffff147224 */ /* 0x000fe400078e0025 */
[----:B------:R-:W-:Y:S02]  /*ede0*/  IMAD.MOV.U32 R21, RZ, RZ, R39 ;  /* 0x000000ffff157224 */ /* 0x000fe400078e0027 */
[----:B------:R-:W-:Y:S02]  /*edf0*/  IMAD.MOV.U32 R22, RZ, RZ, R41 ;  /* 0x000000ffff167224 */ /* 0x000fe400078e0029 */
[----:B------:R-:W-:Y:S02]  /*ee00*/  IMAD.MOV.U32 R23, RZ, RZ, R43 ;  /* 0x000000ffff177224 */ /* 0x000fe400078e002b */
[----:B------:R-:W-:-:S02]  /*ee10*/  IMAD R5, R135, R3, RZ ;  /* 0x0000000387057224 */ /* 0x000fc400078e02ff */
[-C--:B------:R-:W-:Y:S01]  /*ee20*/  IMAD R9, R139, R3.reuse, RZ ;  /* 0x000000038b097224 */ /* 0x080fe200078e02ff */
[----:B------:R-:W-:Y:S01]  /*ee30*/  STS.128 [R138], R164 ;  /* 0x000000a48a007388 */ /* 0x000fe20000000c00 */
[----:B------:R-:W-:Y:S01]  /*ee40*/  IMAD R11, R188, R3, RZ ;  /* 0x00000003bc0b7224 */ /* 0x000fe200078e02ff */
[CC--:B------:R-:W-:Y:S01]  /*ee50*/  LEA R4, P0, R5.reuse, R0.reuse, 0x2 ;  /* 0x0000000005047211 */ /* 0x0c0fe200078010ff */
[----:B------:R-:W-:Y:S01]  /*ee60*/  IMAD.MOV.U32 R177, RZ, RZ, R47 ;  /* 0x000000ffffb17224 */ /* 0x000fe200078e002f */
[----:B------:R-:W-:Y:S01]  /*ee70*/  STS.128 [R138+0x400], R168 ;  /* 0x000400a88a007388 */ /* 0x000fe20000000c00 */
[----:B------:R-:W-:Y:S01]  /*ee80*/  IMAD.MOV.U32 R178, RZ, RZ, R49 ;  /* 0x000000ffffb27224 */ /* 0x000fe200078e0031 */
[----:B------:R-:W-:Y:S01]  /*ee90*/  LEA.HI.X.SX32 R5, R5, R137, 0x2, P0 ;  /* 0x0000008905057211 */ /* 0x000fe200000f16ff */
[----:B------:R-:W-:Y:S01]  /*eea0*/  IMAD.MOV.U32 R179, RZ, RZ, R51 ;  /* 0x000000ffffb37224 */ /* 0x000fe200078e0033 */
[----:B------:R-:W-:Y:S01]  /*eeb0*/  BAR.SYNC.DEFER_BLOCKING 0x0 ;  /* 0x0000000000007b1d */ /* 0x000fe20000010000 */
[----:B------:R-:W-:Y:S01]  /*eec0*/  LEA R8, P0, R9, R0, 0x2 ;  /* 0x0000000009087211 */ /* 0x000fe200078010ff */
[----:B------:R-:W-:-:S02]  /*eed0*/  IMAD.MOV.U32 R180, RZ, RZ, R61 ;  /* 0x000000ffffb47224 */ /* 0x000fc400078e003d */
        /* <DEDUP_REMOVED lines=8> */
[----:B------:R-:W2:Y:S04]  /*ef60*/  LDS.128 R168, [R193] ;  /* 0x00000000c1a87984 */ /* 0x000ea80000000c00 */
[----:B------:R-:W-:Y:S01]  /*ef70*/  LDS.128 R164, [R193+0x800] ;  /* 0x00080000c1a47984 */ /* 0x000fe20000000c00 */
[----:B------:R-:W-:Y:S06]  /*ef80*/  BAR.SYNC.DEFER_BLOCKING 0x0 ;  /* 0x0000000000007b1d */ /* 0x000fec0000010000 */
[----:B------:R1:W-:Y:S04]  /*ef90*/  STS.128 [R138], R12 ;  /* 0x0000000c8a007388 */ /* 0x0003e80000000c00 */
[----:B------:R3:W-:Y:S01]  /*efa0*/  STS.128 [R138+0x400], R16 ;  /* 0x000400108a007388 */ /* 0x0007e20000000c00 */
[----:B------:R-:W-:Y:S01]  /*efb0*/  BAR.SYNC.DEFER_BLOCKING 0x0 ;  /* 0x0000000000007b1d */ /* 0x000fe20000010000 */
[----:B-1----:R-:W-:Y:S01]  /*efc0*/  LEA R12, P0, R176, R0, 0x2 ;  /* 0x00000000b00c7211 */ /* 0x002fe200078010ff */
[----:B------:R-:W-:-:S02]  /*efd0*/  IMAD R15, R190, R3, RZ ;  /* 0x00000003be0f7224 */ /* 0x000fc400078e02ff */
[----:B---3--:R-:W-:Y:S01]  /*efe0*/  IMAD.MOV.U32 R16, RZ, RZ, R36 ;  /* 0x000000ffff107224 */ /* 0x008fe200078e0024 */
[-C--:B------:R-:W-:Y:S01]  /*eff0*/  LEA.HI.X.SX32 R13, R176, R137.reuse, 0x2, P0 ;  /* 0x00000089b00d7211 */ /* 0x080fe200000f16ff */
[----:B------:R-:W-:Y:S01]  /*f000*/  IMAD.MOV.U32 R17, RZ, RZ, R38 ;  /* 0x000000ffff117224 */ /* 0x000fe200078e0026 */
[C---:B------:R-:W-:Y:S01]  /*f010*/  LEA R14, P0, R15.reuse, R0, 0x2 ;  /* 0x000000000f0e7211 */ /* 0x040fe200078010ff */
[----:B------:R-:W-:Y:S02]  /*f020*/  IMAD.MOV.U32 R18, RZ, RZ, R40 ;  /* 0x000000ffff127224 */ /* 0x000fe400078e0028 */
[----:B------:R-:W-:Y:S01]  /*f030*/  IMAD.MOV.U32 R19, RZ, RZ, R42 ;  /* 0x000000ffff137224 */ /* 0x000fe200078e002a */
[----:B------:R-:W-:Y:S01]  /*f040*/  LEA.HI.X.SX32 R15, R15, R137, 0x2, P0 ;  /* 0x000000890f0f7211 */ /* 0x000fe200000f16ff */
[----:B------:R-:W-:Y:S01]  /*f050*/  IMAD.MOV.U32 R176, RZ, RZ, R45 ;  /* 0x000000ffffb07224 */ /* 0x000fe200078e002d */
[----:B------:R-:W1:Y:S04]  /*f060*/  LDS.128 R32, [R193] ;  /* 0x00000000c1207984 */ /* 0x000e680000000c00 */
[----:B------:R-:W-:Y:S01]  /*f070*/  LDS.128 R28, [R193+0x800] ;  /* 0x00080000c11c7984 */ /* 0x000fe20000000c00 */
[----:B------:R-:W-:Y:S06]  /*f080*/  BAR.SYNC.DEFER_BLOCKING 0x0 ;  /* 0x0000000000007b1d */ /* 0x000fec0000010000 */
[----:B------:R3:W-:Y:S04]  /*f090*/  STS.128 [R138], R24 ;  /* 0x000000188a007388 */ /* 0x0007e80000000c00 */
[----:B------:R2:W-:Y:S01]  /*f0a0*/  STS.128 [R138+0x400], R172 ;  /* 0x000400ac8a007388 */ /* 0x0005e20000000c00 */
[----:B------:R-:W-:Y:S01]  /*f0b0*/  BAR.SYNC.DEFER_BLOCKING 0x0 ;  /* 0x0000000000007b1d */ /* 0x000fe20000010000 */
[----:B---3--:R-:W-:-:S02]  /*f0c0*/  IMAD.MOV.U32 R24, RZ, RZ, R53 ;  /* 0x000000ffff187224 */ /* 0x008fc400078e0035 */
[----:B------:R-:W-:Y:S02]  /*f0d0*/  IMAD.MOV.U32 R25, RZ, RZ, R55 ;  /* 0x000000ffff197224 */ /* 0x000fe400078e0037 */
[----:B--2---:R-:W-:Y:S02]  /*f0e0*/  IMAD.MOV.U32 R172, RZ, RZ, R44 ;  /* 0x000000ffffac7224 */ /* 0x004fe400078e002c */
[----:B------:R-:W-:Y:S02]  /*f0f0*/  IMAD.MOV.U32 R173, RZ, RZ, R46 ;  /* 0x000000ffffad7224 */ /* 0x000fe400078e002e */
[----:B------:R-:W-:Y:S02]  /*f100*/  IMAD.MOV.U32 R174, RZ, RZ, R48 ;  /* 0x000000ffffae7224 */ /* 0x000fe400078e0030 */
[----:B------:R-:W-:Y:S02]  /*f110*/  IMAD.MOV.U32 R175, RZ, RZ, R50 ;  /* 0x000000ffffaf7224 */ /* 0x000fe400078e0032 */
[----:B------:R-:W-:-:S02]  /*f120*/  IMAD.MOV.U32 R26, RZ, RZ, R57 ;  /* 0x000000ffff1a7224 */ /* 0x000fc400078e0039 */
[----:B------:R-:W-:Y:S01]  /*f130*/  IMAD.MOV.U32 R27, RZ, RZ, R59 ;  /* 0x000000ffff1b7224 */ /* 0x000fe200078e003b */
[----:B------:R-:W2:Y:S04]  /*f140*/  LDS.128 R40, [R193] ;  /* 0x00000000c1287984 */ /* 0x000ea80000000c00 */
[----:B------:R-:W-:Y:S01]  /*f150*/  LDS.128 R36, [R193+0x800] ;  /* 0x00080000c1247984 */ /* 0x000fe20000000c00 */
[----:B------:R-:W-:Y:S06]  /*f160*/  BAR.SYNC.DEFER_BLOCKING 0x0 ;  /* 0x0000000000007b1d */ /* 0x000fec0000010000 */
[----:B------:R3:W-:Y:S04]  /*f170*/  STS.128 [R138], R16 ;  /* 0x000000108a007388 */ /* 0x0007e80000000c00 */
[----:B------:R1:W-:Y:S01]  /*f180*/  STS.128 [R138+0x400], R20 ;  /* 0x000400148a007388 */ /* 0x0003e20000000c00 */
[----:B------:R-:W-:Y:S01]  /*f190*/  BAR.SYNC.DEFER_BLOCKING 0x0 ;  /* 0x0000000000007b1d */ /* 0x000fe20000010000 */
[----:B---3--:R-:W-:Y:S01]  /*f1a0*/  LEA R16, P0, R181, R0, 0x2 ;  /* 0x00000000b5107211 */ /* 0x008fe200078010ff */
[----:B------:R-:W-:-:S02]  /*f1b0*/  IMAD R19, R192, R3, RZ ;  /* 0x00000003c0137224 */ /* 0x000fc400078e02ff */
[----:B-1----:R-:W-:Y:S01]  /*f1c0*/  IMAD.MOV.U32 R20, RZ, RZ, R52 ;  /* 0x000000ffff147224 */ /* 0x002fe200078e0034 */
        /* <DEDUP_REMOVED lines=15> */
[----:B------:R-:W-:Y:S02]  /*f2c0*/  IMAD.MOV.U32 R174, RZ, RZ, R64 ;  /* 0x000000ffffae7224 */ /* 0x000fe400078e0040 */
[----:B------:R-:W-:Y:S02]  /*f2d0*/  IMAD.MOV.U32 R175, RZ, RZ, R66 ;  /* 0x000000ffffaf7224 */ /* 0x000fe400078e0042 */
[----:B--2---:R-:W-:Y:S02]  /*f2e0*/  IMAD.MOV.U32 R176, RZ, RZ, R69 ;  /* 0x000000ffffb07224 */ /* 0x004fe400078e0045 */
        /* <DEDUP_REMOVED lines=10> */
[----:B-1----:R-:W-:-:S03]  /*f390*/  IMAD.MOV.U32 R24, RZ, RZ, R68 ;  /* 0x000000ffff187224 */ /* 0x002fc600078e0044 */
[-C--:B------:R-:W-:Y:S01]  /*f3a0*/  LEA.HI.X.SX32 R21, R184, R137.reuse, 0x2, P0 ;  /* 0x00000089b8157211 */ /* 0x080fe200000f16ff */
[----:B------:R-:W-:Y:S01]  /*f3b0*/  IMAD.MOV.U32 R25, RZ, RZ, R70 ;  /* 0x000000ffff197224 */ /* 0x000fe200078e0046 */
[C---:B------:R-:W-:Y:S01]  /*f3c0*/  LEA R22, P0, R194.reuse, R0, 0x2 ;  /* 0x00000000c2167211 */ /* 0x040fe200078010ff */
[----:B------:R-:W-:Y:S02]  /*f3d0*/  IMAD.MOV.U32 R26, RZ, RZ, R72 ;  /* 0x000000ffff1a7224 */ /* 0x000fe400078e0048 */
[----:B------:R-:W-:Y:S01]  /*f3e0*/  IMAD.MOV.U32 R27, RZ, RZ, R74 ;  /* 0x000000ffff1b7224 */ /* 0x000fe200078e004a */
[----:B------:R-:W-:Y:S01]  /*f3f0*/  LEA.HI.X.SX32 R23, R194, R137, 0x2, P0 ;  /* 0x00000089c2177211 */ /* 0x000fe200000f16ff */
[----:B------:R-:W-:Y:S02]  /*f400*/  IMAD.MOV.U32 R184, RZ, RZ, R77 ;  /* 0x000000ffffb87224 */ /* 0x000fe400078e004d */
[----:B------:R-:W-:Y:S01]  /*f410*/  IMAD R194, R3, 0x2, R196 ;  /* 0x0000000203c27824 */ /* 0x000fe200078e02c4 */
        /* <DEDUP_REMOVED lines=38> */
[----:B------:R-:W-:Y:S02]  /*f680*/  IMAD.MOV.U32 R174, RZ, RZ, R96 ;  /* 0x000000ffffae7224 */ /* 0x000fe400078e0060 */
[----:B------:R-:W-:Y:S02]  /*f690*/  IMAD.MOV.U32 R175, RZ, RZ, R98 ;  /* 0x000000ffffaf7224 */ /* 0x000fe400078e0062 */
[----:B------:R-:W-:-:S02]  /*f6a0*/  IMAD.MOV.U32 R94, RZ, RZ, R97 ;  /* 0x000000ffff5e7224 */ /* 0x000fc400078e0061 */
[----:B------:R-:W-:Y:S01]  /*f6b0*/  IMAD.MOV.U32 R95, RZ, RZ, R99 ;  /* 0x000000ffff5f7224 */ /* 0x000fe200078e0063 */
[----:B------:R-:W3:Y:S01]  /*f6c0*/  LDS.128 R88, [R193] ;  /* 0x00000000c1587984 */ /* 0x000ee20000000c00 */
[----:B-1----:R-:W-:-:S03]  /*f6d0*/  IMAD R186, R3, 0x2, R194 ;  /* 0x0000000203ba7824 */ /* 0x002fc600078e02c2 */
[----:B------:R-:W-:Y:S01]  /*f6e0*/  LDS.128 R84, [R193+0x800] ;  /* 0x00080000c1547984 */ /* 0x000fe20000000c00 */
[C---:B------:R-:W-:Y:S01]  /*f6f0*/  IMAD R194, R3.reuse, 0x2, R186 ;  /* 0x0000000203c27824 */ /* 0x040fe200078e02ba */
[----:B------:R-:W-:Y:S01]  /*f700*/  BAR.SYNC.DEFER_BLOCKING 0x0 ;  /* 0x0000000000007b1d */ /* 0x000fe20000010000 */
[CC--:B------:R-:W-:Y:S02]  /*f710*/  LEA R184, P0, R186.reuse, R0.reuse, 0x2 ;  /* 0x00000000bab87211 */ /* 0x0c0fe400078010ff */
[----:B------:R-:W-:Y:S02]  /*f720*/  IMAD R196, R3, 0x2, R194 ;  /* 0x0000000203c47824 */ /* 0x000fe400078e02c2 */
[----:B------:R-:W-:Y:S02]  /*f730*/  LEA.HI.X.SX32 R185, R186, R137, 0x2, P0 ;  /* 0x00000089bab97211 */ /* 0x000fe400000f16ff */
[----:B------:R-:W-:-:S04]  /*f740*/  LEA R186, P0, R194, R0, 0x2 ;  /* 0x00000000c2ba7211 */ /* 0x000fc800078010ff */
[----:B------:R-:W-:Y:S02]  /*f750*/  LEA.HI.X.SX32 R187, R194, R137, 0x2, P0 ;  /* 0x00000089c2bb7211 */ /* 0x000fe400000f16ff */
[----:B------:R-:W-:-:S04]  /*f760*/  LEA R194, P0, R196, R0, 0x2 ;  /* 0x00000000c4c27211 */ /* 0x000fc800078010ff */
[----:B------:R-:W-:Y:S01]  /*f770*/  LEA.HI.X.SX32 R195, R196, R137, 0x2, P0 ;  /* 0x00000089c4c37211 */ /* 0x000fe200000f16ff */
[----:B------:R-:W-:Y:S04]  /*f780*/  STS.128 [R138], R176 ;  /* 0x000000b08a007388 */ /* 0x000fe80000000c00 */
[----:B------:R1:W-:Y:S01]  /*f790*/  STS.128 [R138+0x400], R180 ;  /* 0x000400b48a007388 */ /* 0x0003e20000000c00 */
[----:B------:R-:W-:Y:S01]  /*f7a0*/  BAR.SYNC.DEFER_BLOCKING 0x0 ;  /* 0x0000000000007b1d */ /* 0x000fe20000010000 */
[----:B-1----:R-:W-:Y:S02]  /*f7b0*/  IMAD.MOV.U32 R180, RZ, RZ, R100 ;  /* 0x000000ffffb47224 */ /* 0x002fe400078e0064 */
[----:B------:R-:W-:Y:S02]  /*f7c0*/  IMAD.MOV.U32 R181, RZ, RZ, R102 ;  /* 0x000000ffffb57224 */ /* 0x000fe400078e0066 */
[----:B------:R-:W-:-:S02]  /*f7d0*/  IMAD.MOV.U32 R182, RZ, RZ, R104 ;  /* 0x000000ffffb67224 */ /* 0x000fc400078e0068 */
[----:B------:R-:W-:Y:S01]  /*f7e0*/  IMAD.MOV.U32 R183, RZ, RZ, R106 ;  /* 0x000000ffffb77224 */ /* 0x000fe200078e006a */
[----:B------:R-:W1:Y:S04]  /*f7f0*/  LDS.128 R176, [R193] ;  /* 0x00000000c1b07984 */ /* 0x000e680000000c00 */
[----:B------:R-:W-:Y:S01]  /*f800*/  LDS.128 R96, [R193+0x800] ;  /* 0x00080000c1607984 */ /* 0x000fe20000000c00 */
[----:B------:R-:W-:Y:S06]  /*f810*/  BAR.SYNC.DEFER_BLOCKING 0x0 ;  /* 0x0000000000007b1d */ /* 0x000fec0000010000 */
[----:B------:R2:W-:Y:S04]  /*f820*/  STS.128 [R138], R172 ;  /* 0x000000ac8a007388 */ /* 0x0005e80000000c00 */
[----:B------:R3:W-:Y:S01]  /*f830*/  STS.128 [R138+0x400], R92 ;  /* 0x0004005c8a007388 */ /* 0x0007e20000000c00 */
[----:B--2---:R-:W-:-:S02]  /*f840*/  IMAD.MOV.U32 R172, RZ, RZ, R108 ;  /* 0x000000ffffac7224 */ /* 0x004fc400078e006c */
[----:B------:R-:W-:Y:S02]  /*f850*/  IMAD.MOV.U32 R173, RZ, RZ, R110 ;  /* 0x000000ffffad7224 */ /* 0x000fe400078e006e */
[----:B---3--:R-:W-:Y:S02]  /*f860*/  IMAD.MOV.U32 R92, RZ, RZ, R101 ;  /* 0x000000ffff5c7224 */ /* 0x008fe400078e0065 */
[----:B------:R-:W-:Y:S01]  /*f870*/  IMAD.MOV.U32 R93, RZ, RZ, R103 ;  /* 0x000000ffff5d7224 */ /* 0x000fe200078e0067 */
[----:B------:R-:W-:Y:S01]  /*f880*/  BAR.SYNC.DEFER_BLOCKING 0x0 ;  /* 0x0000000000007b1d */ /* 0x000fe20000010000 */
        /* <DEDUP_REMOVED lines=9> */
[----:B---3--:R-:W-:-:S02]  /*f920*/  IMAD R180, R3, 0x2, R196 ;  /* 0x0000000203b47824 */ /* 0x008fc400078e02c4 */
[----:B------:R-:W-:Y:S02]  /*f930*/  IMAD.MOV.U32 R181, RZ, RZ, R118 ;  /* 0x000000ffffb57224 */ /* 0x000fe400078e0076 */
[----:B-1----:R-:W-:Y:S01]  /*f940*/  IMAD.MOV.U32 R92, RZ, RZ, R109 ;  /* 0x000000ffff5c7224 */ /* 0x002fe200078e006d */
[----:B------:R-:W-:Y:S01]  /*f950*/  BAR.SYNC.DEFER_BLOCKING 0x0 ;  /* 0x0000000000007b1d */ /* 0x000fe20000010000 */
[----:B------:R-:W-:Y:S01]  /*f960*/  IMAD.MOV.U32 R93, RZ, RZ, R111 ;  /* 0x000000ffff5d7224 */ /* 0x000fe200078e006f */
[C---:B------:R-:W-:Y:S01]  /*f970*/  LEA R196, P0, R180.reuse, R0, 0x2 ;  /* 0x00000000b4c47211 */ /* 0x040fe200078010ff */
[----:B------:R-:W-:Y:S02]  /*f980*/  IMAD.MOV.U32 R94, RZ, RZ, R113 ;  /* 0x000000ffff5e7224 */ /* 0x000fe400078e0071 */
[----:B------:R-:W-:Y:S01]  /*f990*/  IMAD.MOV.U32 R95, RZ, RZ, R115 ;  /* 0x000000ffff5f7224 */ /* 0x000fe200078e0073 */
[----:B------:R-:W-:Y:S01]  /*f9a0*/  LEA.HI.X.SX32 R197, R180, R137, 0x2, P0 ;  /* 0x00000089b4c57211 */ /* 0x000fe200000f16ff */
[----:B------:R-:W-:-:S02]  /*f9b0*/  IMAD R182, R3, 0x2, R180 ;  /* 0x0000000203b67824 */ /* 0x000fc400078e02b4 */
[----:B------:R-:W-:Y:S02]  /*f9c0*/  IMAD.MOV.U32 R180, RZ, RZ, R116 ;  /* 0x000000ffffb47224 */ /* 0x000fe400078e0074 */
[C---:B------:R-:W-:Y:S01]  /*f9d0*/  IMAD R202, R3.reuse, 0x2, R182 ;  /* 0x0000000203ca7824 */ /* 0x040fe200078e02b6 */
[CC--:B------:R-:W-:Y:S01]  /*f9e0*/  LEA R198, P0, R182.reuse, R0.reuse, 0x2 ;  /* 0x00000000b6c67211 */ /* 0x0c0fe200078010ff */
[----:B------:R-:W-:Y:S02]  /*f9f0*/  IMAD.MOV.U32 R183, RZ, RZ, R122 ;  /* 0x000000ffffb77224 */ /* 0x000fe400078e007a */
[C---:B------:R-:W-:Y:S01]  /*fa00*/  IMAD R116, R3.reuse, 0x2, R202 ;  /* 0x0000000203747824 */ /* 0x040fe200078e02ca */
[----:B------:R-:W-:Y:S01]  /*fa10*/  LEA.HI.X.SX32 R199, R182, R137, 0x2, P0 ;  /* 0x00000089b6c77211 */ /* 0x000fe200000f16ff */
[----:B------:R-:W-:Y:S01]  /*fa20*/  IMAD.MOV.U32 R182, RZ, RZ, R120 ;  /* 0x000000ffffb67224 */ /* 0x000fe200078e0078 */
[----:B------:R-:W-:Y:S01]  /*fa30*/  LEA R200, P0, R202, R0, 0x2 ;  /* 0x00000000cac87211 */ /* 0x000fe200078010ff */
[----:B------:R-:W-:-:S03]  /*fa40*/  IMAD R118, R3, 0x2, R116 ;  /* 0x0000000203767824 */ /* 0x000fc600078e0274 */
[----:B------:R-:W-:Y:S01]  /*fa50*/  LEA.HI.X.SX32 R201, R202, R137, 0x2, P0 ;  /* 0x00000089cac97211 */ /* 0x000fe200000f16ff */
[----:B------:R-:W-:Y:S01]  /*fa60*/  IMAD R208, R3, 0x2, R118 ;  /* 0x0000000203d07824 */ /* 0x000fe200078e0276 */
[----:B------:R-:W1:Y:S01]  /*fa70*/  LDS.128 R112, [R193] ;  /* 0x00000000c1707984 */ /* 0x000e620000000c00 */
[----:B------:R-:W-:-:S03]  /*fa80*/  LEA R202, P0, R116, R0, 0x2 ;  /* 0x0000000074ca7211 */ /* 0x000fc600078010ff */
[----:B------:R-:W-:Y:S01]  /*fa90*/  LDS.128 R108, [R193+0x800] ;  /* 0x00080000c16c7984 */ /* 0x000fe20000000c00 */
[----:B------:R-:W-:Y:S01]  /*faa0*/  LEA.HI.X.SX32 R203, R116, R137, 0x2, P0 ;  /* 0x0000008974cb7211 */ /* 0x000fe200000f16ff */
[----:B------:R-:W-:Y:S01]  /*fab0*/  BAR.SYNC.DEFER_BLOCKING 0x0 ;  /* 0x0000000000007b1d */ /* 0x000fe20000010000 */
[----:B------:R-:W-:-:S04]  /*fac0*/  LEA R204, P0, R118, R0, 0x2 ;  /* 0x0000000076cc7211 */ /* 0x000fc800078010ff */
[----:B------:R-:W-:Y:S02]  /*fad0*/  LEA.HI.X.SX32 R205, R118, R137, 0x2, P0 ;  /* 0x0000008976cd7211 */ /* 0x000fe400000f16ff */
[----:B------:R-:W-:-:S04]  /*fae0*/  LEA R206, P0, R208, R0, 0x2 ;  /* 0x00000000d0ce7211 */ /* 0x000fc800078010ff */
[----:B------:R-:W-:Y:S01]  /*faf0*/  LEA.HI.X.SX32 R207, R208, R137, 0x2, P0 ;  /* 0x00000089d0cf7211 */ /* 0x000fe200000f16ff */
[----:B------:R-:W-:Y:S01]  /*fb00*/  IMAD R208, R3, 0x2, R208 ;  /* 0x0000000203d07824 */ /* 0x000fe200078e02d0 */
[----:B------:R-:W-:Y:S01]  /*fb10*/  ISETP.LT.AND P0, PT, R2, UR19, !P1 ;  /* 0x0000001302007c0c */ /* 0x000fe2000cf01270 */
[----:B------:R3:W-:Y:S04]  /*fb20*/  STS.128 [R138], R172 ;  /* 0x000000ac8a007388 */ /* 0x0007e80000000c00 */
[----:B------:R1:W-:Y:S01]  /*fb30*/  STS.128 [R138+0x400], R92 ;  /* 0x0004005c8a007388 */ /* 0x0003e20000000c00 */
[----:B---3--:R-:W-:Y:S02]  /*fb40*/  IMAD.MOV.U32 R172, RZ, RZ, R124 ;  /* 0x000000ffffac7224 */ /* 0x008fe400078e007c */
[----:B------:R-:W-:-:S02]  /*fb50*/  IMAD.MOV.U32 R124, RZ, RZ, R125 ;  /* 0x000000ffff7c7224 */ /* 0x000fc400078e007d */
[----:B-1----:R-:W-:Y:S02]  /*fb60*/  IMAD.MOV.U32 R92, RZ, RZ, R117 ;  /* 0x000000ffff5c7224 */ /* 0x002fe400078e0075 */
[----:B------:R-:W-:Y:S01]  /*fb70*/  IMAD.MOV.U32 R93, RZ, RZ, R119 ;  /* 0x000000ffff5d7224 */ /* 0x000fe200078e0077 */
[----:B------:R-:W-:Y:S01]  /*fb80*/  BAR.SYNC.DEFER_BLOCKING 0x0 ;  /* 0x0000000000007b1d */ /* 0x000fe20000010000 */
[----:B------:R-:W-:Y:S02]  /*fb90*/  IMAD.MOV.U32 R94, RZ, RZ, R121 ;  /* 0x000000ffff5e7224 */ /* 0x000fe400078e0079 */
[----:B------:R-:W-:Y:S02]  /*fba0*/  IMAD.MOV.U32 R95, RZ, RZ, R123 ;  /* 0x000000ffff5f7224 */ /* 0x000fe400078e007b */
[----:B------:R-:W-:Y:S02]  /*fbb0*/  IMAD.MOV.U32 R173, RZ, RZ, R126 ;  /* 0x000000ffffad7224 */ /* 0x000fe400078e007e */
[----:B------:R-:W-:-:S02]  /*fbc0*/  IMAD.MOV.U32 R125, RZ, RZ, R127 ;  /* 0x000000ffff7d7224 */ /* 0x000fc400078e007f */
[----:B------:R-:W-:Y:S02]  /*fbd0*/  IMAD.MOV.U32 R174, RZ, RZ, R128 ;  /* 0x000000ffffae7224 */ /* 0x000fe400078e0080 */
[----:B------:R-:W-:Y:S02]  /*fbe0*/  IMAD.MOV.U32 R175, RZ, RZ, R130 ;  /* 0x000000ffffaf7224 */ /* 0x000fe400078e0082 */
[----:B------:R-:W-:Y:S02]  /*fbf0*/  IMAD.MOV.U32 R126, RZ, RZ, R129 ;  /* 0x000000ffff7e7224 */ /* 0x000fe400078e0081 */
[----:B------:R-:W-:Y:S01]  /*fc00*/  IMAD.MOV.U32 R127, RZ, RZ, R131 ;  /* 0x000000ffff7f7224 */ /* 0x000fe200078e0083 */
[----:B------:R-:W1:Y:S04]  /*fc10*/  LDS.128 R120, [R193] ;  /* 0x00000000c1787984 */ /* 0x000e680000000c00 */
[----:B------:R-:W-:Y:S01]  /*fc20*/  LDS.128 R116, [R193+0x800] ;  /* 0x00080000c1747984 */ /* 0x000fe20000000c00 */
[----:B------:R-:W-:Y:S06]  /*fc30*/  BAR.SYNC.DEFER_BLOCKING 0x0 ;  /* 0x0000000000007b1d */ /* 0x000fec0000010000 */
[----:B------:R-:W-:Y:S04]  /*fc40*/  STS.128 [R138], R180 ;  /* 0x000000b48a007388 */ /* 0x000fe80000000c00 */
[----:B------:R-:W-:Y:S01]  /*fc50*/  STS.128 [R138+0x400], R92 ;  /* 0x0004005c8a007388 */ /* 0x000fe20000000c00 */
[----:B------:R-:W-:Y:S06]  /*fc60*/  BAR.SYNC.DEFER_BLOCKING 0x0 ;  /* 0x0000000000007b1d */ /* 0x000fec0000010000 */
[----:B------:R-:W3:Y:S04]  /*fc70*/  LDS.128 R92, [R193] ;  /* 0x00000000c15c7984 */ /* 0x000ee80000000c00 */
[----:B------:R-:W-:Y:S01]  /*fc80*/  LDS.128 R128, [R193+0x800] ;  /* 0x00080000c1807984 */ /* 0x000fe20000000c00 */
[----:B------:R-:W-:Y:S06]  /*fc90*/  BAR.SYNC.DEFER_BLOCKING 0x0 ;  /* 0x0000000000007b1d */ /* 0x000fec0000010000 */
[----:B------:R-:W-:Y:S04]  /*fca0*/  STS.128 [R138], R172 ;  /* 0x000000ac8a007388 */ /* 0x000fe80000000c00 */
[----:B------:R1:W-:Y:S01]  /*fcb0*/  STS.128 [R138+0x400], R124 ;  /* 0x0004007c8a007388 */ /* 0x0003e20000000c00 */
[----:B------:R-:W-:Y:S01]  /*fcc0*/  BAR.SYNC.DEFER_BLOCKING 0x0 ;  /* 0x0000000000007b1d */ /* 0x000fe20000010000 */
[----:B-1----:R-:W-:-:S05]  /*fcd0*/  LOP3.LUT R124, R2, 0x20, RZ, 0xfc, !PT ;  /* 0x00000020027c7812 */ /* 0x002fca00078efcff */
[----:B------:R-:W-:Y:S01]  /*fce0*/  @P0 STG.E desc[UR22][R144.64], R160 ;  /* 0x000000a090000986 */ /* 0x000fe2000c101916 */
[----:B------:R-:W-:-:S03]  /*fcf0*/  ISETP.LT.AND P0, PT, R133, UR19, !P1 ;  /* 0x0000001385007c0c */ /* 0x000fc6000cf01270 */
        /* <DEDUP_REMOVED lines=14> */
[----:B------:R1:W-:Y:S01]  /*fde0*/  @P4 STG.E desc[UR22][R6.64], R32 ;  /* 0x0000002006004986 */ /* 0x0003e2000c101916 */
[----:B------:R-:W-:-:S03]  /*fdf0*/  ISETP.LT.AND P4, PT, R190, UR19, !P1 ;  /* 0x00000013be007c0c */ /* 0x000fc6000cf81270 */
[----:B------:R2:W-:Y:S01]  /*fe00*/  @P6 STG.E desc[UR22][R4.64], R33 ;  /* 0x0000002104006986 */ /* 0x0005e2000c101916 */
[----:B------:R-:W-:-:S03]  /*fe10*/  ISETP.LT.AND P6, PT, R191, UR19, !P1 ;  /* 0x00000013bf007c0c */ /* 0x000fc6000cfc1270 */
[----:B------:R3:W-:Y:S01]  /*fe20*/  @P0 STG.E desc[UR22][R8.64], R34 ;  /* 0x0000002208000986 */ /* 0x0007e2000c101916 */
[----:B------:R-:W-:-:S03]  /*fe30*/  ISETP.LT.AND P0, PT, R192, UR19, !P1 ;  /* 0x00000013c0007c0c */ /* 0x000fc6000cf01270 */
[----:B------:R3:W-:Y:S01]  /*fe40*/  @P5 STG.E desc[UR22][R10.64], R35 ;  /* 0x000000230a005986 */ /* 0x0007e2000c101916 */
[----:B------:R-:W-:Y:S02]  /*fe50*/  ISETP.LT.AND P5, PT, R124, UR19, !P1 ;  /* 0x000000137c007c0c */ /* 0x000fe4000cfa1270 */
[C---:B-1----:R-:W-:Y:S01]  /*fe60*/  LOP3.LUT R6, R2.reuse, 0x22, RZ, 0xfc, !PT ;  /* 0x0000002202067812 */ /* 0x042fe200078efcff */
[----:B------:R1:W-:Y:S01]  /*fe70*/  @P3 STG.E desc[UR22][R12.64], R40 ;  /* 0x000000280c003986 */ /* 0x0003e2000c101916 */
[----:B--2---:R-:W-:Y:S02]  /*fe80*/  LOP3.LUT R4, R2, 0x24, RZ, 0xfc, !PT ;  /* 0x0000002402047812 */ /* 0x004fe400078efcff */
[----:B------:R-:W-:Y:S01]  /*fe90*/  ISETP.LT.AND P3, PT, R6, UR19, !P1 ;  /* 0x0000001306007c0c */ /* 0x000fe2000cf61270 */
[----:B------:R2:W-:Y:S01]  /*fea0*/  @P4 STG.E desc[UR22][R14.64], R41 ;  /* 0x000000290e004986 */ /* 0x0005e2000c101916 */
[----:B------:R-:W-:Y:S01]  /*feb0*/  ISETP.LT.AND P4, PT, R4, UR4, !P1 ;  /* 0x0000000404007c0c */ /* 0x000fe2000cf81270 */
[----:B------:R-:W1:Y:S01]  /*fec0*/  LDCU UR4, c[0x0][0x39c] ;  /* 0x00007380ff0477ac */ /* 0x000e620008000800 */
[C---:B------:R-:W-:Y:S01]  /*fed0*/  LOP3.LUT R4, R2.reuse, 0x26, RZ, 0xfc, !PT ;  /* 0x0000002602047812 */ /* 0x040fe200078efcff */
[----:B------:R-:W-:Y:S01]  /*fee0*/  @P6 STG.E desc[UR22][R16.64], R42 ;  /* 0x0000002a10006986 */ /* 0x000fe2000c101916 */
[----:B------:R-:W-:Y:S01]  /*fef0*/  LOP3.LUT R5, R2, 0x32, RZ, 0xfc, !PT ;  /* 0x0000003202057812 */ /* 0x000fe200078efcff */
[C---:B---3--:R-:W-:Y:S01]  /*ff00*/  IMAD R8, R3.reuse, 0x2, R208 ;  /* 0x0000000203087824 */ /* 0x048fe200078e02d0 */
[----:B------:R-:W-:Y:S01]  /*ff10*/  ISETP.LT.AND P6, PT, R4, UR5, !P1 ;  /* 0x0000000504007c0c */ /* 0x000fe2000cfc1270 */
[----:B------:R-:W3:Y:S01]  /*ff20*/  LDCU UR5, c[0x0][0x39c] ;  /* 0x00007380ff0577ac */ /* 0x000ee20008000800 */
[C---:B------:R-:W-:Y:S01]  /*ff30*/  LOP3.LUT R4, R2.reuse, 0x28, RZ, 0xfc, !PT ;  /* 0x0000002802047812 */ /* 0x040fe200078efcff */
[----:B------:R-:W-:Y:S01]  /*ff40*/  @P0 STG.E desc[UR22][R18.64], R43 ;  /* 0x0000002b12000986 */ /* 0x000fe2000c101916 */
[----:B------:R-:W-:Y:S01]  /*ff50*/  IMAD R10, R3, 0x2, R8 ;  /* 0x00000002030a7824 */ /* 0x000fe200078e0208 */
[----:B------:R-:W-:-:S02]  /*ff60*/  LOP3.LUT R9, R2, 0x42, RZ, 0xfc, !PT ;  /* 0x0000004202097812 */ /* 0x000fc400078efcff */
[----:B----4-:R-:W-:Y:S01]  /*ff70*/  ISETP.LT.AND P0, PT, R4, UR6, !P1 ;  /* 0x0000000604007c0c */ /* 0x010fe2000cf01270 */
[----:B------:R-:W4:Y:S01]  /*ff80*/  LDCU UR6, c[0x0][0x39c] ;  /* 0x00007380ff0677ac */ /* 0x000f220008000800 */
[C---:B------:R-:W-:Y:S01]  /*ff90*/  LOP3.LUT R4, R2.reuse, 0x2a, RZ, 0xfc, !PT ;  /* 0x0000002a02047812 */ /* 0x040fe200078efcff */
[----:B------:R-:W-:Y:S01]  /*ffa0*/  @P5 STG.E desc[UR22][R20.64], R48 ;  /* 0x0000003014005986 */ /* 0x000fe2000c101916 */
[----:B------:R-:W-:Y:S02]  /*ffb0*/  LOP3.LUT R11, R2, 0x44, RZ, 0xfc, !PT ;  /* 0x00000044020b7812 */ /* 0x000fe400078efcff */
[----:B-----5:R-:W-:Y:S01]  /*ffc0*/  ISETP.LT.AND P5, PT, R4, UR7, !P1 ;  /* 0x0000000704007c0c */ /* 0x020fe2000cfa1270 */
[----:B------:R-:W-:Y:S01]  /*ffd0*/  @P3 STG.E desc[UR22][R22.64], R49 ;  /* 0x0000003116003986 */ /* 0x000fe2000c101916 */
[C---:B------:R-:W-:Y:S01]  /*ffe0*/  LOP3.LUT R4, R2.reuse, 0x2c, RZ, 0xfc, !PT ;  /* 0x0000002c02047812 */ /* 0x040fe200078efcff */
[----:B------:R-:W5:Y:S01]  /*fff0*/  LDCU UR7, c[0x0][0x39c] ;  /* 0x00007380ff0777ac */ /* 0x000f620008000800 */
[----:B-1----:R-:W-:Y:S01]  /*10000*/  LOP3.LUT R13, R2, 0x4c, RZ, 0xfc, !PT ;  /* 0x0000004c020d7812 */ /* 0x002fe200078efcff */
[----:B------:R-:W-:Y:S01]  /*10010*/  @P4 STG.E desc[UR22][R24.64], R50 ;  /* 0x0000003218004986 */ /* 0x000fe2000c101916 */
[----:B------:R-:W-:Y:S01]  /*10020*/  ISETP.LT.AND P3, PT, R4, UR4, !P1 ;  /* 0x0000000404007c0c */ /* 0x000fe2000cf61270 */
[----:B------:R-:W1:Y:S01]  /*10030*/  LDCU UR4, c[0x0][0x39c] ;  /* 0x00007380ff0477ac */ /* 0x000e620008000800 */
[C---:B------:R-:W-:Y:S01]  /*10040*/  LOP3.LUT R4, R2.reuse, 0x2e, RZ, 0xfc, !PT ;  /* 0x0000002e02047812 */ /* 0x040fe200078efcff */
[----:B------:R-:W-:Y:S01]  /*10050*/  @P6 STG.E desc[UR22][R26.64], R51 ;  /* 0x000000331a006986 */ /* 0x000fe2000c101916 */
[----:B--2---:R-:W-:-:S02]  /*10060*/  LOP3.LUT R15, R2, 0xfa, RZ, 0xfc, !PT ;  /* 0x000000fa020f7812 */ /* 0x004fc400078efcff */
[----:B---3--:R-:W-:Y:S01]  /*10070*/  ISETP.LT.AND P4, PT, R4, UR5, !P1 ;  /* 0x0000000504007c0c */ /* 0x008fe2000cf81270 */
[----:B------:R-:W2:Y:S01]  /*10080*/  LDCU UR5, c[0x0][0x39c] ;  /* 0x00007380ff0577ac */ /* 0x000ea20008000800 */
[----:B------:R-:W-:Y:S01]  /*10090*/  LOP3.LUT R4, R2, 0x30, RZ, 0xfc, !PT ;  /* 0x0000003002047812 */ /* 0x000fe200078efcff */
[----:B------:R-:W-:Y:S03]  /*100a0*/  @P0 STG.E desc[UR22][R184.64], R56 ;  /* 0x00000038b8000986 */ /* 0x000fe6000c101916 */
[----:B----4-:R-:W-:Y:S01]  /*100b0*/  ISETP.LT.AND P6, PT, R4, UR6, !P1 ;  /* 0x0000000604007c0c */ /* 0x010fe2000cfc1270 */
[----:B------:R-:W3:Y:S01]  /*100c0*/  LDCU UR6, c[0x0][0x39c] ;  /* 0x00007380ff0677ac */ /* 0x000ee20008000800 */
[C---:B------:R-:W-:Y:S01]  /*100d0*/  LOP3.LUT R4, R2.reuse, 0x34, RZ, 0xfc, !PT ;  /* 0x0000003402047812 */ /* 0x040fe200078efcff */
[----:B------:R-:W-:Y:S01]  /*100e0*/  @P5 STG.E desc[UR22][R186.64], R57 ;  /* 0x00000039ba005986 */ /* 0x000fe2000c101916 */
[----:B-----5:R-:W-:Y:S01]  /*100f0*/  ISETP.LT.AND P0, PT, R5, UR7, !P1 ;  /* 0x0000000705007c0c */ /* 0x020fe2000cf01270 */
[----:B------:R-:W4:Y:S01]  /*10100*/  LDCU UR7, c[0x0][0x39c] ;  /* 0x00007380ff0777ac */ /* 0x000f220008000800 */
[----:B------:R-:W-:Y:S01]  /*10110*/  LOP3.LUT R5, R2, 0x38, RZ, 0xfc, !PT ;  /* 0x0000003802057812 */ /* 0x000fe200078efcff */
[----:B------:R-:W-:Y:S01]  /*10120*/  @P3 STG.E desc[UR22][R194.64], R58 ;  /* 0x0000003ac2003986 */ /* 0x000fe2000c101916 */
[----:B-1----:R-:W-:Y:S01]  /*10130*/  ISETP.LT.AND P5, PT, R4, UR4, !P1 ;  /* 0x0000000404007c0c */ /* 0x002fe2000cfa1270 */
[----:B------:R-:W1:Y:S01]  /*10140*/  LDCU UR4, c[0x0][0x39c] ;  /* 0x00007380ff0477ac */ /* 0x000e620008000800 */
[----:B------:R-:W-:Y:S01]  /*10150*/  LOP3.LUT R4, R2, 0x36, RZ, 0xfc, !PT ;  /* 0x0000003602047812 */ /* 0x000fe200078efcff */
[----:B------:R-:W-:Y:S03]  /*10160*/  @P4 STG.E desc[UR22][R196.64], R59 ;  /* 0x0000003bc4004986 */ /* 0x000fe6000c101916 */
[----:B--2---:R-:W-:Y:S01]  /*10170*/  ISETP.LT.AND P3, PT, R4, UR5, !P1 ;  /* 0x0000000504007c0c */ /* 0x004fe2000cf61270 */
[----:B------:R-:W2:Y:S01]  /*10180*/  LDCU UR5, c[0x0][0x39c] ;  /* 0x00007380ff0577ac */ /* 0x000ea20008000800 */
[C---:B------:R-:W-:Y:S01]  /*10190*/  LOP3.LUT R4, R2.reuse, 0x3a, RZ, 0xfc, !PT ;  /* 0x0000003a02047812 */ /* 0x040fe200078efcff */
[----:B------:R-:W-:Y:S01]  /*101a0*/  @P6 STG.E desc[UR22][R198.64], R64 ;  /* 0x00000040c6006986 */ /* 0x000fe2000c101916 */
[----:B---3--:R-:W-:Y:S01]  /*101b0*/  ISETP.LT.AND P4, PT, R5, UR6, !P1 ;  /* 0x0000000605007c0c */ /* 0x008fe2000cf81270 */
[----:B------:R-:W3:Y:S01]  /*101c0*/  LDCU UR6, c[0x0][0x39c] ;  /* 0x00007380ff0677ac */ /* 0x000ee20008000800 */
[----:B------:R-:W-:Y:S01]  /*101d0*/  LOP3.LUT R5, R2, 0x3c, RZ, 0xfc, !PT ;  /* 0x0000003c02057812 */ /* 0x000fe200078efcff */
[----:B------:R-:W-:Y:S01]  /*101e0*/  @P0 STG.E desc[UR22][R200.64], R65 ;  /* 0x00000041c8000986 */ /* 0x000fe2000c101916 */
[----:B------:R-:W-:-:S02]  /*101f0*/  ISETP.LT.AND P6, PT, R4, UR8, !P1 ;  /* 0x0000000804007c0c */ /* 0x000fc4000cfc1270 */
[----:B------:R-:W-:Y:S01]  /*10200*/  LOP3.LUT R4, R2, 0x3e, RZ, 0xfc, !PT ;  /* 0x0000003e02047812 */ /* 0x000fe200078efcff */
[----:B------:R-:W-:Y:S01]  /*10210*/  @P5 STG.E desc[UR22][R202.64], R66 ;  /* 0x00000042ca005986 */ /* 0x000fe2000c101916 */
[----:B-1----:R-:W-:Y:S01]  /*10220*/  ISETP.LT.AND P0, PT, R5, UR4, !P1 ;  /* 0x0000000405007c0c */ /* 0x002fe2000cf01270 */
[----:B------:R-:W1:Y:S01]  /*10230*/  LDCU UR4, c[0x0][0x39c] ;  /* 0x00007380ff0477ac */ /* 0x000e620008000800 */
[----:B----4-:R-:W-:Y:S01]  /*10240*/  ISETP.LT.AND P5, PT, R4, UR7, !P1 ;  /* 0x0000000704007c0c */ /* 0x010fe2000cfa1270 */
[----:B------:R-:W-:Y:S01]  /*10250*/  @P3 STG.E desc[UR22][R204.64], R67 ;  /* 0x00000043cc003986 */ /* 0x000fe2000c101916 */
[----:B------:R-:W-:-:S03]  /*10260*/  LOP3.LUT R5, R2, 0x40, RZ, 0xfc, !PT ;  /* 0x0000004002057812 */ /* 0x000fc600078efcff */
[----:B------:R-:W-:Y:S01]  /*10270*/  @P4 STG.E desc[UR22][R206.64], R72 ;  /* 0x00000048ce004986 */ /* 0x000fe2000c101916 */
[CC--:B------:R-:W-:Y:S02]  /*10280*/  LEA R4, P4, R208.reuse, R0.reuse, 0x2 ;  /* 0x00000000d0047211 */ /* 0x0c0fe400078810ff */
[----:B--2---:R-:W-:Y:S01]  /*10290*/  ISETP.LT.AND P3, PT, R5, UR5, !P1 ;  /* 0x0000000505007c0c */ /* 0x004fe2000cf61270 */
[----:B------:R-:W2:Y:S01]  /*102a0*/  LDCU UR5, c[0x0][0x39c] ;  /* 0x00007380ff0577ac */ /* 0x000ea20008000800 */
[----:B------:R-:W-:Y:S01]  /*102b0*/  LEA.HI.X.SX32 R5, R208, R137, 0x2, P4 ;  /* 0x00000089d0057211 */ /* 0x000fe200020f16ff */
[----:B------:R-:W4:Y:S01]  /*102c0*/  LDS.128 R16, [R193] ;  /* 0x00000000c1107984 */ /* 0x000f220000000c00 */
[----:B------:R-:W-:-:S03]  /*102d0*/  LEA R6, P4, R8, R0, 0x2 ;  /* 0x0000000008067211 */ /* 0x000fc600078810ff */
[----:B------:R5:W-:Y:S01]  /*102e0*/  @P6 STG.E desc[UR22][R4.64], R73 ;  /* 0x0000004904006986 */ /* 0x000be2000c101916 */
[-C--:B------:R-:W-:Y:S02]  /*102f0*/  LEA.HI.X.SX32 R7, R8, R137.reuse, 0x2, P4 ;  /* 0x0000008908077211 */ /* 0x080fe400020f16ff */
[CC--:B------:R-:W-:Y:S01]  /*10300*/  LEA R8, P6, R10.reuse, R0.reuse, 0x2 ;  /* 0x000000000a087211 */ /* 0x0c0fe200078c10ff */
[----:B------:R-:W4:Y:S01]  /*10310*/  LDS.128 R192, [R193+0x800] ;  /* 0x00080000c1c07984 */ /* 0x000f220000000c00 */
[----:B-1----:R-:W-:Y:S01]  /*10320*/  ISETP.LT.AND P4, PT, R9, UR4, !P1 ;  /* 0x0000000409007c0c */ /* 0x002fe2000cf81270 */
[----:B------:R-:W1:Y:S01]  /*10330*/  LDCU UR4, c[0x0][0x39c] ;  /* 0x00007380ff0477ac */ /* 0x000e620008000800 */
[----:B------:R-:W-:Y:S01]  /*10340*/  LEA.HI.X.SX32 R9, R10, R137, 0x2, P6 ;  /* 0x000000890a097211 */ /* 0x000fe200030f16ff */
[----:B------:R-:W-:Y:S01]  /*10350*/  IMAD R10, R3, 0x2, R10 ;  /* 0x00000002030a7824 */ /* 0x000fe200078e020a */
[----:B------:R2:W-:Y:S01]  /*10360*/  @P0 STG.E desc[UR22][R6.64], R74 ;  /* 0x0000004a06000986 */ /* 0x0005e2000c101916 */
[----:B---3--:R-:W-:Y:S01]  /*10370*/  ISETP.LT.AND P0, PT, R11, UR6, !P1 ;  /* 0x000000060b007c0c */ /* 0x008fe2000cf01270 */
[----:B------:R-:W3:Y:S01]  /*10380*/  LDCU UR6, c[0x0][0x39c] ;  /* 0x00007380ff0677ac */ /* 0x000ee20008000800 */
[----:B------:R-:W-:Y:S01]  /*10390*/  IMAD R12, R3, 0x2, R10 ;  /* 0x00000002030c7824 */ /* 0x000fe200078e020a */
[----:B-----5:R-:W-:Y:S01]  /*103a0*/  LEA R4, P6, R10, R0, 0x2 ;  /* 0x000000000a047211 */ /* 0x020fe200078c10ff */
[----:B------:R5:W-:Y:S01]  /*103b0*/  @P5 STG.E desc[UR22][R8.64], R75 ;  /* 0x0000004b08005986 */ /* 0x000be2000c101916 */
[----:B------:R-:W-:-:S02]  /*103c0*/  LOP3.LUT R11, R2, 0x46, RZ, 0xfc, !PT ;  /* 0x00000046020b7812 */ /* 0x000fc400078efcff */
[-C--:B------:R-:W-:Y:S01]  /*103d0*/  LEA.HI.X.SX32 R5, R10, R137.reuse, 0x2, P6 ;  /* 0x000000890a057211 */ /* 0x080fe200030f16ff */
[----:B------:R-:W-:Y:S01]  /*103e0*/  IMAD R10, R3, 0x2, R12 ;  /* 0x00000002030a7824 */ /* 0x000fe200078e020c */
[----:B--2---:R-:W-:Y:S01]  /*103f0*/  ISETP.LT.AND P5, PT, R11, UR5, !P1 ;  /* 0x000000050b007c0c */ /* 0x004fe2000cfa1270 */
[----:B------:R-:W2:Y:S01]  /*10400*/  LDCU UR5, c[0x0][0x39c] ;  /* 0x00007380ff0577ac */ /* 0x000ea20008000800 */
[-C--:B------:R-:W-:Y:S01]  /*10410*/  LEA R6, P6, R12, R0.reuse, 0x2 ;  /* 0x000000000c067211 */ /* 0x080fe200078c10ff */
[----:B------:R2:W-:Y:S01]  /*10420*/  @P3 STG.E desc[UR22][R4.64], R80 ;  /* 0x0000005004003986 */ /* 0x0005e2000c101916 */
[----:B------:R-:W-:Y:S02]  /*10430*/  LOP3.LUT R11, R2, 0x48, RZ, 0xfc, !PT ;  /* 0x00000048020b7812 */ /* 0x000fe400078efcff */
[----:B------:R-:W-:Y:S01]  /*10440*/  LEA.HI.X.SX32 R7, R12, R137, 0x2, P6 ;  /* 0x000000890c077211 */ /* 0x000fe200030f16ff */
[----:B------:R-:W-:Y:S01]  /*10450*/  IMAD R12, R3, 0x2, R10 ;  /* 0x00000002030c7824 */ /* 0x000fe200078e020a */
[----:B-----5:R-:W-:-:S02]  /*10460*/  LEA R8, P6, R10, R0, 0x2 ;  /* 0x000000000a087211 */ /* 0x020fc400078c10ff */
[----:B-1----:R-:W-:Y:S01]  /*10470*/  ISETP.LT.AND P3, PT, R11, UR4, !P1 ;  /* 0x000000040b007c0c */ /* 0x002fe2000cf61270 */
[----:B------:R-:W1:Y:S01]  /*10480*/  LDCU UR4, c[0x0][0x39c] ;  /* 0x00007380ff0477ac */ /* 0x000e620008000800 */
[----:B------:R-:W-:Y:S01]  /*10490*/  LOP3.LUT R11, R2, 0x4a, RZ, 0xfc, !PT ;  /* 0x0000004a020b7812 */ /* 0x000fe200078efcff */
[----:B------:R5:W-:Y:S01]  /*104a0*/  @P4 STG.E desc[UR22][R6.64], R81 ;  /* 0x0000005106004986 */ /* 0x000be2000c101916 */
[-C--:B------:R-:W-:Y:S02]  /*104b0*/  LEA.HI.X.SX32 R9, R10, R137.reuse, 0x2, P6 ;  /* 0x000000890a097211 */ /* 0x080fe400030f16ff */
[CC--:B------:R-:W-:Y:S02]  /*104c0*/  LEA R10, P6, R12.reuse, R0.reuse, 0x2 ;  /* 0x000000000c0a7211 */ /* 0x0c0fe400078c10ff */
[----:B---3--:R-:W-:Y:S01]  /*104d0*/  ISETP.LT.AND P4, PT, R11, UR6, !P1 ;  /* 0x000000060b007c0c */ /* 0x008fe2000cf81270 */
[----:B------:R-:W3:Y:S01]  /*104e0*/  LDCU UR6, c[0x0][0x39c] ;  /* 0x00007380ff0677ac */ /* 0x000ee20008000800 */
[----:B------:R-:W-:Y:S01]  /*104f0*/  LEA.HI.X.SX32 R11, R12, R137, 0x2, P6 ;  /* 0x000000890c0b7211 */ /* 0x000fe200030f16ff */
[----:B------:R-:W-:Y:S01]  /*10500*/  IMAD R12, R3, 0x2, R12 ;  /* 0x00000002030c7824 */ /* 0x000fe200078e020c */
[----:B------:R1:W-:Y:S01]  /*10510*/  @P0 STG.E desc[UR22][R8.64], R82 ;  /* 0x0000005208000986 */ /* 0x0003e2000c101916 */
[----:B--2---:R-:W-:Y:S01]  /*10520*/  ISETP.LT.AND P0, PT, R13, UR5, !P1 ;  /* 0x000000050d007c0c */ /* 0x004fe2000cf01270 */
[----:B------:R-:W2:Y:S01]  /*10530*/  LDCU UR5, c[0x0][0x39c] ;  /* 0x00007380ff0577ac */ /* 0x000ea20008000800 */
[----:B------:R-:W-:Y:S01]  /*10540*/  IMAD R14, R3, 0x2, R12 ;  /* 0x00000002030e7824 */ /* 0x000fe200078e020c */
[----:B------:R3:W-:Y:S01]  /*10550*/  @P5 STG.E desc[UR22][R10.64], R83 ;  /* 0x000000530a005986 */ /* 0x0007e2000c101916 */
[----:B------:R-:W-:-:S02]  /*10560*/  LEA R4, P5, R12, R0, 0x2 ;  /* 0x000000000c047211 */ /* 0x000fc400078a10ff */
[----:B-----5:R-:W-:Y:S02]  /*10570*/  LOP3.LUT R7, R2, 0x4e, RZ, 0xfc, !PT ;  /* 0x0000004e02077812 */ /* 0x020fe400078efcff */
[-C--:B------:R-:W-:Y:S02]  /*10580*/  LEA R6, P6, R14, R0.reuse, 0x2 ;  /* 0x000000000e067211 */ /* 0x080fe400078c10ff */
[-C--:B------:R-:W-:Y:S02]  /*10590*/  LEA.HI.X.SX32 R5, R12, R137.reuse, 0x2, P5 ;  /* 0x000000890c057211 */ /* 0x080fe400028f16ff */
[----:B-1----:R-:W-:Y:S01]  /*105a0*/  ISETP.LT.AND P5, PT, R7, UR4, !P1 ;  /* 0x0000000407007c0c */ /* 0x002fe2000cfa1270 */
[----:B------:R-:W1:Y:S01]  /*105b0*/  LDCU UR4, c[0x0][0x39c] ;  /* 0x00007380ff0477ac */ /* 0x000e620008000800 */
[----:B------:R-:W-:Y:S01]  /*105c0*/  LEA.HI.X.SX32 R7, R14, R137, 0x2, P6 ;  /* 0x000000890e077211 */ /* 0x000fe200030f16ff */
[C---:B------:R-:W-:Y:S01]  /*105d0*/  IMAD R14, R3.reuse, 0x2, R14 ;  /* 0x00000002030e7824 */ /* 0x040fe200078e020e */
[C---:B------:R-:W-:Y:S01]  /*105e0*/  LOP3.LUT R8, R2.reuse, 0x50, RZ, 0xfc, !PT ;  /* 0x0000005002087812 */ /* 0x040fe200078efcff */
[----:B------:R5:W-:Y:S01]  /*105f0*/  @P3 STG.E desc[UR22][R4.64], R88 ;  /* 0x0000005804003986 */ /* 0x000be2000c101916 */
[----:B---3--:R-:W-:Y:S01]  /*10600*/  LOP3.LUT R11, R2, 0x52, RZ, 0xfc, !PT ;  /* 0x00000052020b7812 */ /* 0x008fe200078efcff */
[C---:B------:R-:W-:Y:S01]  /*10610*/  IMAD R10, R3.reuse, 0x2, R14 ;  /* 0x00000002030a7824 */ /* 0x040fe200078e020e */
[----:B------:R-:W-:Y:S01]  /*10620*/  ISETP.LT.AND P3, PT, R8, UR6, !P1 ;  /* 0x0000000608007c0c */ /* 0x000fe2000cf61270 */
[----:B------:R3:W-:Y:S01]  /*10630*/  @P4 STG.E desc[UR22][R6.64], R89 ;  /* 0x0000005906004986 */ /* 0x0007e2000c101916 */
[----:B------:R-:W-:Y:S01]  /*10640*/  LEA R8, P4, R14, R0, 0x2 ;  /* 0x000000000e087211 */ /* 0x000fe200078810ff */
[----:B------:R-:W4:Y:S01]  /*10650*/  LDCU UR6, c[0x0][0x39c] ;  /* 0x00007380ff0677ac */ /* 0x000f220008000800 */
[----:B------:R-:W-:Y:S01]  /*10660*/  IMAD R12, R3, 0x2, R10 ;  /* 0x00000002030c7824 */ /* 0x000fe200078e020a */
[----:B------:R-:W-:-:S02]  /*10670*/  LOP3.LUT R13, R2, 0x80, RZ, 0xfc, !PT ;  /* 0x00000080020d7812 */ /* 0x000fc400078efcff */
[-C--:B------:R-:W-:Y:S01]  /*10680*/  LEA.HI.X.SX32 R9, R14, R137.reuse, 0x2, P4 ;  /* 0x000000890e097211 */ /* 0x080fe200020f16ff */
[----:B------:R-:W-:Y:S01]  /*10690*/  IMAD R14, R3, 0x2, R12 ;  /* 0x00000002030e7824 */ /* 0x000fe200078e020c */
[----:B--2---:R-:W-:Y:S01]  /*106a0*/  ISETP.LT.AND P4, PT, R11, UR5, !P1 ;  /* 0x000000050b007c0c */ /* 0x004fe2000cf81270 */
[----:B------:R-:W2:Y:S01]  /*106b0*/  LDCU UR5, c[0x0][0x39c] ;  /* 0x00007380ff0577ac */ /* 0x000ea20008000800 */
[----:B-----5:R-:W-:Y:S01]  /*106c0*/  LOP3.LUT R5, R2, 0x54, RZ, 0xfc, !PT ;  /* 0x0000005402057812 */ /* 0x020fe200078efcff */
[----:B------:R5:W-:Y:S01]  /*106d0*/  @P0 STG.E desc[UR22][R8.64], R90 ;  /* 0x0000005a08000986 */ /* 0x000be2000c101916 */
[C---:B------:R-:W-:Y:S02]  /*106e0*/  LEA R4, P6, R10.reuse, R0, 0x2 ;  /* 0x000000000a047211 */ /* 0x040fe400078c10ff */
[----:B-1----:R-:W-:Y:S01]  /*106f0*/  ISETP.LT.AND P0, PT, R5, UR4, !P1 ;  /* 0x0000000405007c0c */ /* 0x002fe2000cf01270 */
[----:B------:R-:W1:Y:S01]  /*10700*/  LDCU UR4, c[0x0][0x39c] ;  /* 0x00007380ff0477ac */ /* 0x000e620008000800 */
[----:B------:R-:W-:-:S02]  /*10710*/  LEA.HI.X.SX32 R5, R10, R137, 0x2, P6 ;  /* 0x000000890a057211 */ /* 0x000fc400030f16ff */
[-C--:B---3--:R-:W-:Y:S02]  /*10720*/  LEA R6, P6, R12, R0.reuse, 0x2 ;  /* 0x000000000c067211 */ /* 0x088fe400078c10ff */
[----:B------:R-:W-:Y:S01]  /*10730*/  LOP3.LUT R11, R2, 0x56, RZ, 0xfc, !PT ;  /* 0x00000056020b7812 */ /* 0x000fe200078efcff */
[----:B------:R3:W-:Y:S01]  /*10740*/  @P5 STG.E desc[UR22][R4.64], R91 ;  /* 0x0000005b04005986 */ /* 0x0007e2000c101916 */
[-C--:B------:R-:W-:Y:S02]  /*10750*/  LEA.HI.X.SX32 R7, R12, R137.reuse, 0x2, P6 ;  /* 0x000000890c077211 */ /* 0x080fe400030f16ff */
[-C--:B------:R-:W-:Y:S02]  /*10760*/  LEA R10, P6, R14, R0.reuse, 0x2 ;  /* 0x000000000e0a7211 */ /* 0x080fe400078c10ff */
[----:B-----5:R-:W-:Y:S01]  /*10770*/  LOP3.LUT R8, R2, 0x58, RZ, 0xfc, !PT ;  /* 0x0000005802087812 */ /* 0x020fe200078efcff */
[----:B------:R5:W-:Y:S01]  /*10780*/  @P3 STG.E desc[UR22][R6.64], R176 ;  /* 0x000000b006003986 */ /* 0x000be2000c101916 */
[----:B----4-:R-:W-:Y:S01]  /*10790*/  ISETP.LT.AND P5, PT, R11, UR6, !P1 ;  /* 0x000000060b007c0c */ /* 0x010fe2000cfa1270 */
[----:B------:R-:W4:Y:S01]  /*107a0*/  LDCU UR6, c[0x0][0x39c] ;  /* 0x00007380ff0677ac */ /* 0x000f220008000800 */
[-C--:B------:R-:W-:Y:S01]  /*107b0*/  LEA.HI.X.SX32 R11, R14, R137.reuse, 0x2, P6 ;  /* 0x000000890e0b7211 */ /* 0x080fe200030f16ff */
[C---:B------:R-:W-:Y:S01]  /*107c0*/  IMAD R14, R3.reuse, 0x2, R14 ;  /* 0x00000002030e7824 */ /* 0x040fe200078e020e */
[----:B--2---:R-:W-:Y:S01]  /*107d0*/  ISETP.LT.AND P3, PT, R8, UR5, !P1 ;  /* 0x0000000508007c0c */ /* 0x004fe2000cf61270 */
[----:B------:R-:W2:Y:S01]  /*107e0*/  LDCU UR5, c[0x0][0x39c] ;  /* 0x00007380ff0577ac */ /* 0x000ea20008000800 */
[----:B------:R-:W-:Y:S01]  /*107f0*/  LOP3.LUT R9, R2, 0x5a, RZ, 0xfc, !PT ;  /* 0x0000005a02097812 */ /* 0x000fe200078efcff */
[----:B------:R-:W-:Y:S01]  /*10800*/  IMAD R8, R3, 0x2, R14 ;  /* 0x0000000203087824 */ /* 0x000fe200078e020e */
[CC--:B---3--:R-:W-:Y:S01]  /*10810*/  LEA R4, P6, R14.reuse, R0.reuse, 0x2 ;  /* 0x000000000e047211 */ /* 0x0c8fe200078c10ff */
[----:B------:R3:W-:Y:S01]  /*10820*/  @P4 STG.E desc[UR22][R10.64], R177 ;  /* 0x000000b10a004986 */ /* 0x0007e2000c101916 */
[----:B-1----:R-:W-:Y:S01]  /*10830*/  ISETP.LT.AND P4, PT, R9, UR4, !P1 ;  /* 0x0000000409007c0c */ /* 0x002fe2000cf81270 */
[----:B------:R-:W-:Y:S01]  /*10840*/  IMAD R12, R3, 0x2, R8 ;  /* 0x00000002030c7824 */ /* 0x000fe200078e0208 */
[----:B------:R-:W-:Y:S01]  /*10850*/  LEA.HI.X.SX32 R5, R14, R137, 0x2, P6 ;  /* 0x000000890e057211 */ /* 0x000fe200030f16ff */
[----:B------:R-:W1:Y:S01]  /*10860*/  LDCU UR4, c[0x0][0x39c] ;  /* 0x00007380ff0477ac */ /* 0x000e620008000800 */
[----:B-----5:R-:W-:-:S02]  /*10870*/  LEA R6, P6, R8, R0, 0x2 ;  /* 0x0000000008067211 */ /* 0x020fc400078c10ff */
[----:B------:R-:W-:Y:S01]  /*10880*/  LOP3.LUT R9, R2, 0x5c, RZ, 0xfc, !PT ;  /* 0x0000005c02097812 */ /* 0x000fe200078efcff */
[----:B------:R5:W-:Y:S01]  /*10890*/  @P0 STG.E desc[UR22][R4.64], R178 ;  /* 0x000000b204000986 */ /* 0x000be2000c101916 */
[-C--:B------:R-:W-:Y:S02]  /*108a0*/  LEA.HI.X.SX32 R7, R8, R137.reuse, 0x2, P6 ;  /* 0x0000008908077211 */ /* 0x080fe400030f16ff */
[-C--:B------:R-:W-:Y:S02]  /*108b0*/  LEA R8, P6, R12, R0.reuse, 0x2 ;  /* 0x000000000c087211 */ /* 0x080fe400078c10ff */
[----:B---3--:R-:W-:Y:S01]  /*108c0*/  LOP3.LUT R10, R2, 0x5e, RZ, 0xfc, !PT ;  /* 0x0000005e020a7812 */ /* 0x008fe200078efcff */
[----:B------:R3:W-:Y:S01]  /*108d0*/  @P5 STG.E desc[UR22][R6.64], R179 ;  /* 0x000000b306005986 */ /* 0x0007e2000c101916 */
[----:B--2---:R-:W-:Y:S01]  /*108e0*/  ISETP.LT.AND P0, PT, R9, UR5, !P1 ;  /* 0x0000000509007c0c */ /* 0x004fe2000cf01270 */
[----:B------:R-:W2:Y:S01]  /*108f0*/  LDCU UR5, c[0x0][0x39c] ;  /* 0x00007380ff0577ac */ /* 0x000ea20008000800 */
[-C--:B------:R-:W-:Y:S01]  /*10900*/  LEA.HI.X.SX32 R9, R12, R137.reuse, 0x2, P6 ;  /* 0x000000890c097211 */ /* 0x080fe200030f16ff */
[C---:B------:R-:W-:Y:S01]  /*10910*/  IMAD R12, R3.reuse, 0x2, R12 ;  /* 0x00000002030c7824 */ /* 0x040fe200078e020c */
[----:B----4-:R-:W-:Y:S01]  /*10920*/  ISETP.LT.AND P5, PT, R10, UR6, !P1 ;  /* 0x000000060a007c0c */ /* 0x010fe2000cfa1270 */
[----:B------:R-:W4:Y:S01]  /*10930*/  LDCU UR6, c[0x0][0x39c] ;  /* 0x00007380ff0677ac */ /* 0x000f220008000800 */
[----:B------:R-:W-:Y:S01]  /*10940*/  LOP3.LUT R11, R2, 0x60, RZ, 0xfc, !PT ;  /* 0x00000060020b7812 */ /* 0x000fe200078efcff */
[----:B------:R-:W-:Y:S01]  /*10950*/  IMAD R10, R3, 0x2, R12 ;  /* 0x00000002030a7824 */ /* 0x000fe200078e020c */
[CC--:B-----5:R-:W-:Y:S01]  /*10960*/  LEA R4, P6, R12.reuse, R0.reuse, 0x2 ;  /* 0x000000000c047211 */ /* 0x0e0fe200078c10ff */
[----:B------:R5:W-:Y:S01]  /*10970*/  @P3 STG.E desc[UR22][R8.64], R104 ;  /* 0x0000006808003986 */ /* 0x000be2000c101916 */
[----:B-1----:R-:W-:Y:S01]  /*10980*/  ISETP.LT.AND P3, PT, R11, UR4, !P1 ;  /* 0x000000040b007c0c */ /* 0x002fe2000cf61270 */
[----:B------:R-:W1:Y:S01]  /*10990*/  LDCU UR4, c[0x0][0x39c] ;  /* 0x00007380ff0477ac */ /* 0x000e620008000800 */
[----:B------:R-:W-:Y:S01]  /*109a0*/  LEA.HI.X.SX32 R5, R12, R137, 0x2, P6 ;  /* 0x000000890c057211 */ /* 0x000fe200030f16ff */
[----:B------:R-:W-:Y:S01]  /*109b0*/  IMAD R12, R3, 0x2, R10 ;  /* 0x00000002030c7824 */ /* 0x000fe200078e020a */
[----:B---3--:R-:W-:-:S02]  /*109c0*/  LEA R6, P6, R10, R0, 0x2 ;  /* 0x000000000a067211 */ /* 0x008fc400078c10ff */
[----:B------:R-:W-:Y:S01]  /*109d0*/  LOP3.LUT R11, R2, 0x62, RZ, 0xfc, !PT ;  /* 0x00000062020b7812 */ /* 0x000fe200078efcff */
[----:B------:R-:W-:Y:S01]  /*109e0*/  IMAD R14, R3, 0x2, R12 ;  /* 0x00000002030e7824 */ /* 0x000fe200078e020c */
[-C--:B------:R-:W-:Y:S01]  /*109f0*/  LEA.HI.X.SX32 R7, R10, R137.reuse, 0x2, P6 ;  /* 0x000000890a077211 */ /* 0x080fe200030f16ff */
[----:B------:R-:W-:Y:S01]  /*10a00*/  @P4 STG.E desc[UR22][R4.64], R105 ;  /* 0x0000006904004986 */ /* 0x000fe2000c101916 */
[----:B--2---:R-:W-:Y:S01]  /*10a10*/  ISETP.LT.AND P4, PT, R11, UR5, !P1 ;  /* 0x000000050b007c0c */ /* 0x004fe2000cf81270 */
[----:B------:R-:W2:Y:S01]  /*10a20*/  LDCU UR5, c[0x0][0x39c] ;  /* 0x00007380ff0577ac */ /* 0x000ea20008000800 */
[----:B-----5:R-:W-:Y:S01]  /*10a30*/  LEA R8, P6, R12, R0, 0x2 ;  /* 0x000000000c087211 */ /* 0x020fe200078c10ff */
[----:B------:R3:W-:Y:S01]  /*10a40*/  @P0 STG.E desc[UR22][R6.64], R106 ;  /* 0x0000006a06000986 */ /* 0x0007e2000c101916 */
[----:B------:R-:W-:Y:S02]  /*10a50*/  LOP3.LUT R11, R2, 0x64, RZ, 0xfc, !PT ;  /* 0x00000064020b7812 */ /* 0x000fe400078efcff */
[----:B------:R-:W-:-:S02]  /*10a60*/  LEA.HI.X.SX32 R9, R12, R137, 0x2, P6 ;  /* 0x000000890c097211 */ /* 0x000fc400030f16ff */
[-C--:B------:R-:W-:Y:S02]  /*10a70*/  LEA R10, P6, R14, R0.reuse, 0x2 ;  /* 0x000000000e0a7211 */ /* 0x080fe400078c10ff */
[----:B----4-:R-:W-:Y:S01]  /*10a80*/  ISETP.LT.AND P0, PT, R11, UR6, !P1 ;  /* 0x000000060b007c0c */ /* 0x010fe2000cf01270 */
[----:B------:R-:W4:Y:S01]  /*10a90*/  LDCU UR6, c[0x0][0x39c] ;  /* 0x00007380ff0677ac */ /* 0x000f220008000800 */
[----:B------:R-:W-:Y:S01]  /*10aa0*/  LOP3.LUT R12, R2, 0x66, RZ, 0xfc, !PT ;  /* 0x00000066020c7812 */ /* 0x000fe200078efcff */
[----:B------:R5:W-:Y:S01]  /*10ab0*/  @P5 STG.E desc[UR22][R8.64], R107 ;  /* 0x0000006b08005986 */ /* 0x000be2000c101916 */
[----:B------:R-:W-:Y:S01]  /*10ac0*/  LEA.HI.X.SX32 R11, R14, R137, 0x2, P6 ;  /* 0x000000890e0b7211 */ /* 0x000fe200030f16ff */
[C---:B------:R-:W-:Y:S01]  /*10ad0*/  IMAD R14, R3.reuse, 0x2, R14 ;  /* 0x00000002030e7824 */ /* 0x040fe200078e020e */
[----:B-1----:R-:W-:Y:S01]  /*10ae0*/  ISETP.LT.AND P5, PT, R12, UR4, !P1 ;  /* 0x000000040c007c0c */ /* 0x002fe2000cfa1270 */
[----:B------:R-:W1:Y:S01]  /*10af0*/  LDCU UR4, c[0x0][0x39c] ;  /* 0x00007380ff0477ac */ /* 0x000e620008000800 */
[----:B---3--:R-:W-:Y:S01]  /*10b00*/  LOP3.LUT R7, R2, 0x68, RZ, 0xfc, !PT ;  /* 0x0000006802077812 */ /* 0x008fe200078efcff */
[----:B------:R-:W-:Y:S01]  /*10b10*/  IMAD R12, R3, 0x2, R14 ;  /* 0x00000002030c7824 */ /* 0x000fe200078e020e */
[----:B------:R3:W-:Y:S01]  /*10b20*/  @P3 STG.E desc[UR22][R10.64], R112 ;  /* 0x000000700a003986 */ /* 0x0007e2000c101916 */
[----:B------:R-:W-:-:S03]  /*10b30*/  LEA R4, P3, R14, R0, 0x2 ;  /* 0x000000000e047211 */ /* 0x000fc600078610ff */
[-C--:B------:R-:W-:Y:S02]  /*10b40*/  LEA R6, P6, R12, R0.reuse, 0x2 ;  /* 0x000000000c067211 */ /* 0x080fe400078c10ff */
[-C--:B------:R-:W-:Y:S02]  /*10b50*/  LEA.HI.X.SX32 R5, R14, R137.reuse, 0x2, P3 ;  /* 0x000000890e057211 */ /* 0x080fe400018f16ff */
[----:B--2---:R-:W-:Y:S01]  /*10b60*/  ISETP.LT.AND P3, PT, R7, UR5, !P1 ;  /* 0x0000000507007c0c */ /* 0x004fe2000cf61270 */
[----:B------:R-:W2:Y:S01]  /*10b70*/  LDCU UR5, c[0x0][0x39c] ;  /* 0x00007380ff0577ac */ /* 0x000ea20008000800 */
[-C--:B------:R-:W-:Y:S01]  /*10b80*/  LEA.HI.X.SX32 R7, R12, R137.reuse, 0x2, P6 ;  /* 0x000000890c077211 */ /* 0x080fe200030f16ff */
[C---:B------:R-:W-:Y:S01]  /*10b90*/  IMAD R12, R3.reuse, 0x2, R12 ;  /* 0x00000002030c7824 */ /* 0x040fe200078e020c */
[C---:B-----5:R-:W-:Y:S01]  /*10ba0*/  LOP3.LUT R8, R2.reuse, 0x6a, RZ, 0xfc, !PT ;  /* 0x0000006a02087812 */ /* 0x060fe200078efcff */
[----:B------:R5:W-:Y:S01]  /*10bb0*/  @P4 STG.E desc[UR22][R4.64], R113 ;  /* 0x0000007104004986 */ /* 0x000be2000c101916 */
[----:B---3--:R-:W-:Y:S01]  /*10bc0*/  LOP3.LUT R11, R2, 0x6c, RZ, 0xfc, !PT ;  /* 0x0000006c020b7812 */ /* 0x008fe200078efcff */
[C---:B------:R-:W-:Y:S01]  /*10bd0*/  IMAD R10, R3.reuse, 0x2, R12 ;  /* 0x00000002030a7824 */ /* 0x040fe200078e020c */
[----:B----4-:R-:W-:Y:S01]  /*10be0*/  ISETP.LT.AND P4, PT, R8, UR6, !P1 ;  /* 0x0000000608007c0c */ /* 0x010fe2000cf81270 */
[----:B------:R3:W-:Y:S01]  /*10bf0*/  @P0 STG.E desc[UR22][R6.64], R114 ;  /* 0x0000007206000986 */ /* 0x0007e2000c101916 */
[CC--:B------:R-:W-:Y:S01]  /*10c00*/  LEA R8, P0, R12.reuse, R0.reuse, 0x2 ;  /* 0x000000000c087211 */ /* 0x0c0fe200078010ff */
[----:B------:R-:W4:Y:S03]  /*10c10*/  LDCU UR6, c[0x0][0x39c] ;  /* 0x00007380ff0677ac */ /* 0x000f260008000800 */
[----:B------:R-:W-:Y:S01]  /*10c20*/  LEA.HI.X.SX32 R9, R12, R137, 0x2, P0 ;  /* 0x000000890c097211 */ /* 0x000fe200000f16ff */
[----:B------:R-:W-:Y:S01]  /*10c30*/  IMAD R12, R3, 0x2, R10 ;  /* 0x00000002030c7824 */ /* 0x000fe200078e020a */
[----:B-1----:R-:W-:Y:S01]  /*10c40*/  ISETP.LT.AND P0, PT, R11, UR4, !P1 ;  /* 0x000000040b007c0c */ /* 0x002fe2000cf01270 */
[----:B------:R-:W1:Y:S01]  /*10c50*/  LDCU UR4, c[0x0][0x39c] ;  /* 0x00007380ff0477ac */ /* 0x000e620008000800 */
[----:B-----5:R-:W-:Y:S01]  /*10c60*/  LOP3.LUT R5, R2, 0x6e, RZ, 0xfc, !PT ;  /* 0x0000006e02057812 */ /* 0x020fe200078efcff */
[----:B------:R5:W-:Y:S01]  /*10c70*/  @P5 STG.E desc[UR22][R8.64], R115 ;  /* 0x0000007308005986 */ /* 0x000be2000c101916 */
[----:B------:R-:W-:-:S02]  /*10c80*/  LEA R4, P6, R10, R0, 0x2 ;  /* 0x000000000a047211 */ /* 0x000fc400078c10ff */
[----:B--2---:R-:W-:Y:S01]  /*10c90*/  ISETP.LT.AND P5, PT, R5, UR5, !P1 ;  /* 0x0000000505007c0c */ /* 0x004fe2000cfa1270 */
[----:B------:R-:W2:Y:S01]  /*10ca0*/  LDCU UR5, c[0x0][0x39c] ;  /* 0x00007380ff0577ac */ /* 0x000ea20008000800 */
[-C--:B------:R-:W-:Y:S01]  /*10cb0*/  LEA.HI.X.SX32 R5, R10, R137.reuse, 0x2, P6 ;  /* 0x000000890a057211 */ /* 0x080fe200030f16ff */
[----:B------:R-:W-:Y:S01]  /*10cc0*/  IMAD R10, R3, 0x2, R12 ;  /* 0x00000002030a7824 */ /* 0x000fe200078e020c */
[-C--:B---3--:R-:W-:Y:S02]  /*10cd0*/  LEA R6, P6, R12, R0.reuse, 0x2 ;  /* 0x000000000c067211 */ /* 0x088fe400078c10ff */
[----:B------:R-:W-:Y:S01]  /*10ce0*/  LOP3.LUT R11, R2, 0x70, RZ, 0xfc, !PT ;  /* 0x00000070020b7812 */ /* 0x000fe200078efcff */
[----:B------:R3:W-:Y:S01]  /*10cf0*/  @P3 STG.E desc[UR22][R4.64], R120 ;  /* 0x0000007804003986 */ /* 0x0007e2000c101916 */
[----:B------:R-:W-:Y:S02]  /*10d00*/  LEA.HI.X.SX32 R7, R12, R137, 0x2, P6 ;  /* 0x000000890c077211 */ /* 0x000fe400030f16ff */
[----:B----4-:R-:W-:Y:S01]  /*10d10*/  ISETP.LT.AND P3, PT, R11, UR6, !P1 ;  /* 0x000000060b007c0c */ /* 0x010fe2000cf61270 */
[----:B------:R-:W4:Y:S01]  /*10d20*/  LDCU UR6, c[0x0][0x39c] ;  /* 0x00007380ff0677ac */ /* 0x000f220008000800 */
[----:B-----5:R-:W-:Y:S01]  /*10d30*/  LEA R8, P6, R10, R0, 0x2 ;  /* 0x000000000a087211 */ /* 0x020fe200078c10ff */
[----:B------:R5:W-:Y:S01]  /*10d40*/  @P4 STG.E desc[UR22][R6.64], R121 ;  /* 0x0000007906004986 */ /* 0x000be2000c101916 */
[----:B------:R-:W-:-:S02]  /*10d50*/  LOP3.LUT R11, R2, 0x72, RZ, 0xfc, !PT ;  /* 0x00000072020b7812 */ /* 0x000fc400078efcff */
[-C--:B------:R-:W-:Y:S01]  /*10d60*/  LEA.HI.X.SX32 R9, R10, R137.reuse, 0x2, P6 ;  /* 0x000000890a097211 */ /* 0x080fe200030f16ff */
[----:B------:R-:W-:Y:S01]  /*10d70*/  IMAD R10, R3, 0x2, R10 ;  /* 0x00000002030a7824 */ /* 0x000fe200078e020a */
[----:B-1----:R-:W-:Y:S01]  /*10d80*/  ISETP.LT.AND P4, PT, R11, UR4, !P1 ;  /* 0x000000040b007c0c */ /* 0x002fe2000cf81270 */
[----:B------:R-:W1:Y:S01]  /*10d90*/  LDCU UR4, c[0x0][0x39c] ;  /* 0x00007380ff0477ac */ /* 0x000e620008000800 */
[----:B------:R-:W-:Y:S01]  /*10da0*/  LOP3.LUT R11, R2, 0x74, RZ, 0xfc, !PT ;  /* 0x00000074020b7812 */ /* 0x000fe200078efcff */
[----:B------:R-:W-:Y:S01]  /*10db0*/  IMAD R12, R3, 0x2, R10 ;  /* 0x00000002030c7824 */ /* 0x000fe200078e020a */
[CC--:B---3--:R-:W-:Y:S01]  /*10dc0*/  LEA R4, P6, R10.reuse, R0.reuse, 0x2 ;  /* 0x000000000a047211 */ /* 0x0c8fe200078c10ff */
[----:B------:R3:W-:Y:S01]  /*10dd0*/  @P0 STG.E desc[UR22][R8.64], R122 ;  /* 0x0000007a08000986 */ /* 0x0007e2000c101916 */
[----:B--2---:R-:W-:Y:S01]  /*10de0*/  ISETP.LT.AND P0, PT, R11, UR5, !P1 ;  /* 0x000000050b007c0c */ /* 0x004fe2000cf01270 */
[----:B------:R-:W2:Y:S01]  /*10df0*/  LDCU UR5, c[0x0][0x39c] ;  /* 0x00007380ff0577ac */ /* 0x000ea20008000800 */
[----:B------:R-:W-:Y:S01]  /*10e00*/  LEA.HI.X.SX32 R5, R10, R137, 0x2, P6 ;  /* 0x000000890a057211 */ /* 0x000fe200030f16ff */
[----:B------:R-:W-:Y:S01]  /*10e10*/  IMAD R10, R3, 0x2, R12 ;  /* 0x00000002030a7824 */ /* 0x000fe200078e020c */
[----:B-----5:R-:W-:-:S02]  /*10e20*/  LEA R6, P6, R12, R0, 0x2 ;  /* 0x000000000c067211 */ /* 0x020fc400078c10ff */
[----:B------:R-:W-:Y:S01]  /*10e30*/  LOP3.LUT R11, R2, 0x76, RZ, 0xfc, !PT ;  /* 0x00000076020b7812 */ /* 0x000fe200078efcff */
[----:B------:R5:W-:Y:S01]  /*10e40*/  @P5 STG.E desc[UR22][R4.64], R123 ;  /* 0x0000007b04005986 */ /* 0x000be2000c101916 */
[-C--:B------:R-:W-:Y:S02]  /*10e50*/  LEA.HI.X.SX32 R7, R12, R137.reuse, 0x2, P6 ;  /* 0x000000890c077211 */ /* 0x080fe400030f16ff */
[CC--:B---3--:R-:W-:Y:S02]  /*10e60*/  LEA R8, P6, R10.reuse, R0.reuse, 0x2 ;  /* 0x000000000a087211 */ /* 0x0c8fe400078c10ff */
[----:B-1----:R-:W-:Y:S01]  /*10e70*/  ISETP.LT.AND P5, PT, R11, UR4, !P1 ;  /* 0x000000040b007c0c */ /* 0x002fe2000cfa1270 */
[----:B------:R-:W1:Y:S01]  /*10e80*/  LDCU UR4, c[0x0][0x39c] ;  /* 0x00007380ff0477ac */ /* 0x000e620008000800 */
[----:B------:R-:W-:Y:S01]  /*10e90*/  LEA.HI.X.SX32 R9, R10, R137, 0x2, P6 ;  /* 0x000000890a097211 */ /* 0x000fe200030f16ff */
[C---:B------:R-:W-:Y:S01]  /*10ea0*/  IMAD R10, R3.reuse, 0x2, R10 ;  /* 0x00000002030a7824 */ /* 0x040fe200078e020a */
[----:B------:R-:W-:Y:S01]  /*10eb0*/  LOP3.LUT R11, R2, 0x78, RZ, 0xfc, !PT ;  /* 0x00000078020b7812 */ /* 0x000fe200078efcff */
[----:B------:R3:W-:Y:S02]  /*10ec0*/  @P3 STG.E desc[UR22][R6.64], R92 ;  /* 0x0000005c06003986 */ /* 0x0007e4000c101916 */
[----:B------:R-:W-:Y:S01]  /*10ed0*/  IMAD R12, R3, 0x2, R10 ;  /* 0x00000002030c7824 */ /* 0x000fe200078e020a */
[----:B----4-:R-:W-:Y:S01]  /*10ee0*/  ISETP.LT.AND P3, PT, R11, UR6, !P1 ;  /* 0x000000060b007c0c */ /* 0x010fe2000cf61270 */
[----:B------:R-:W4:Y:S01]  /*10ef0*/  LDCU UR6, c[0x0][0x39c] ;  /* 0x00007380ff0677ac */ /* 0x000f220008000800 */
[----:B-----5:R-:W-:Y:S01]  /*10f00*/  LEA R4, P6, R10, R0, 0x2 ;  /* 0x000000000a047211 */ /* 0x020fe200078c10ff */
[----:B------:R5:W-:Y:S01]  /*10f10*/  @P4 STG.E desc[UR22][R8.64], R93 ;  /* 0x0000005d08004986 */ /* 0x000be2000c101916 */
[----:B------:R-:W-:-:S02]  /*10f20*/  LOP3.LUT R11, R2, 0x7a, RZ, 0xfc, !PT ;  /* 0x0000007a020b7812 */ /* 0x000fc400078efcff */
[-C--:B------:R-:W-:Y:S01]  /*10f30*/  LEA.HI.X.SX32 R5, R10, R137.reuse, 0x2, P6 ;  /* 0x000000890a057211 */ /* 0x080fe200030f16ff */
[----:B------:R-:W-:Y:S01]  /*10f40*/  IMAD R10, R3, 0x2, R12 ;  /* 0x00000002030a7824 */ /* 0x000fe200078e020c */
[----:B--2---:R-:W-:Y:S01]  /*10f50*/  ISETP.LT.AND P4, PT, R11, UR5, !P1 ;  /* 0x000000050b007c0c */ /* 0x004fe2000cf81270 */
[----:B------:R-:W2:Y:S01]  /*10f60*/  LDCU UR5, c[0x0][0x39c] ;  /* 0x00007380ff0577ac */ /* 0x000ea20008000800 */
[-C--:B---3--:R-:W-:Y:S01]  /*10f70*/  LEA R6, P6, R12, R0.reuse, 0x2 ;  /* 0x000000000c067211 */ /* 0x088fe200078c10ff */
        /* <DEDUP_REMOVED lines=11> */
[----:B----4-:R-:W-:Y:S01]  /*11030*/  ISETP.LT.AND P5, PT, R11, UR6, !P1 ;  /* 0x000000060b007c0c */ /* 0x010fe2000cfa1270 */
[----:B------:R-:W4:Y:S01]  /*11040*/  LDCU UR6, c[0x0][0x39c] ;  /* 0x00007380ff0677ac */ /* 0x000f220008000800 */
[----:B------:R-:W-:Y:S01]  /*11050*/  LEA.HI.X.SX32 R11, R12, R137, 0x2, P6 ;  /* 0x000000890c0b7211 */ /* 0x000fe200030f16ff */
[----:B------:R-:W-:Y:S01]  /*11060*/  IMAD R12, R3, 0x2, R12 ;  /* 0x00000002030c7824 */ /* 0x000fe200078e020c */
[----:B------:R1:W-:Y:S01]  /*11070*/  @P3 STG.E desc[UR22][R8.64], R16 ;  /* 0x0000001008003986 */ /* 0x0003e2000c101916 */
[----:B--2---:R-:W-:Y:S01]  /*11080*/  ISETP.LT.AND P3, PT, R13, UR5, !P1 ;  /* 0x000000050d007c0c */ /* 0x004fe2000cf61270 */
[----:B------:R-:W2:Y:S01]  /*11090*/  LDCU UR5, c[0x0][0x39c] ;  /* 0x00007380ff0577ac */ /* 0x000ea20008000800 */
[----:B------:R-:W-:Y:S01]  /*110a0*/  IMAD R14, R3, 0x2, R12 ;  /* 0x00000002030e7824 */ /* 0x000fe200078e020c */
[----:B------:R4:W-:Y:S01]  /*110b0*/  @P4 STG.E desc[UR22][R10.64], R17 ;  /* 0x000000110a004986 */ /* 0x0009e2000c101916 */
[----:B---3--:R-:W-:-:S02]  /*110c0*/  LEA R4, P4, R12, R0, 0x2 ;  /* 0x000000000c047211 */ /* 0x008fc400078810ff */
        /* <DEDUP_REMOVED lines=9> */
[----:B----4-:R-:W-:Y:S01]  /*11160*/  LOP3.LUT R11, R2, 0x86, RZ, 0xfc, !PT ;  /* 0x00000086020b7812 */ /* 0x010fe200078efcff */
[C---:B------:R-:W-:Y:S01]  /*11170*/  IMAD R10, R3.reuse, 0x2, R14 ;  /* 0x00000002030a7824 */ /* 0x040fe200078e020e */
[----:B------:R-:W-:Y:S01]  /*11180*/  ISETP.LT.AND P0, PT, R8, UR6, !P1 ;  /* 0x0000000608007c0c */ /* 0x000fe2000cf01270 */
[----:B------:R4:W-:Y:S01]  /*11190*/  @P5 STG.E desc[UR22][R6.64], R19 ;  /* 0x0000001306005986 */ /* 0x0009e2000c101916 */
[----:B------:R-:W-:Y:S01]  /*111a0*/  LEA R8, P5, R14, R0, 0x2 ;  /* 0x000000000e087211 */ /* 0x000fe200078a10ff */
[----:B------:R-:W5:Y:S01]  /*111b0*/  LDCU UR6, c[0x0][0x39c] ;  /* 0x00007380ff0677ac */ /* 0x000f620008000800 */
[----:B------:R-:W-:-:S02]  /*111c0*/  IMAD R12, R3, 0x2, R10 ;  /* 0x00000002030c7824 */ /* 0x000fc400078e020a */
[-C--:B------:R-:W-:Y:S02]  /*111d0*/  LEA.HI.X.SX32 R9, R14, R137.reuse, 0x2, P5 ;  /* 0x000000890e097211 */ /* 0x080fe400028f16ff */
[----:B--2---:R-:W-:Y:S01]  /*111e0*/  ISETP.LT.AND P5, PT, R11, UR5, !P1 ;  /* 0x000000050b007c0c */ /* 0x004fe2000cfa1270 */
[----:B------:R-:W2:Y:S01]  /*111f0*/  LDCU UR5, c[0x0][0x39c] ;  /* 0x00007380ff0577ac */ /* 0x000ea20008000800 */
[----:B---3--:R-:W-:Y:S01]  /*11200*/  LOP3.LUT R5, R2, 0x88, RZ, 0xfc, !PT ;  /* 0x0000008802057812 */ /* 0x008fe200078efcff */
[----:B------:R3:W-:Y:S01]  /*11210*/  @P3 STG.E desc[UR22][R8.64], R156 ;  /* 0x0000009c08003986 */ /* 0x0007e2000c101916 */
[C---:B------:R-:W-:Y:S01]  /*11220*/  LEA R4, P6, R10.reuse, R0, 0x2 ;  /* 0x000000000a047211 */ /* 0x040fe200078c10ff */
[----:B------:R-:W-:Y:S01]  /*11230*/  IMAD R14, R3, 0x2, R12 ;  /* 0x00000002030e7824 */ /* 0x000fe200078e020c */
[----:B-1----:R-:W-:Y:S01]  /*11240*/  ISETP.LT.AND P3, PT, R5, UR4, !P1 ;  /* 0x0000000405007c0c */ /* 0x002fe2000cf61270 */
[----:B------:R-:W1:Y:S01]  /*11250*/  LDCU UR4, c[0x0][0x39c] ;  /* 0x00007380ff0477ac */ /* 0x000e620008000800 */
[----:B------:R-:W-:-:S02]  /*11260*/  LEA.HI.X.SX32 R5, R10, R137, 0x2, P6 ;  /* 0x000000890a057211 */ /* 0x000fc400030f16ff */
[-C--:B----4-:R-:W-:Y:S02]  /*11270*/  LEA R6, P6, R12, R0.reuse, 0x2 ;  /* 0x000000000c067211 */ /* 0x090fe400078c10ff */
[----:B------:R-:W-:Y:S01]  /*11280*/  LOP3.LUT R11, R2, 0x8a, RZ, 0xfc, !PT ;  /* 0x0000008a020b7812 */ /* 0x000fe200078efcff */
[----:B------:R4:W-:Y:S01]  /*11290*/  @P4 STG.E desc[UR22][R4.64], R157 ;  /* 0x0000009d04004986 */ /* 0x0009e2000c101916 */
[-C--:B------:R-:W-:Y:S02]  /*112a0*/  LEA.HI.X.SX32 R7, R12, R137.reuse, 0x2, P6 ;  /* 0x000000890c077211 */ /* 0x080fe400030f16ff */
[-C--:B------:R-:W-:Y:S02]  /*112b0*/  LEA R10, P6, R14, R0.reuse, 0x2 ;  /* 0x000000000e0a7211 */ /* 0x080fe400078c10ff */
[----:B---3--:R-:W-:Y:S01]  /*112c0*/  LOP3.LUT R8, R2, 0x8c, RZ, 0xfc, !PT ;  /* 0x0000008c02087812 */ /* 0x008fe200078efcff */
[----:B------:R3:W-:Y:S01]  /*112d0*/  @P0 STG.E desc[UR22][R6.64], R158 ;  /* 0x0000009e06000986 */ /* 0x0007e2000c101916 */
[----:B-----5:R-:W-:Y:S01]  /*112e0*/  ISETP.LT.AND P4, PT, R11, UR6, !P1 ;  /* 0x000000060b007c0c */ /* 0x020fe2000cf81270 */
[----:B------:R-:W5:Y:S01]  /*112f0*/  LDCU UR6, c[0x0][0x39c] ;  /* 0x00007380ff0677ac */ /* 0x000f620008000800 */
[-C--:B------:R-:W-:Y:S01]  /*11300*/  LEA.HI.X.SX32 R11, R14, R137.reuse, 0x2, P6 ;  /* 0x000000890e0b7211 */ /* 0x080fe200030f16ff */
[C---:B------:R-:W-:Y:S01]  /*11310*/  IMAD R14, R3.reuse, 0x2, R14 ;  /* 0x00000002030e7824 */ /* 0x040fe200078e020e */
[----:B--2---:R-:W-:Y:S01]  /*11320*/  ISETP.LT.AND P0, PT, R8, UR5, !P1 ;  /* 0x0000000508007c0c */ /* 0x004fe2000cf01270 */
[----:B------:R-:W2:Y:S01]  /*11330*/  LDCU UR5, c[0x0][0x39c] ;  /* 0x00007380ff0577ac */ /* 0x000ea20008000800 */
[----:B------:R-:W-:Y:S01]  /*11340*/  LOP3.LUT R9, R2, 0x8e, RZ, 0xfc, !PT ;  /* 0x0000008e02097812 */ /* 0x000fe200078efcff */
[----:B------:R-:W-:Y:S01]  /*11350*/  IMAD R8, R3, 0x2, R14 ;  /* 0x0000000203087824 */ /* 0x000fe200078e020e */
[CC--:B----4-:R-:W-:Y:S01]  /*11360*/  LEA R4, P6, R14.reuse, R0.reuse, 0x2 ;  /* 0x000000000e047211 */ /* 0x0d0fe200078c10ff */
[----:B------:R4:W-:Y:S01]  /*11370*/  @P5 STG.E desc[UR22][R10.64], R159 ;  /* 0x0000009f0a005986 */ /* 0x0009e2000c101916 */
[----:B-1----:R-:W-:Y:S01]  /*11380*/  ISETP.LT.AND P5, PT, R9, UR4, !P1 ;  /* 0x0000000409007c0c */ /* 0x002fe2000cfa1270 */
[----:B------:R-:W-:Y:S01]  /*11390*/  IMAD R12, R3, 0x2, R8 ;  /* 0x00000002030c7824 */ /* 0x000fe200078e0208 */
[----:B------:R-:W-:Y:S01]  /*113a0*/  LEA.HI.X.SX32 R5, R14, R137, 0x2, P6 ;  /* 0x000000890e057211 */ /* 0x000fe200030f16ff */
[----:B------:R-:W1:Y:S01]  /*113b0*/  LDCU UR4, c[0x0][0x39c] ;  /* 0x00007380ff0477ac */ /* 0x000e620008000800 */
[----:B---3--:R-:W-:-:S02]  /*113c0*/  LEA R6, P6, R8, R0, 0x2 ;  /* 0x0000000008067211 */ /* 0x008fc400078c10ff */
[----:B------:R-:W-:Y:S01]  /*113d0*/  LOP3.LUT R9, R2, 0x90, RZ, 0xfc, !PT ;  /* 0x0000009002097812 */ /* 0x000fe200078efcff */
[----:B------:R3:W-:Y:S01]  /*113e0*/  @P3 STG.E desc[UR22][R4.64], R164 ;  /* 0x000000a404003986 */ /* 0x0007e2000c101916 */
[-C--:B------:R-:W-:Y:S02]  /*113f0*/  LEA.HI.X.SX32 R7, R8, R137.reuse, 0x2, P6 ;  /* 0x0000008908077211 */ /* 0x080fe400030f16ff */
[-C--:B------:R-:W-:Y:S02]  /*11400*/  LEA R8, P6, R12, R0.reuse, 0x2 ;  /* 0x000000000c087211 */ /* 0x080fe400078c10ff */
[----:B----4-:R-:W-:Y:S01]  /*11410*/  LOP3.LUT R10, R2, 0x92, RZ, 0xfc, !PT ;  /* 0x00000092020a7812 */ /* 0x010fe200078efcff */
[----:B------:R4:W-:Y:S01]  /*11420*/  @P4 STG.E desc[UR22][R6.64], R165 ;  /* 0x000000a506004986 */ /* 0x0009e2000c101916 */
[----:B--2---:R-:W-:Y:S01]  /*11430*/  ISETP.LT.AND P3, PT, R9, UR5, !P1 ;  /* 0x0000000509007c0c */ /* 0x004fe2000cf61270 */
[----:B------:R-:W2:Y:S01]  /*11440*/  LDCU UR5, c[0x0][0x39c] ;  /* 0x00007380ff0577ac */ /* 0x000ea20008000800 */
[-C--:B------:R-:W-:Y:S01]  /*11450*/  LEA.HI.X.SX32 R9, R12, R137.reuse, 0x2, P6 ;  /* 0x000000890c097211 */ /* 0x080fe200030f16ff */
[C---:B------:R-:W-:Y:S01]  /*11460*/  IMAD R12, R3.reuse, 0x2, R12 ;  /* 0x00000002030c7824 */ /* 0x040fe200078e020c */
[----:B-----5:R-:W-:Y:S01]  /*11470*/  ISETP.LT.AND P4, PT, R10, UR6, !P1 ;  /* 0x000000060a007c0c */ /* 0x020fe2000cf81270 */
[----:B------:R-:W5:Y:S01]  /*11480*/  LDCU UR6, c[0x0][0x39c] ;  /* 0x00007380ff0677ac */ /* 0x000f620008000800 */
[----:B------:R-:W-:Y:S01]  /*11490*/  LOP3.LUT R11, R2, 0x94, RZ, 0xfc, !PT ;  /* 0x00000094020b7812 */ /* 0x000fe200078efcff */
[----:B------:R-:W-:Y:S01]  /*114a0*/  IMAD R10, R3, 0x2, R12 ;  /* 0x00000002030a7824 */ /* 0x000fe200078e020c */
[CC--:B---3--:R-:W-:Y:S01]  /*114b0*/  LEA R4, P6, R12.reuse, R0.reuse, 0x2 ;  /* 0x000000000c047211 */ /* 0x0c8fe200078c10ff */
[----:B------:R3:W-:Y:S01]  /*114c0*/  @P0 STG.E desc[UR22][R8.64], R166 ;  /* 0x000000a608000986 */ /* 0x0007e2000c101916 */
[----:B-1----:R-:W-:Y:S01]  /*114d0*/  ISETP.LT.AND P0, PT, R11, UR4, !P1 ;  /* 0x000000040b007c0c */ /* 0x002fe2000cf01270 */
[----:B------:R-:W1:Y:S01]  /*114e0*/  LDCU UR4, c[0x0][0x39c] ;  /* 0x00007380ff0477ac */ /* 0x000e620008000800 */
[----:B------:R-:W-:Y:S01]  /*114f0*/  LEA.HI.X.SX32 R5, R12, R137, 0x2, P6 ;  /* 0x000000890c057211 */ /* 0x000fe200030f16ff */
[----:B------:R-:W-:Y:S01]  /*11500*/  IMAD R12, R3, 0x2, R10 ;  /* 0x00000002030c7824 */ /* 0x000fe200078e020a */
[----:B----4-:R-:W-:-:S02]  /*11510*/  LEA R6, P6, R10, R0, 0x2 ;  /* 0x000000000a067211 */ /* 0x010fc400078c10ff */
[----:B------:R-:W-:Y:S01]  /*11520*/  LOP3.LUT R11, R2, 0x96, RZ, 0xfc, !PT ;  /* 0x00000096020b7812 */ /* 0x000fe200078efcff */
[----:B------:R-:W-:Y:S01]  /*11530*/  IMAD R14, R3, 0x2, R12 ;  /* 0x00000002030e7824 */ /* 0x000fe200078e020c */
[-C--:B------:R-:W-:Y:S01]  /*11540*/  LEA.HI.X.SX32 R7, R10, R137.reuse, 0x2, P6 ;  /* 0x000000890a077211 */ /* 0x080fe200030f16ff */
[----:B------:R-:W-:Y:S01]  /*11550*/  @P5 STG.E desc[UR22][R4.64], R167 ;  /* 0x000000a704005986 */ /* 0x000fe2000c101916 */
[----:B--2---:R-:W-:Y:S01]  /*11560*/  ISETP.LT.AND P5, PT, R11, UR5, !P1 ;  /* 0x000000050b007c0c */ /* 0x004fe2000cfa1270 */
[----:B------:R-:W2:Y:S01]  /*11570*/  LDCU UR5, c[0x0][0x39c] ;  /* 0x00007380ff0577ac */ /* 0x000ea20008000800 */
[----:B---3--:R-:W-:Y:S01]  /*11580*/  LEA R8, P6, R12, R0, 0x2 ;  /* 0x000000000c087211 */ /* 0x008fe200078c10ff */
[----:B------:R3:W-:Y:S01]  /*11590*/  @P3 STG.E desc[UR22][R6.64], R28 ;  /* 0x0000001c06003986 */ /* 0x0007e2000c101916 */
[----:B------:R-:W-:Y:S02]  /*115a0*/  LOP3.LUT R11, R2, 0x98, RZ, 0xfc, !PT ;  /* 0x00000098020b7812 */ /* 0x000fe400078efcff */
[----:B------:R-:W-:-:S02]  /*115b0*/  LEA.HI.X.SX32 R9, R12, R137, 0x2, P6 ;  /* 0x000000890c097211 */ /* 0x000fc400030f16ff */
[-C--:B------:R-:W-:Y:S02]  /*115c0*/  LEA R10, P6, R14, R0.reuse, 0x2 ;  /* 0x000000000e0a7211 */ /* 0x080fe400078c10ff */
[----:B-----5:R-:W-:Y:S01]  /*115d0*/  ISETP.LT.AND P3, PT, R11, UR6, !P1 ;  /* 0x000000060b007c0c */ /* 0x020fe2000cf61270 */
        /* <DEDUP_REMOVED lines=25> */
[-C--:B------:R-:W-:Y:S01]  /*11770*/  LEA.HI.X.SX32 R9, R12, R137.reuse, 0x2, P3 ;  /* 0x000000890c097211 */ /* 0x080fe200018f16ff */
[----:B------:R-:W-:Y:S01]  /*11780*/  IMAD R12, R3, 0x2, R10 ;  /* 0x00000002030c7824 */ /* 0x000fe200078e020a */
[----:B-1----:R-:W-:Y:S01]  /*11790*/  ISETP.LT.AND P3, PT, R11, UR4, !P1 ;  /* 0x000000040b007c0c */ /* 0x002fe2000cf61270 */
[----:B------:R-:W1:Y:S01]  /*117a0*/  LDCU UR4, c[0x0][0x39c] ;  /* 0x00007380ff0477ac */ /* 0x000e620008000800 */
[----:B-----5:R-:W-:Y:S01]  /*117b0*/  LOP3.LUT R5, R2, 0xa2, RZ, 0xfc, !PT ;  /* 0x000000a202057812 */ /* 0x020fe200078efcff */
[----:B------:R5:W-:Y:S01]  /*117c0*/  @P4 STG.E desc[UR22][R8.64], R37 ;  /* 0x0000002508004986 */ /* 0x000be2000c101916 */
[C---:B------:R-:W-:Y:S01]  /*117d0*/  LEA R4, P6, R10.reuse, R0, 0x2 ;  /* 0x000000000a047211 */ /* 0x040fe200078c10ff */
[----:B------:R-:W-:Y:S01]  /*117e0*/  IMAD R14, R3, 0x2, R12 ;  /* 0x00000002030e7824 */ /* 0x000fe200078e020c */
[----:B--2---:R-:W-:Y:S01]  /*117f0*/  ISETP.LT.AND P4, PT, R5, UR5, !P1 ;  /* 0x0000000505007c0c */ /* 0x004fe2000cf81270 */
[----:B------:R-:W2:Y:S01]  /*11800*/  LDCU UR5, c[0x0][0x39c] ;  /* 0x00007380ff0577ac */ /* 0x000ea20008000800 */
        /* <DEDUP_REMOVED lines=12> */
[----:B-1----:R-:W-:Y:S01]  /*118d0*/  ISETP.LT.AND P5, PT, R8, UR4, !P1 ;  /* 0x0000000408007c0c */ /* 0x002fe2000cfa1270 */
[----:B------:R-:W1:Y:S01]  /*118e0*/  LDCU UR4, c[0x0][0x39c] ;  /* 0x00007380ff0477ac */ /* 0x000e620008000800 */
[----:B------:R-:W-:Y:S01]  /*118f0*/  LOP3.LUT R9, R2, 0xa8, RZ, 0xfc, !PT ;  /* 0x000000a802097812 */ /* 0x000fe200078efcff */
[----:B------:R-:W-:Y:S01]  /*11900*/  IMAD R8, R3, 0x2, R14 ;  /* 0x0000000203087824 */ /* 0x000fe200078e020e */
[CC--:B---3--:R-:W-:Y:S01]  /*11910*/  LEA R4, P6, R14.reuse, R0.reuse, 0x2 ;  /* 0x000000000e047211 */ /* 0x0c8fe200078c10ff */
[----:B------:R3:W-:Y:S01]  /*11920*/  @P3 STG.E desc[UR22][R10.64], R44 ;  /* 0x0000002c0a003986 */ /* 0x0007e2000c101916 */
[----:B--2---:R-:W-:Y:S01]  /*11930*/  ISETP.LT.AND P3, PT, R9, UR5, !P1 ;  /* 0x0000000509007c0c */ /* 0x004fe2000cf61270 */
[----:B------:R-:W-:Y:S01]  /*11940*/  IMAD R12, R3, 0x2, R8 ;  /* 0x00000002030c7824 */ /* 0x000fe200078e0208 */
[----:B------:R-:W-:Y:S01]  /*11950*/  LEA.HI.X.SX32 R5, R14, R137, 0x2, P6 ;  /* 0x000000890e057211 */ /* 0x000fe200030f16ff */
[----:B------:R-:W2:Y:S01]  /*11960*/  LDCU UR5, c[0x0][0x39c] ;  /* 0x00007380ff0577ac */ /* 0x000ea20008000800 */
[----:B-----5:R-:W-:-:S02]  /*11970*/  LEA R6, P6, R8, R0, 0x2 ;  /* 0x0000000008067211 */ /* 0x020fc400078c10ff */
[----:B------:R-:W-:Y:S01]  /*11980*/  LOP3.LUT R9, R2, 0xaa, RZ, 0xfc, !PT ;  /* 0x000000aa02097812 */ /* 0x000fe200078efcff */
[----:B------:R5:W-:Y:S01]  /*11990*/  @P4 STG.E desc[UR22][R4.64], R45 ;  /* 0x0000002d04004986 */ /* 0x000be2000c101916 */
[-C--:B------:R-:W-:Y:S02]  /*119a0*/  LEA.HI.X.SX32 R7, R8, R137.reuse, 0x2, P6 ;  /* 0x0000008908077211 */ /* 0x080fe400030f16ff */
[-C--:B------:R-:W-:Y:S02]  /*119b0*/  LEA R8, P6, R12, R0.reuse, 0x2 ;  /* 0x000000000c087211 */ /* 0x080fe400078c10ff */
[----:B---3--:R-:W-:Y:S01]  /*119c0*/  LOP3.LUT R10, R2, 0xac, RZ, 0xfc, !PT ;  /* 0x000000ac020a7812 */ /* 0x008fe200078efcff */
[----:B------:R3:W-:Y:S01]  /*119d0*/  @P0 STG.E desc[UR22][R6.64], R46 ;  /* 0x0000002e06000986 */ /* 0x0007e2000c101916 */
[----:B-1----:R-:W-:Y:S01]  /*119e0*/  ISETP.LT.AND P4, PT, R9, UR4, !P1 ;  /* 0x0000000409007c0c */ /* 0x002fe2000cf81270 */
[----:B------:R-:W1:Y:S01]  /*119f0*/  LDCU UR4, c[0x0][0x39c] ;  /* 0x00007380ff0477ac */ /* 0x000e620008000800 */
        /* <DEDUP_REMOVED lines=8> */
[----:B--2---:R-:W-:Y:S01]  /*11a80*/  ISETP.LT.AND P5, PT, R11, UR5, !P1 ;  /* 0x000000050b007c0c */ /* 0x004fe2000cfa1270 */
[----:B------:R-:W2:Y:S01]  /*11a90*/  LDCU UR5, c[0x0][0x39c] ;  /* 0x00007380ff0577ac */ /* 0x000ea20008000800 */
[----:B------:R-:W-:Y:S01]  /*11aa0*/  LEA.HI.X.SX32 R5, R12, R137, 0x2, P6 ;  /* 0x000000890c057211 */ /* 0x000fe200030f16ff */
[----:B------:R-:W-:Y:S01]  /*11ab0*/  IMAD R12, R3, 0x2, R10 ;  /* 0x00000002030c7824 */ /* 0x000fe200078e020a */
[----:B---3--:R-:W-:-:S02]  /*11ac0*/  LEA R6, P6, R10, R0, 0x2 ;  /* 0x000000000a067211 */ /* 0x008fc400078c10ff */
[----:B------:R-:W-:Y:S01]  /*11ad0*/  LOP3.LUT R11, R2, 0xb0, RZ, 0xfc, !PT ;  /* 0x000000b0020b7812 */ /* 0x000fe200078efcff */
[----:B------:R-:W-:Y:S01]  /*11ae0*/  IMAD R14, R3, 0x2, R12 ;  /* 0x00000002030e7824 */ /* 0x000fe200078e020c */
[-C--:B------:R-:W-:Y:S01]  /*11af0*/  LEA.HI.X.SX32 R7, R10, R137.reuse, 0x2, P6 ;  /* 0x000000890a077211 */ /* 0x080fe200030f16ff */
[----:B------:R-:W-:Y:S01]  /*11b00*/  @P3 STG.E desc[UR22][R4.64], R52 ;  /* 0x0000003404003986 */ /* 0x000fe2000c101916 */
[----:B-1----:R-:W-:Y:S01]  /*11b10*/  ISETP.LT.AND P3, PT, R11, UR4, !P1 ;  /* 0x000000040b007c0c */ /* 0x002fe2000cf61270 */
[----:B------:R-:W1:Y:S01]  /*11b20*/  LDCU UR4, c[0x0][0x39c] ;  /* 0x00007380ff0477ac */ /* 0x000e620008000800 */
        /* <DEDUP_REMOVED lines=11> */
[----:B--2---:R-:W-:Y:S01]  /*11be0*/  ISETP.LT.AND P0, PT, R12, UR5, !P1 ;  /* 0x000000050c007c0c */ /* 0x004fe2000cf01270 */
[----:B------:R-:W2:Y:S01]  /*11bf0*/  LDCU UR5, c[0x0][0x39c] ;  /* 0x00007380ff0577ac */ /* 0x000ea20008000800 */
[----:B---3--:R-:W-:Y:S01]  /*11c00*/  LOP3.LUT R7, R2, 0xb6, RZ, 0xfc, !PT ;  /* 0x000000b602077812 */ /* 0x008fe200078efcff */
[----:B------:R-:W-:Y:S01]  /*11c10*/  IMAD R12, R3, 0x2, R14 ;  /* 0x00000002030c7824 */ /* 0x000fe200078e020e */
[----:B------:R3:W-:Y:S01]  /*11c20*/  @P5 STG.E desc[UR22][R10.64], R55 ;  /* 0x000000370a005986 */ /* 0x0007e2000c101916 */
[----:B------:R-:W-:-:S03]  /*11c30*/  LEA R4, P5, R14, R0, 0x2 ;  /* 0x000000000e047211 */ /* 0x000fc600078a10ff */
[-C--:B------:R-:W-:Y:S02]  /*11c40*/  LEA R6, P6, R12, R0.reuse, 0x2 ;  /* 0x000000000c067211 */ /* 0x080fe400078c10ff */
[-C--:B------:R-:W-:Y:S02]  /*11c50*/  LEA.HI.X.SX32 R5, R14, R137.reuse, 0x2, P5 ;  /* 0x000000890e057211 */ /* 0x080fe400028f16ff */
[----:B-1----:R-:W-:Y:S01]  /*11c60*/  ISETP.LT.AND P5, PT, R7, UR4, !P1 ;  /* 0x0000000407007c0c */ /* 0x002fe2000cfa1270 */
[----:B------:R-:W1:Y:S01]  /*11c70*/  LDCU UR4, c[0x0][0x39c] ;  /* 0x00007380ff0477ac */ /* 0x000e620008000800 */
        /* <DEDUP_REMOVED lines=12> */
[----:B--2---:R-:W-:Y:S01]  /*11d40*/  ISETP.LT.AND P4, PT, R11, UR5, !P1 ;  /* 0x000000050b007c0c */ /* 0x004fe2000cf81270 */
[----:B------:R-:W2:Y:S01]  /*11d50*/  LDCU UR5, c[0x0][0x39c] ;  /* 0x00007380ff0577ac */ /* 0x000ea20008000800 */
[----:B-----5:R-:W-:Y:S01]  /*11d60*/  LOP3.LUT R5, R2, 0xbc, RZ, 0xfc, !PT ;  /* 0x000000bc02057812 */ /* 0x020fe200078efcff */
[----:B------:R5:W-:Y:S01]  /*11d70*/  @P0 STG.E desc[UR22][R8.64], R62 ;  /* 0x0000003e08000986 */ /* 0x000be2000c101916 */
[C---:B------:R-:W-:Y:S01]  /*11d80*/  LEA R4, P6, R10.reuse, R0, 0x2 ;  /* 0x000000000a047211 */ /* 0x040fe200078c10ff */
[----:B------:R-:W-:Y:S01]  /*11d90*/  IMAD R14, R3, 0x2, R12 ;  /* 0x00000002030e7824 */ /* 0x000fe200078e020c */
        /* <DEDUP_REMOVED lines=176> */
[----:B--2---:R-:W-:Y:S01]  /*128a0*/  ISETP.LT.AND P5, PT, R11, UR5, !P1 ;  /* 0x000000050b007c0c */ /* 0x004fe2000cfa1270 */
[----:B------:R-:W2:Y:S01]  /*128b0*/  LDCU UR5, c[0x0][0x39c] ;  /* 0x00007380ff0577ac */ /* 0x000ea20008000800 */
[----:B-----5:R-:W-:Y:S01]  /*128c0*/  LOP3.LUT R5, R2, 0xf0, RZ, 0xfc, !PT ;  /* 0x000000f002057812 */ /* 0x020fe200078efcff */
[----:B------:R5:W-:Y:S01]  /*128d0*/  @P3 STG.E desc[UR22][R8.64], R116 ;  /* 0x0000007408003986 */ /* 0x000be2000c101916 */
[----:B------:R-:W-:-:S02]  /*128e0*/  LEA R4, P6, R10, R0, 0x2 ;  /* 0x000000000a047211 */ /* 0x000fc400078c10ff */
[----:B-1----:R-:W-:Y:S01]  /*128f0*/  ISETP.LT.AND P3, PT, R5, UR4, !P1 ;  /* 0x0000000405007c0c */ /* 0x002fe2000cf61270 */
[----:B------:R-:W1:Y:S01]  /*12900*/  LDCU UR4, c[0x0][0x39c] ;  /* 0x00007380ff0477ac */ /* 0x000e620008000800 */
[-C--:B------:R-:W-:Y:S01]  /*12910*/  LEA.HI.X.SX32 R5, R10, R137.reuse, 0x2, P6 ;  /* 0x000000890a057211 */ /* 0x080fe200030f16ff */
[----:B------:R-:W-:Y:S01]  /*12920*/  IMAD R10, R3, 0x2, R12 ;  /* 0x00000002030a7824 */ /* 0x000fe200078e020c */
[----:B---3--:R-:W-:Y:S02]  /*12930*/  LEA R6, P6, R12, R0, 0x2 ;  /* 0x000000000c067211 */ /* 0x008fe400078c10ff */
[----:B------:R-:W-:Y:S01]  /*12940*/  LOP3.LUT R11, R2, 0xf2, RZ, 0xfc, !PT ;  /* 0x000000f2020b7812 */ /* 0x000fe200078efcff */
[----:B------:R3:W-:Y:S01]  /*12950*/  @P4 STG.E desc[UR22][R4.64], R117 ;  /* 0x0000007504004986 */ /* 0x0007e2000c101916 */
[----:B------:R-:W-:Y:S02]  /*12960*/  LEA.HI.X.SX32 R7, R12, R137, 0x2, P6 ;  /* 0x000000890c077211 */ /* 0x000fe400030f16ff */
[----:B----4-:R-:W-:-:S02]  /*12970*/  ISETP.LT.AND P4, PT, R11, UR6, !P1 ;  /* 0x000000060b007c0c */ /* 0x010fc4000cf81270 */
[----:B------:R-:W-:Y:S01]  /*12980*/  LOP3.LUT R11, R2, 0xf4, RZ, 0xfc, !PT ;  /* 0x000000f4020b7812 */ /* 0x000fe200078efcff */
[----:B------:R4:W-:Y:S01]  /*12990*/  @P0 STG.E desc[UR22][R6.64], R118 ;  /* 0x0000007606000986 */ /* 0x0009e2000c101916 */
[C---:B-----5:R-:W-:Y:S02]  /*129a0*/  LEA R8, P6, R10.reuse, R0, 0x2 ;  /* 0x000000000a087211 */ /* 0x060fe400078c10ff */
[----:B--2---:R-:W-:Y:S01]  /*129b0*/  ISETP.LT.AND P0, PT, R11, UR5, !P1 ;  /* 0x000000050b007c0c */ /* 0x004fe2000cf01270 */
[----:B------:R-:W2:Y:S01]  /*129c0*/  LDCU UR5, c[0x0][0x39c] ;  /* 0x00007380ff0577ac */ /* 0x000ea20008000800 */
[----:B------:R-:W-:Y:S01]  /*129d0*/  LEA.HI.X.SX32 R9, R10, R137, 0x2, P6 ;  /* 0x000000890a097211 */ /* 0x000fe200030f16ff */
[----:B------:R-:W-:Y:S01]  /*129e0*/  IMAD R10, R3, 0x2, R10 ;  /* 0x00000002030a7824 */ /* 0x000fe200078e020a */
[----:B------:R-:W-:-:S03]  /*129f0*/  LOP3.LUT R11, R2, 0xf6, RZ, 0xfc, !PT ;  /* 0x000000f6020b7812 */ /* 0x000fc600078efcff */
[----:B------:R-:W-:Y:S01]  /*12a00*/  IMAD R12, R3, 0x2, R10 ;  /* 0x00000002030c7824 */ /* 0x000fe200078e020a */
[CC--:B---3--:R-:W-:Y:S01]  /*12a10*/  LEA R4, P6, R10.reuse, R0.reuse, 0x2 ;  /* 0x000000000a047211 */ /* 0x0c8fe200078c10ff */
[----:B------:R3:W-:Y:S01]  /*12a20*/  @P5 STG.E desc[UR22][R8.64], R119 ;  /* 0x0000007708005986 */ /* 0x0007e2000c101916 */
[----:B-1----:R-:W-:Y:S01]  /*12a30*/  ISETP.LT.AND P5, PT, R11, UR4, !P1 ;  /* 0x000000040b007c0c */ /* 0x002fe2000cfa1270 */
[C---:B------:R-:W-:Y:S01]  /*12a40*/  IMAD R14, R3.reuse, 0x2, R12 ;  /* 0x00000002030e7824 */ /* 0x040fe200078e020c */
[-C--:B------:R-:W-:Y:S01]  /*12a50*/  LEA.HI.X.SX32 R5, R10, R137.reuse, 0x2, P6 ;  /* 0x000000890a057211 */ /* 0x080fe200030f16ff */
[----:B------:R-:W1:Y:S01]  /*12a60*/  LDCU UR4, c[0x0][0x39c] ;  /* 0x00007380ff0477ac */ /* 0x000e620008000800 */
[----:B------:R-:W-:Y:S01]  /*12a70*/  LOP3.LUT R10, R2, 0xf8, RZ, 0xfc, !PT ;  /* 0x000000f8020a7812 */ /* 0x000fe200078efcff */
[C---:B------:R-:W-:Y:S01]  /*12a80*/  IMAD R16, R3.reuse, 0x2, R14 ;  /* 0x0000000203107824 */ /* 0x040fe200078e020e */
[-C--:B----4-:R-:W-:Y:S01]  /*12a90*/  LEA R6, P6, R12, R0.reuse, 0x2 ;  /* 0x000000000c067211 */ /* 0x090fe200078c10ff */
[----:B------:R4:W-:Y:S01]  /*12aa0*/  @P3 STG.E desc[UR22][R4.64], R128 ;  /* 0x0000008004003986 */ /* 0x0009e2000c101916 */
[----:B------:R-:W-:Y:S01]  /*12ab0*/  LOP3.LUT R2, R2, 0xfc, RZ, 0xfc, !PT ;  /* 0x000000fc02027812 */ /* 0x000fe200078efcff */
[C---:B------:R-:W-:Y:S01]  /*12ac0*/  IMAD R18, R3.reuse, 0x2, R16 ;  /* 0x0000000203127824 */ /* 0x040fe200078e0210 */
[----:B--2---:R-:W-:Y:S01]  /*12ad0*/  ISETP.LT.AND P3, PT, R10, UR5, !P1 ;  /* 0x000000050a007c0c */ /* 0x004fe2000cf61270 */
[----:B------:R-:W2:Y:S01]  /*12ae0*/  LDCU UR5, c[0x0][0x39c] ;  /* 0x00007380ff0577ac */ /* 0x000ea20008000800 */
[----:B------:R-:W-:Y:S01]  /*12af0*/  LEA.HI.X.SX32 R7, R12, R137, 0x2, P6 ;  /* 0x000000890c077211 */ /* 0x000fe200030f16ff */
[----:B------:R-:W-:Y:S01]  /*12b00*/  IMAD R20, R3, 0x2, R18 ;  /* 0x0000000203147824 */ /* 0x000fe200078e0212 */
[----:B------:R-:W-:-:S03]  /*12b10*/  LEA R10, P6, R16, R0, 0x2 ;  /* 0x00000000100a7211 */ /* 0x000fc600078c10ff */
[----:B------:R5:W-:Y:S01]  /*12b20*/  @P4 STG.E desc[UR22][R6.64], R129 ;  /* 0x0000008106004986 */ /* 0x000be2000c101916 */
[-C--:B---3--:R-:W-:Y:S01]  /*12b30*/  LEA R8, P4, R14, R0.reuse, 0x2 ;  /* 0x000000000e087211 */ /* 0x088fe200078810ff */
[C---:B------:R-:W-:Y:S01]  /*12b40*/  IMAD R22, R3.reuse, 0x2, R20 ;  /* 0x0000000203167824 */ /* 0x040fe200078e0214 */
[-C--:B------:R-:W-:Y:S02]  /*12b50*/  LEA.HI.X.SX32 R11, R16, R137.reuse, 0x2, P6 ;  /* 0x00000089100b7211 */ /* 0x080fe400030f16ff */
[-C--:B------:R-:W-:Y:S01]  /*12b60*/  LEA.HI.X.SX32 R9, R14, R137.reuse, 0x2, P4 ;  /* 0x000000890e097211 */ /* 0x080fe200020f16ff */
[----:B------:R-:W-:Y:S01]  /*12b70*/  IMAD R3, R3, 0x2, R22 ;  /* 0x0000000203037824 */ /* 0x000fe200078e0216 */
[-C--:B----4-:R-:W-:Y:S02]  /*12b80*/  LEA R4, P6, R18, R0.reuse, 0x2 ;  /* 0x0000000012047211 */ /* 0x090fe400078c10ff */
[----:B------:R-:W-:Y:S01]  /*12b90*/  LEA R12, P4, R20, R0, 0x2 ;  /* 0x00000000140c7211 */ /* 0x000fe200078810ff */
[----:B------:R3:W-:Y:S01]  /*12ba0*/  @P0 STG.E desc[UR22][R8.64], R130 ;  /* 0x0000008208000986 */ /* 0x0007e2000c101916 */
[----:B------:R-:W-:-:S02]  /*12bb0*/  LEA.HI.X.SX32 R5, R18, R137, 0x2, P6 ;  /* 0x0000008912057211 */ /* 0x000fc400030f16ff */
[-C--:B------:R-:W-:Y:S01]  /*12bc0*/  LEA.HI.X.SX32 R13, R20, R137.reuse, 0x2, P4 ;  /* 0x00000089140d7211 */ /* 0x080fe200020f16ff */
[----:B------:R3:W-:Y:S01]  /*12bd0*/  @P5 STG.E desc[UR22][R10.64], R131 ;  /* 0x000000830a005986 */ /* 0x0007e2000c101916 */
[-C--:B-----5:R-:W-:Y:S02]  /*12be0*/  LEA R6, P6, R3, R0.reuse, 0x2 ;  /* 0x0000000003067211 */ /* 0x0a0fe400078c10ff */
[----:B-1----:R-:W-:Y:S01]  /*12bf0*/  ISETP.LT.AND P4, PT, R15, UR4, !P1 ;  /* 0x000000040f007c0c */ /* 0x002fe2000cf81270 */
[----:B------:R3:W-:Y:S01]  /*12c00*/  @P3 STG.E desc[UR22][R4.64], R192 ;  /* 0x000000c004003986 */ /* 0x0007e2000c101916 */
[----:B--2---:R-:W-:Y:S02]  /*12c10*/  ISETP.LT.AND P1, PT, R2, UR5, !P1 ;  /* 0x0000000502007c0c */ /* 0x004fe4000cf21270 */
[----:B------:R-:W-:Y:S02]  /*12c20*/  LEA.HI.X.SX32 R7, R3, R137, 0x2, P6 ;  /* 0x0000008903077211 */ /* 0x000fe400030f16ff */
[----:B------:R-:W-:-:S04]  /*12c30*/  LEA R2, P6, R22, R0, 0x2 ;  /* 0x0000000016027211 */ /* 0x000fc800078c10ff */
[----:B------:R-:W-:-:S03]  /*12c40*/  LEA.HI.X.SX32 R3, R22, R137, 0x2, P6 ;  /* 0x0000008916037211 */ /* 0x000fc600030f16ff */
[----:B------:R3:W-:Y:S04]  /*12c50*/  @P4 STG.E desc[UR22][R12.64], R193 ;  /* 0x000000c10c004986 */ /* 0x0007e8000c101916 */
[----:B------:R3:W-:Y:S04]  /*12c60*/  @P1 STG.E desc[UR22][R2.64], R194 ;  /* 0x000000c202001986 */ /* 0x0007e8000c101916 */
[----:B------:R3:W-:Y:S01]  /*12c70*/  @P2 STG.E desc[UR22][R6.64], R195 ;  /* 0x000000c306002986 */ /* 0x0007e2000c101916 */
[----:B------:R-:W-:Y:S06]  /*12c80*/  BAR.SYNC.DEFER_BLOCKING 0x0 ;  /* 0x0000000000007b1d */ /* 0x000fec0000010000 */
[----:B------:R-:W-:Y:S05]  /*12c90*/  BRA.U UP0, `(.L_x_13) ;  /* 0x0000000100a07547 */ /* 0x000fea000b800000 */
[----:B------:R-:W1:Y:S01]  /*12ca0*/  S2UR UR5, SR_CgaCtaId ;  /* 0x00000000000579c3 */ /* 0x000e620000008800 */
[----:B------:R-:W-:Y:S01]  /*12cb0*/  NOP ;  /* 0x0000000000007918 */ /* 0x000fe20000000000 */
[----:B------:R-:W-:Y:S01]  /*12cc0*/  UMOV UR4, 0x50 ;  /* 0x0000005000047882 */ /* 0x000fe20000000000 */
[----:B------:R-:W-:Y:S02]  /*12cd0*/  IMAD.U32 R0, RZ, RZ, UR21 ;  /* 0x00000015ff007e24 */ /* 0x000fe4000f8e00ff */
[----:B---3--:R-:W-:Y:S02]  /*12ce0*/  IMAD.MOV.U32 R3, RZ, RZ, 0xff ;  /* 0x000000ffff037424 */ /* 0x008fe400078e00ff */
[----:B------:R-:W-:Y:S01]  /*12cf0*/  IMAD.MOV.U32 R7, RZ, RZ, 0x1 ;  /* 0x00000001ff077424 */ /* 0x000fe200078e00ff */
[----:B------:R-:W-:-:S04]  /*12d00*/  LOP3.LUT R0, R0, 0xffff, RZ, 0xc0, !PT ;  /* 0x0000ffff00007812 */ /* 0x000fc800078ec0ff */
[----:B------:R-:W-:-:S05]  /*12d10*/  SHF.R.U32.HI R0, RZ, 0x5, R0 ;  /* 0x00000005ff007819 */ /* 0x000fca0000011600 */
[----:B------:R-:W-:Y:S01]  /*12d20*/  VIADD R2, R0, 0x10 ;  /* 0x0000001000027836 */ /* 0x000fe20000000000 */
[----:B------:R-:W-:Y:S01]  /*12d30*/  SHF.L.U32 R0, R3, R0, RZ ;  /* 0x0000000003007219 */ /* 0x000fe200000006ff */
[----:B-1----:R-:W-:-:S03]  /*12d40*/  ULEA UR6, UR5, UR4, 0x18 ;  /* 0x0000000405067291 */ /* 0x002fc6000f8ec0ff */
[----:B------:R-:W-:-:S04]  /*12d50*/  SHF.L.U32 R3, R7, R2, RZ ;  /* 0x0000000207037219 */ /* 0x000fc800000006ff */
[----:B------:R-:W-:Y:S02]  /*12d60*/  LOP3.LUT R0, R3, R0, RZ, 0xfc, !PT ;  /* 0x0000000003007212 */ /* 0x000fe400078efcff */
[----:B------:R-:W1:Y:S02]  /*12d70*/  LDS R5, [UR6] ;  /* 0x00000006ff057984 */ /* 0x000e640008000800 */
[C---:B------:R-:W-:Y:S02]  /*12d80*/  LOP3.LUT R2, R0.reuse, 0xffff, RZ, 0xc0, !PT ;  /* 0x0000ffff00027812 */ /* 0x040fe400078ec0ff */
[----:B-1----:R-:W-:-:S04]  /*12d90*/  LOP3.LUT R3, R0, 0xffff, R5, 0x80, !PT ;  /* 0x0000ffff00037812 */ /* 0x002fc800078e8005 */
[----:B------:R-:W-:-:S13]  /*12da0*/  ISETP.NE.AND P0, PT, R3, R2, PT ;  /* 0x000000020300720c */ /* 0x000fda0003f05270 */
[----:B------:R-:W-:Y:S05]  /*12db0*/  @P0 BRA `(.L_x_14) ;  /* 0x0000000000500947 */ /* 0x000fea0003800000 */
[----:B------:R-:W-:Y:S02]  /*12dc0*/  SHF.R.U32.HI R5, RZ, 0x10, R5 ;  /* 0x00000010ff057819 */ /* 0x000fe40000011605 */
[----:B------:R-:W-:-:S04]  /*12dd0*/  SHF.R.U32.HI R2, RZ, 0x10, R0 ;  /* 0x00000010ff027819 */ /* 0x000fc80000011600 */
[----:B------:R-:W-:-:S04]  /*12de0*/  LOP3.LUT R5, R5, R2, RZ, 0xc0, !PT ;  /* 0x0000000205057212 */ /* 0x000fc800078ec0ff */
[----:B------:R-:W-:-:S13]  /*12df0*/  ISETP.NE.AND P0, PT, R5, R2, PT ;  /* 0x000000020500720c */ /* 0x000fda0003f05270 */
[----:B------:R-:W-:Y:S05]  /*12e00*/  @P0 BRA `(.L_x_15) ;  /* 0x0000000000300947 */ /* 0x000fea0003800000 */
[----:B------:R-:W-:Y:S01]  /*12e10*/  R2UR UR4, R0 ;  /* 0x00000000000472ca */ /* 0x000fe200000e0000 */
[----:B------:R-:W-:Y:S01]  /*12e20*/  VOTEU.ANY UR5, UPT, PT ;  /* 0x0000000000057886 */ /* 0x000fe200038e0100 */
[----:B------:R-:W1:Y:S01]  /*12e30*/  S2R R0, SR_LANEID ;  /* 0x0000000000007919 */ /* 0x000e620000000000 */
[----:B------:R-:W-:-:S10]  /*12e40*/  UFLO.U32 UR5, UR5 ;  /* 0x00000005000572bd */ /* 0x000fd400080e0000 */
[----:B------:R-:W-:-:S06]  /*12e50*/  ULOP3.LUT UR4, URZ, UR4, URZ, 0x33, !UPT ;  /* 0x00000004ff047292 */ /* 0x000fcc000f8e33ff */
[----:B------:R-:W-:-:S04]  /*12e60*/  IMAD.U32 R2, RZ, RZ, UR4 ;  /* 0x00000004ff027e24 */ /* 0x000fc8000f8e00ff */
[----:B------:R-:W2:Y:S02]  /*12e70*/  REDUX UR7, R2 ;  /* 0x00000000020773c4 */ /* 0x000ea40000000000 */
[----:B------:R4:W-:Y:S01]  /*12e80*/  UTCATOMSWS.AND URZ, UR4 ;  /* 0x0000000400ff79e3 */ /* 0x0009e20008000000 */
[----:B-1----:R-:W-:Y:S01]  /*12e90*/  ISETP.EQ.U32.AND P0, PT, R0, UR5, PT ;  /* 0x0000000500007c0c */ /* 0x002fe2000bf02070 */
[----:B--2---:R-:W-:-:S12]  /*12ea0*/  IMAD.U32 R0, RZ, RZ, UR7 ;  /* 0x00000007ff007e24 */ /* 0x004fd8000f8e00ff */
[----:B------:R4:W-:Y:S01]  /*12eb0*/  @P0 ATOMS.AND RZ, [UR6], R0 ;  /* 0x00000000ffff098c */ /* 0x0009e2000a800006 */
[----:B------:R-:W-:Y:S05]  /*12ec0*/  BRA `(.L_x_13) ;  /* 0x0000000000147947 */ /* 0x000fea0003800000 */
.L_x_15:
[----:B------:R-:W-:-:S07]  /*12ed0*/  MOV R2, 0x12ef0 ;  /* 0x00012ef000027802 */ /* 0x000fce0000000f00 */
[----:B------:R-:W-:Y:S05]  /*12ee0*/  CALL.REL.NOINC `($__internal_0_$__cuda_sm10x_tcgen05_guardrail_trap_col_being_dealloced_not_returned_by_alloc) ;  /* 0x00000000002c7944 */ /* 0x000fea0003c00000 */
[----:B------:R-:W-:Y:S05]  /*12ef0*/  BRA `(.L_x_13) ;  /* 0x0000000000087947 */ /* 0x000fea0003800000 */
.L_x_14:
[----:B------:R-:W-:-:S07]  /*12f00*/  MOV R2, 0x12f20 ;  /* 0x00012f2000027802 */ /* 0x000fce0000000f00 */
[----:B------:R-:W-:Y:S05]  /*12f10*/  CALL.REL.NOINC `($__internal_2_$__cuda_sm10x_tcgen05_guardrail_trap_unallocated_columns_being_dealloced) ;  /* 0x0000000000387944 */ /* 0x000fea0003c00000 */
.L_x_13:
[----:B------:R-:W-:Y:S01]  /*12f20*/  NOP ;  /* 0x0000000000007918 */ /* 0x000fe20000000000 */
[----:B----4-:R-:W-:Y:S05]  /*12f30*/  EXIT ;  /* 0x000000000000794d */ /* 0x010fea0003800000 */
.L_x_9:
[----:B------:R-:W1:Y:S02]  /*12f40*/  SYNCS.PHASECHK.TRANS64.TRYWAIT P3, [UR18], R122 ;  /* 0x0000007aff0075a7 */ /* 0x000e640008061112 */
[----:B-1----:R-:W-:Y:S05]  /*12f50*/  @!P3 BRA `(.L_x_9) ;  /* 0xfffffffc00f8b947 */ /* 0x002fea000383ffff */
[----:B------:R-:W-:Y:S05]  /*12f60*/  BRA `(.L_x_16) ;  /* 0xffffff9c00e07947 */ /* 0x000fea000383ffff */
.L_x_12:
[----:B------:R-:W1:Y:S02]  /*12f70*/  SYNCS.PHASECHK.TRANS64.TRYWAIT P4, [UR12], R4 ;  /* 0x00000004ff0075a7 */ /* 0x000e64000808110c */
[----:B-1----:R-:W-:Y:S05]  /*12f80*/  @!P4 BRA `(.L_x_12) ;  /* 0xfffffffc00f8c947 */ /* 0x002fea000383ffff */
[----:B------:R-:W-:Y:S05]  /*12f90*/  BRA `(.L_x_11) ;  /* 0xffffffb8002c7947 */ /* 0x000fea000383ffff */
        .weak           $__internal_0_$__cuda_sm10x_tcgen05_guardrail_trap_col_being_dealloced_not_returned_by_alloc
        .type           $__internal_0_$__cuda_sm10x_tcgen05_guardrail_trap_col_being_dealloced_not_returned_by_alloc,@function
        .size           $__internal_0_$__cuda_sm10x_tcgen05_guardrail_trap_col_being_dealloced_not_returned_by_alloc,($__internal_1_$__cuda_sm10x_tcgen05_guardrail_trap_phase_invalid_during_alloc - $__internal_0_$__cuda_sm10x_tcgen05_guardrail_trap_col_being_dealloced_not_returned_by_alloc)
$__internal_0_$__cuda_sm10x_tcgen05_guardrail_trap_col_being_dealloced_not_returned_by_alloc:
[----:B------:R-:W-:Y:S05]  /*12fa0*/  BPT.TRAP 0x1 ;  /* 0x000000040000795c */ /* 0x000fea0000300000 */
[----:B------:R-:W-:-:S04]  /*12fb0*/  IMAD.MOV.U32 R3, RZ, RZ, 0x0 ;  /* 0x00000000ff037424 */ /* 0x000fc800078e00ff */
[----:B------:R-:W-:Y:S05]  /*12fc0*/  RET.REL.NODEC R2 `(matmul_kernel) ;  /* 0xfffffed0020c7950 */ /* 0x000fea0003c3ffff */
        .weak           $__internal_1_$__cuda_sm10x_tcgen05_guardrail_trap_phase_invalid_during_alloc
        .type           $__internal_1_$__cuda_sm10x_tcgen05_guardrail_trap_phase_invalid_during_alloc,@function
        .size           $__internal_1_$__cuda_sm10x_tcgen05_guardrail_trap_phase_invalid_during_alloc,($__internal_2_$__cuda_sm10x_tcgen05_guardrail_trap_unallocated_columns_being_dealloced - $__internal_1_$__cuda_sm10x_tcgen05_guardrail_trap_phase_invalid_during_alloc)
$__internal_1_$__cuda_sm10x_tcgen05_guardrail_trap_phase_invalid_during_alloc:
[----:B------:R-:W-:Y:S05]  /*12fd0*/  BPT.TRAP 0x1 ;  /* 0x000000040000795c */ /* 0x000fea0000300000 */
[----:B------:R-:W-:-:S04]  /*12fe0*/  IMAD.MOV.U32 R3, RZ, RZ, 0x0 ;  /* 0x00000000ff037424 */ /* 0x000fc800078e00ff */
[----:B------:R-:W-:Y:S05]  /*12ff0*/  RET.REL.NODEC R2 `(matmul_kernel) ;  /* 0xfffffed002007950 */ /* 0x000fea0003c3ffff */
        .weak           $__internal_2_$__cuda_sm10x_tcgen05_guardrail_trap_unallocated_columns_being_dealloced
        .type           $__internal_2_$__cuda_sm10x_tcgen05_guardrail_trap_unallocated_columns_being_dealloced,@function
        .size           $__internal_2_$__cuda_sm10x_tcgen05_guardrail_trap_unallocated_columns_being_dealloced,(.L_x_20 - $__internal_2_$__cuda_sm10x_tcgen05_guardrail_trap_unallocated_columns_being_dealloced)
$__internal_2_$__cuda_sm10x_tcgen05_guardrail_trap_unallocated_columns_being_dealloced:
[----:B------:R-:W-:Y:S05]  /*13000*/  BPT.TRAP 0x1 ;  /* 0x000000040000795c */ /* 0x000fea0000300000 */
[----:B------:R-:W-:-:S04]  /*13010*/  IMAD.MOV.U32 R3, RZ, RZ, 0x0 ;  /* 0x00000000ff037424 */ /* 0x000fc800078e00ff */
[----:B------:R-:W-:Y:S05]  /*13020*/  RET.REL.NODEC R2 `(matmul_kernel) ;  /* 0xfffffecc02f47950 */ /* 0x000fea0003c3ffff */
.L_x_17:
[----:B------:R-:W-:-:S00]  /*13030*/  BRA `(.L_x_17) ;  /* 0xfffffffc00fc7947 */ /* 0x000fc0000383ffff */
[----:B------:R-:W-:-:S00]  /*13040*/  NOP ;  /* 0x0000000000007918 */ /* 0x000fc00000000000 */
        /* <DEDUP_REMOVED lines=11> */
.L_x_20:


//--------------------- .nv.shared.matmul_kernel  --------------------------
	.section	.nv.shared.matmul_kernel,"aw",@nobits
	.sectionflags	@""
	.align	16
	.zero		1024


//--------------------- .nv.shared.reserved.0     --------------------------
	.section	.nv.shared.reserved.0,"aw",@nobits
	.align	8
	.weak		__nv_reservedSMEM_offset_0_alias
	.size		__nv_reservedSMEM_offset_0_alias, 0, 64
	.other		__nv_reservedSMEM_offset_0_alias,@"STO_CUDA_RESERVED_SHARED STV_DEFAULT"
__nv_reservedSMEM_offset_0_alias:
	.zero		0
.nv.shared.reserved.0:
	.zero		64
	.weak		__nv_reservedSMEM_allocation_phase
	.type		__nv_reservedSMEM_allocation_phase,@object
	.size		__nv_reservedSMEM_allocation_phase,(.L_0 - __nv_reservedSMEM_allocation_phase)
__nv_reservedSMEM_allocation_phase:
	.zero		1
.L_0:
	.zero		7
	.weak		__nv_reservedSMEM_devtool_atexit_pc
	.type		__nv_reservedSMEM_devtool_atexit_pc,@object
	.size		__nv_reservedSMEM_devtool_atexit_pc,(__nv_reservedSMEM_allocation_mask - __nv_reservedSMEM_devtool_atexit_pc)
__nv_reservedSMEM_devtool_atexit_pc:
	.zero		8
	.weak		__nv_reservedSMEM_allocation_mask
	.type		__nv_reservedSMEM_allocation_mask,@object
	.size		__nv_reservedSMEM_allocation_mask,(.L_2 - __nv_reservedSMEM_allocation_mask)
__nv_reservedSMEM_allocation_mask:
	.zero		4
.L_2:


//--------------------- .nv.constant0.matmul_kernel --------------------------
	.section	.nv.constant0.matmul_kernel,"a",@progbits
	.sectionflags	@""
	.align	4
.nv.constant0.matmul_kernel:
	.zero		976


//--------------------- SYMBOLS --------------------------

	.type		.nv.reservedSmem.offset0,@object
	.size		.nv.reservedSmem.offset0,0x4
	.type		.nv.reservedSmem.cap,@object
	.size		.nv.reservedSmem.cap,0x4
